def matmul_kernel(
    a_ptr,
    b_ptr,
    c_ptr,
    M,
    N,
    K,
    stride_am,
    stride_ak,
    stride_bk,
    stride_bn,
    stride_cm,
    stride_cn,
    BLOCK_M: tl.constexpr,
    BLOCK_N: tl.constexpr,
    BLOCK_K: tl.constexpr,
    GROUP_M: tl.constexpr,
):
    pid = tl.program_id(axis=0)
    num_pid_m = tl.cdiv(M, BLOCK_M)
    num_pid_n = tl.cdiv(N, BLOCK_N)
    num_pid_in_group = GROUP_M * num_pid_n
    group_id = pid // num_pid_in_group
    first_pid_m = group_id * GROUP_M
    group_size_m = min(num_pid_m - first_pid_m, GROUP_M)
    pid_m = first_pid_m + ((pid % num_pid_in_group) % group_size_m)
    pid_n = (pid % num_pid_in_group) // group_size_m

    offs_am = (pid_m * BLOCK_M + tl.arange(0, BLOCK_M)) % M
    offs_bn = (pid_n * BLOCK_N + tl.arange(0, BLOCK_N)) % N
    offs_k = tl.arange(0, BLOCK_K)
    a_ptrs = a_ptr + offs_am[:, None] * stride_am + offs_k[None, :] * stride_ak
    b_ptrs = b_ptr + offs_k[:, None] * stride_bk + offs_bn[None, :] * stride_bn

    acc = tl.zeros((BLOCK_M, BLOCK_N), dtype=tl.float32)
    for kk in range(0, tl.cdiv(K, BLOCK_K)):
        a = tl.load(a_ptrs, mask=offs_k[None, :] < K - kk * BLOCK_K, other=0.0)
        b = tl.load(b_ptrs, mask=offs_k[:, None] < K - kk * BLOCK_K, other=0.0)
        acc = tl.dot(a, b, acc)
        a_ptrs += BLOCK_K * stride_ak
        b_ptrs += BLOCK_K * stride_bk

    c = acc.to(c_ptr.dtype.element_ty)
    offs_cm = pid_m * BLOCK_M + tl.arange(0, BLOCK_M)
    offs_cn = pid_n * BLOCK_N + tl.arange(0, BLOCK_N)
    c_ptrs = c_ptr + offs_cm[:, None] * stride_cm + offs_cn[None, :] * stride_cn
    mask = (offs_cm[:, None] < M) & (offs_cn[None, :] < N)
    tl.store(c_ptrs, c, mask=mask)

# config = {"BLOCK_K": 64, "BLOCK_M": 256, "BLOCK_N": 256, "GROUP_M": 8, "arch": "sm_90", "dtype": "fp8e4m3", "num_ctas": 1, "num_stages": 3, "num_warps": 4}
# arch = sm_90


// ===== COMPILED SASS (sm_90a) =====

	.target	sm_90a

	.elftype	@"ET_EXEC"


//--------------------- .note.nv.tkinfo           --------------------------
	.section	.note.nv.tkinfo,"",@"SHT_NOTE"
	.sectionflags	@"SHF_NOTE_NV_TKINFO"
	.tkinfo
        /*0018*/ 	.word	0x00000002
        /*0030*/ 	.string	""
        /*0030*/ 	.string	"ptxas"
        /*0030*/ 	.string	"Cuda compilation tools, release 13.0, V13.0.88"
        /*0030*/ 	.string	"Build cuda_13.0.r13.0/compiler.36424714_0"
        /*0030*/ 	.string	"-v  -suppress-debug-info  -lineinfo  -arch sm_90a "



//--------------------- .note.nv.cuinfo           --------------------------
	.section	.note.nv.cuinfo,"",@"SHT_NOTE"
	.sectionflags	@"SHF_NOTE_NV_CUINFO"
        /*0018*/ 	.short	0x0002
        /*001a*/ 	.short	0x005a
        /*001c*/ 	.short	0x0082
	.zero		2


//--------------------- .nv.info                  --------------------------
	.section	.nv.info,"",@"SHT_CUDA_INFO"
	.align	4


	//----- nvinfo : EIATTR_REGCOUNT
	.align		4
        /*0000*/ 	.byte	0x04, 0x2f
        /*0002*/ 	.short	(.L_1 - .L_0)
	.align		4
.L_0:
        /*0004*/ 	.word	index@(matmul_kernel)
        /*0008*/ 	.word	0x000000ff


	//----- nvinfo : EIATTR_FRAME_SIZE
	.align		4
.L_1:
        /*000c*/ 	.byte	0x04, 0x11
        /*000e*/ 	.short	(.L_3 - .L_2)
	.align		4
.L_2:
        /*0010*/ 	.word	index@(matmul_kernel)
        /*0014*/ 	.word	0x000016f8


	//----- nvinfo : EIATTR_MIN_STACK_SIZE
	.align		4
.L_3:
        /*0018*/ 	.byte	0x04, 0x12
        /*001a*/ 	.short	(.L_5 - .L_4)
	.align		4
.L_4:
        /*001c*/ 	.word	index@(matmul_kernel)
        /*0020*/ 	.word	0x000016f8
.L_5:


//--------------------- .nv.compat                --------------------------
	.section	.nv.compat,"",@"SHT_CUDA_COMPAT_INFO"
	.align	4
        /*0000*/ 	.byte	0x02, 0x09, 0x01, 0x00, 0x02, 0x02, 0x04, 0x00, 0x02, 0x05, 0x05, 0x00, 0x03, 0x07, 0x01, 0x01
        /*0010*/ 	.byte	0x02, 0x03, 0x00, 0x00, 0x02, 0x06, 0x01, 0x00, 0x04, 0x0b, 0x08, 0x00, 0x00, 0x00, 0x00, 0x00
        /*0020*/ 	.byte	0x00, 0x00, 0x00, 0x00


//--------------------- .nv.info.matmul_kernel    --------------------------
	.section	.nv.info.matmul_kernel,"",@"SHT_CUDA_INFO"
	.sectionflags	@""
	.align	4


	//----- nvinfo : EIATTR_CUDA_API_VERSION
	.align		4
        /*0000*/ 	.byte	0x04, 0x37
        /*0002*/ 	.short	(.L_7 - .L_6)
.L_6:
        /*0004*/ 	.word	0x00000082


	//----- nvinfo : EIATTR_KPARAM_INFO
	.align		4
.L_7:
        /*0008*/ 	.byte	0x04, 0x17
        /*000a*/ 	.short	(.L_9 - .L_8)
.L_8:
        /*000c*/ 	.word	0x00000000
        /*0010*/ 	.short	0x000d
        /*0012*/ 	.short	0x0048
        /*0014*/ 	.byte	0x00, 0xf4, 0x21, 0x00


	//----- nvinfo : EIATTR_KPARAM_INFO
	.align		4
.L_9:
        /*0018*/ 	.byte	0x04, 0x17
        /*001a*/ 	.short	(.L_11 - .L_10)
.L_10:
        /*001c*/ 	.word	0x00000000
        /*0020*/ 	.short	0x000c
        /*0022*/ 	.short	0x0040
        /*0024*/ 	.byte	0x00, 0xf4, 0x21, 0x00


	//----- nvinfo : EIATTR_KPARAM_INFO
	.align		4
.L_11:
        /*0028*/ 	.byte	0x04, 0x17
        /*002a*/ 	.short	(.L_13 - .L_12)
.L_12:
        /*002c*/ 	.word	0x00000000
        /*0030*/ 	.short	0x000b
        /*0032*/ 	.short	0x0038
        /*0034*/ 	.byte	0x00, 0xf0, 0x11, 0x00


	//----- nvinfo : EIATTR_KPARAM_INFO
	.align		4
.L_13:
        /*0038*/ 	.byte	0x04, 0x17
        /*003a*/ 	.short	(.L_15 - .L_14)
.L_14:
        /*003c*/ 	.word	0x00000000
        /*0040*/ 	.short	0x000a
        /*0042*/ 	.short	0x0034
        /*0044*/ 	.byte	0x00, 0xf0, 0x11, 0x00


	//----- nvinfo : EIATTR_KPARAM_INFO
	.align		4
.L_15:
        /*0048*/ 	.byte	0x04, 0x17
        /*004a*/ 	.short	(.L_17 - .L_16)
.L_16:
        /*004c*/ 	.word	0x00000000
        /*0050*/ 	.short	0x0009
        /*0052*/ 	.short	0x0030
        /*0054*/ 	.byte	0x00, 0xf0, 0x11, 0x00


	//----- nvinfo : EIATTR_KPARAM_INFO
	.align		4
.L_17:
        /*0058*/ 	.byte	0x04, 0x17
        /*005a*/ 	.short	(.L_19 - .L_18)
.L_18:
        /*005c*/ 	.word	0x00000000
        /*0060*/ 	.short	0x0008
        /*0062*/ 	.short	0x002c
        /*0064*/ 	.byte	0x00, 0xf0, 0x11, 0x00


	//----- nvinfo : EIATTR_KPARAM_INFO
	.align		4
.L_19:
        /*0068*/ 	.byte	0x04, 0x17
        /*006a*/ 	.short	(.L_21 - .L_20)
.L_20:
        /*006c*/ 	.word	0x00000000
        /*0070*/ 	.short	0x0007
        /*0072*/ 	.short	0x0028
        /*0074*/ 	.byte	0x00, 0xf0, 0x11, 0x00


	//----- nvinfo : EIATTR_KPARAM_INFO
	.align		4
.L_21:
        /*0078*/ 	.byte	0x04, 0x17
        /*007a*/ 	.short	(.L_23 - .L_22)
.L_22:
        /*007c*/ 	.word	0x00000000
        /*0080*/ 	.short	0x0006
        /*0082*/ 	.short	0x0024
        /*0084*/ 	.byte	0x00, 0xf0, 0x11, 0x00


	//----- nvinfo : EIATTR_KPARAM_INFO
	.align		4
.L_23:
        /*0088*/ 	.byte	0x04, 0x17
        /*008a*/ 	.short	(.L_25 - .L_24)
.L_24:
        /*008c*/ 	.word	0x00000000
        /*0090*/ 	.short	0x0005
        /*0092*/ 	.short	0x0020
        /*0094*/ 	.byte	0x00, 0xf0, 0x11, 0x00


	//----- nvinfo : EIATTR_KPARAM_INFO
	.align		4
.L_25:
        /*0098*/ 	.byte	0x04, 0x17
        /*009a*/ 	.short	(.L_27 - .L_26)
.L_26:
        /*009c*/ 	.word	0x00000000
        /*00a0*/ 	.short	0x0004
        /*00a2*/ 	.short	0x001c
        /*00a4*/ 	.byte	0x00, 0xf0, 0x11, 0x00


	//----- nvinfo : EIATTR_KPARAM_INFO
	.align		4
.L_27:
        /*00a8*/ 	.byte	0x04, 0x17
        /*00aa*/ 	.short	(.L_29 - .L_28)
.L_28:
        /*00ac*/ 	.word	0x00000000
        /*00b0*/ 	.short	0x0003
        /*00b2*/ 	.short	0x0018
        /*00b4*/ 	.byte	0x00, 0xf0, 0x11, 0x00


	//----- nvinfo : EIATTR_KPARAM_INFO
	.align		4
.L_29:
        /*00b8*/ 	.byte	0x04, 0x17
        /*00ba*/ 	.short	(.L_31 - .L_30)
.L_30:
        /*00bc*/ 	.word	0x00000000
        /*00c0*/ 	.short	0x0002
        /*00c2*/ 	.short	0x0010
        /*00c4*/ 	.byte	0x00, 0xf4, 0x21, 0x00


	//----- nvinfo : EIATTR_KPARAM_INFO
	.align		4
.L_31:
        /*00c8*/ 	.byte	0x04, 0x17
        /*00ca*/ 	.short	(.L_33 - .L_32)
.L_32:
        /*00cc*/ 	.word	0x00000000
        /*00d0*/ 	.short	0x0001
        /*00d2*/ 	.short	0x0008
        /*00d4*/ 	.byte	0x00, 0xf4, 0x21, 0x00


	//----- nvinfo : EIATTR_KPARAM_INFO
	.align		4
.L_33:
        /*00d8*/ 	.byte	0x04, 0x17
        /*00da*/ 	.short	(.L_35 - .L_34)
.L_34:
        /*00dc*/ 	.word	0x00000000
        /*00e0*/ 	.short	0x0000
        /*00e2*/ 	.short	0x0000
        /*00e4*/ 	.byte	0x00, 0xf4, 0x21, 0x00


	//----- nvinfo : EIATTR_SPARSE_MMA_MASK
	.align		4
.L_35:
        /*00e8*/ 	.byte	0x03, 0x50
        /*00ea*/ 	.short	0x0000


	//----- nvinfo : EIATTR_MAXREG_COUNT
	.align		4
        /*00ec*/ 	.byte	0x03, 0x1b
        /*00ee*/ 	.short	0x00ff


	//----- nvinfo : EIATTR_NUM_BARRIERS
	.align		4
        /*00f0*/ 	.byte	0x02, 0x4c
        /*00f2*/ 	.byte	0x01
	.zero		1


	//----- nvinfo : EIATTR_ANNOTATIONS
	.align		4
        /*00f4*/ 	.byte	0x04, 0x55
        /*00f6*/ 	.short	(.L_37 - .L_36)


	//   ....[0]....
.L_36:
        /*00f8*/ 	.word	0x00000001
        /*00fc*/ 	.byte	0x60, 0x05, 0x00, 0x00, 0x01, 0x00, 0x00, 0x00, 0xa0, 0x05, 0x00, 0x00, 0x01, 0x00, 0x00, 0x00
        /* <DEDUP_REMOVED lines=2792> */
        /*af8c*/ 	.byte	0xf0, 0x7a, 0x04, 0x00


	//----- nvinfo : EIATTR_MERCURY_ISA_VERSION
	.align		4
.L_37:
        /*af90*/ 	.byte	0x03, 0x5f
        /*af92*/ 	.short	0x0101


	//----- nvinfo : EIATTR_EXIT_INSTR_OFFSETS
	.align		4
        /*af94*/ 	.byte	0x04, 0x1c
        /*af96*/ 	.short	(.L_39 - .L_38)


	//   ....[0]....
.L_38:
        /*af98*/ 	.word	0x00047ae0


	//   ....[1]....
        /*af9c*/ 	.word	0x00047b10


	//----- nvinfo : EIATTR_REQNTID
	.align		4
.L_39:
        /*afa0*/ 	.byte	0x04, 0x10
        /*afa2*/ 	.short	(.L_41 - .L_40)
.L_40:
        /*afa4*/ 	.word	0x00000080
        /*afa8*/ 	.word	0x00000001
        /*afac*/ 	.word	0x00000001


	//----- nvinfo : EIATTR_CBANK_PARAM_SIZE
	.align		4
.L_41:
        /*afb0*/ 	.byte	0x03, 0x19
        /*afb2*/ 	.short	0x0050


	//----- nvinfo : EIATTR_PARAM_CBANK
	.align		4
        /*afb4*/ 	.byte	0x04, 0x0a
        /*afb6*/ 	.short	(.L_43 - .L_42)
	.align		4
.L_42:
        /*afb8*/ 	.word	index@(.nv.constant0.matmul_kernel)
        /*afbc*/ 	.short	0x0210
        /*afbe*/ 	.short	0x0050


	//----- nvinfo : EIATTR_SW_WAR
	.align		4
.L_43:
        /*afc0*/ 	.byte	0x04, 0x36
        /*afc2*/ 	.short	(.L_45 - .L_44)
.L_44:
        /*afc4*/ 	.word	0x00000008
.L_45:


//--------------------- .nv.callgraph             --------------------------
	.section	.nv.callgraph,"",@"SHT_CUDA_CALLGRAPH"
	.align	4
	.sectionentsize	8
	.align		4
        /*0000*/ 	.word	0x00000000
	.align		4
        /*0004*/ 	.word	0xffffffff
	.align		4
        /*0008*/ 	.word	0x00000000
	.align		4
        /*000c*/ 	.word	0xfffffffe
	.align		4
        /*0010*/ 	.word	0x00000000
	.align		4
        /*0014*/ 	.word	0xfffffffd
	.align		4
        /*0018*/ 	.word	0x00000000
	.align		4
        /*001c*/ 	.word	0xfffffffc


//--------------------- .text.matmul_kernel       --------------------------
	.section	.text.matmul_kernel,"ax",@progbits
	.align	128
        .global         matmul_kernel
        .type           matmul_kernel,@function
        .size           matmul_kernel,(.L_x_4 - matmul_kernel)
        .other          matmul_kernel,@"STO_CUDA_ENTRY STV_DEFAULT"
matmul_kernel:
.text.matmul_kernel:
[----:B------:R-:W0:Y:S08]  /*0000*/  LDC R1, c[0x0][0x28] ;  /* 0x00000a00ff017b82 */ /* 0x000e300000000800 */
[----:B------:R-:W1:Y:S01]  /*0010*/  LDC.64 R20, c[0x0][0x228] ;  /* 0x00008a00ff147b82 */ /* 0x000e620000000a00 */
[----:B------:R-:W2:Y:S01]  /*0020*/  S2R R5, SR_CTAID.X ;  /* 0x0000000000057919 */ /* 0x000ea20000002500 */
[----:B------:R-:W-:Y:S01]  /*0030*/  UMOV UR4, 0x400 ;  /* 0x0000040000047882 */ /* 0x000fe20000000000 */
[----:B------:R-:W-:Y:S01]  /*0040*/  ULDC.64 UR6, c[0x0][0x208] ;  /* 0x0000820000067ab9 */ /* 0x000fe20000000a00 */
[----:B0-----:R-:W-:Y:S01]  /*0050*/  VIADD R1, R1, 0xffffe908 ;  /* 0xffffe90801017836 */ /* 0x001fe20000000000 */
[----:B------:R-:W0:Y:S03]  /*0060*/  S2R R28, SR_TID.X ;  /* 0x00000000001c7919 */ /* 0x000e260000002100 */
[----:B------:R-:W3:Y:S08]  /*0070*/  LDC R152, c[0x0][0x230] ;  /* 0x00008c00ff987b82 */ /* 0x000ef00000000800 */
[----:B------:R-:W4:Y:S01]  /*0080*/  S2UR UR5, SR_CgaCtaId ;  /* 0x00000000000579c3 */ /* 0x000f220000008800 */
[----:B-1----:R-:W-:-:S05]  /*0090*/  VIADD R0, R21, 0xff ;  /* 0x000000ff15007836 */ /* 0x002fca0000000000 */
[----:B------:R-:W-:Y:S01]  /*00a0*/  SHF.R.S32.HI R3, RZ, 0x1f, R0 ;  /* 0x0000001fff037819 */ /* 0x000fe20000011400 */
[----:B---3--:R-:W-:-:S03]  /*00b0*/  VIADD R152, R152, 0x3f ;  /* 0x0000003f98987836 */ /* 0x008fc60000000000 */
[----:B------:R-:W-:Y:S02]  /*00c0*/  LEA.HI R3, R3, R0, RZ, 0x8 ;  /* 0x0000000003037211 */ /* 0x000fe400078f40ff */
[----:B--2---:R-:W-:Y:S02]  /*00d0*/  IABS R8, R5 ;  /* 0x0000000500087213 */ /* 0x004fe40000000000 */
[----:B------:R-:W-:Y:S02]  /*00e0*/  SHF.R.S32.HI R3, RZ, 0x8, R3 ;  /* 0x00000008ff037819 */ /* 0x000fe40000011403 */
[----:B0-----:R-:W-:Y:S01]  /*00f0*/  LOP3.LUT R153, R28, 0x7f, RZ, 0xc0, !PT ;  /* 0x0000007f1c997812 */ /* 0x001fe200078ec0ff */
[----:B----4-:R-:W-:Y:S02]  /*0100*/  ULEA UR4, UR5, UR4, 0x18 ;  /* 0x0000000405047291 */ /* 0x010fe4000f8ec03f */
[----:B------:R-:W-:-:S05]  /*0110*/  IMAD.SHL.U32 R4, R3, 0x8, RZ ;  /* 0x0000000803047824 */ /* 0x000fca00078e00ff */
[-C--:B------:R-:W-:Y:S02]  /*0120*/  IABS R7, R4.reuse ;  /* 0x0000000400077213 */ /* 0x080fe40000000000 */
[----:B------:R-:W-:Y:S02]  /*0130*/  IABS R10, R4 ;  /* 0x00000004000a7213 */ /* 0x000fe40000000000 */
[----:B------:R-:W0:Y:S08]  /*0140*/  I2F.RP R0, R7 ;  /* 0x0000000700007306 */ /* 0x000e300000209400 */
[----:B0-----:R-:W0:Y:S02]  /*0150*/  MUFU.RCP R0, R0 ;  /* 0x0000000000007308 */ /* 0x001e240000001000 */
[----:B0-----:R-:W-:-:S02]  /*0160*/  VIADD R2, R0, 0xffffffe ;  /* 0x0ffffffe00027836 */ /* 0x001fc40000000000 */
[----:B------:R-:W-:-:S04]  /*0170*/  IMAD.MOV R0, RZ, RZ, -R10 ;  /* 0x000000ffff007224 */ /* 0x000fc800078e0a0a */
[----:B------:R0:W1:Y:S02]  /*0180*/  F2I.FTZ.U32.TRUNC.NTZ R3, R2 ;  /* 0x0000000200037305 */ /* 0x000064000021f000 */
[----:B0-----:R-:W-:Y:S02]  /*0190*/  IMAD.MOV.U32 R2, RZ, RZ, RZ ;  /* 0x000000ffff027224 */ /* 0x001fe400078e00ff */
[----:B-1----:R-:W-:-:S04]  /*01a0*/  IMAD.MOV R6, RZ, RZ, -R3 ;  /* 0x000000ffff067224 */ /* 0x002fc800078e0a03 */
[----:B------:R-:W-:Y:S02]  /*01b0*/  IMAD R9, R6, R7, RZ ;  /* 0x0000000706097224 */ /* 0x000fe400078e02ff */
[----:B------:R-:W-:Y:S02]  /*01c0*/  IMAD.MOV.U32 R6, RZ, RZ, R8 ;  /* 0x000000ffff067224 */ /* 0x000fe400078e0008 */
[----:B------:R-:W-:-:S06]  /*01d0*/  IMAD.HI.U32 R3, R3, R9, R2 ;  /* 0x0000000903037227 */ /* 0x000fcc00078e0002 */
[----:B------:R-:W-:-:S04]  /*01e0*/  IMAD.HI.U32 R3, R3, R6, RZ ;  /* 0x0000000603037227 */ /* 0x000fc800078e00ff */
[----:B------:R-:W-:-:S05]  /*01f0*/  IMAD R0, R3, R0, R6 ;  /* 0x0000000003007224 */ /* 0x000fca00078e0206 */
[----:B------:R-:W-:-:S13]  /*0200*/  ISETP.GT.U32.AND P1, PT, R7, R0, PT ;  /* 0x000000000700720c */ /* 0x000fda0003f24070 */
[----:B------:R-:W-:Y:S02]  /*0210*/  @!P1 IMAD.IADD R0, R0, 0x1, -R7 ;  /* 0x0000000100009824 */ /* 0x000fe400078e0a07 */
[----:B------:R-:W-:Y:S01]  /*0220*/  @!P1 VIADD R3, R3, 0x1 ;  /* 0x0000000103039836 */ /* 0x000fe20000000000 */
[----:B------:R-:W-:Y:S02]  /*0230*/  ISETP.NE.AND P1, PT, R4, RZ, PT ;  /* 0x000000ff0400720c */ /* 0x000fe40003f25270 */
[----:B------:R-:W-:Y:S02]  /*0240*/  ISETP.GE.U32.AND P0, PT, R0, R7, PT ;  /* 0x000000070000720c */ /* 0x000fe40003f06070 */
[----:B------:R-:W-:-:S04]  /*0250*/  LOP3.LUT R0, R5, R4, RZ, 0x3c, !PT ;  /* 0x0000000405007212 */ /* 0x000fc800078e3cff */
[----:B------:R-:W-:Y:S01]  /*0260*/  ISETP.GE.AND P2, PT, R0, RZ, PT ;  /* 0x000000ff0000720c */ /* 0x000fe20003f46270 */
[----:B------:R-:W-:-:S06]  /*0270*/  VIADD R0, R20, 0xff ;  /* 0x000000ff14007836 */ /* 0x000fcc0000000000 */
[----:B------:R-:W-:-:S04]  /*0280*/  @P0 VIADD R3, R3, 0x1 ;  /* 0x0000000103030836 */ /* 0x000fc80000000000 */
[----:B------:R-:W-:Y:S01]  /*0290*/  IMAD.MOV.U32 R2, RZ, RZ, R3 ;  /* 0x000000ffff027224 */ /* 0x000fe200078e0003 */
[----:B------:R-:W-:-:S03]  /*02a0*/  SHF.R.S32.HI R3, RZ, 0x1f, R0 ;  /* 0x0000001fff037819 */ /* 0x000fc60000011400 */
[----:B------:R-:W-:Y:S01]  /*02b0*/  @!P2 IMAD.MOV R2, RZ, RZ, -R2 ;  /* 0x000000ffff02a224 */ /* 0x000fe200078e0a02 */
[----:B------:R-:W-:Y:S02]  /*02c0*/  @!P1 LOP3.LUT R2, RZ, R4, RZ, 0x33, !PT ;  /* 0x00000004ff029212 */ /* 0x000fe400078e33ff */
[----:B------:R-:W-:-:S03]  /*02d0*/  LEA.HI R3, R3, R0, RZ, 0x8 ;  /* 0x0000000003037211 */ /* 0x000fc600078f40ff */
[----:B------:R-:W-:Y:S02]  /*02e0*/  IMAD.SHL.U32 R6, R2, 0x8, RZ ;  /* 0x0000000802067824 */ /* 0x000fe400078e00ff */
[----:B------:R-:W-:-:S03]  /*02f0*/  IMAD.MOV R2, RZ, RZ, -R2 ;  /* 0x000000ffff027224 */ /* 0x000fc600078e0a02 */
[----:B------:R-:W-:Y:S01]  /*0300*/  LEA.HI.SX32 R3, R3, -R6, 0x18 ;  /* 0x8000000603037211 */ /* 0x000fe200078fc2ff */
[----:B------:R-:W-:-:S03]  /*0310*/  IMAD R4, R4, R2, R5 ;  /* 0x0000000204047224 */ /* 0x000fc600078e0205 */
[----:B------:R-:W-:Y:S02]  /*0320*/  VIMNMX R11, R3, 0x8, PT ;  /* 0x00000008030b7848 */ /* 0x000fe40003fe0100 */
[----:B------:R-:W-:Y:S02]  /*0330*/  IABS R9, R4 ;  /* 0x0000000400097213 */ /* 0x000fe40000000000 */
[----:B------:R-:W-:-:S04]  /*0340*/  IABS R7, R11 ;  /* 0x0000000b00077213 */ /* 0x000fc80000000000 */
[----:B------:R-:W0:Y:S08]  /*0350*/  I2F.RP R0, R7 ;  /* 0x0000000700007306 */ /* 0x000e300000209400 */
[----:B0-----:R-:W0:Y:S02]  /*0360*/  MUFU.RCP R0, R0 ;  /* 0x0000000000007308 */ /* 0x001e240000001000 */
[----:B0-----:R-:W-:-:S06]  /*0370*/  VIADD R3, R0, 0xffffffe ;  /* 0x0ffffffe00037836 */ /* 0x001fcc0000000000 */
[----:B------:R-:W0:Y:S02]  /*0380*/  F2I.FTZ.U32.TRUNC.NTZ R3, R3 ;  /* 0x0000000300037305 */ /* 0x000e24000021f000 */
[----:B0-----:R-:W-:-:S04]  /*0390*/  IMAD.MOV R8, RZ, RZ, -R3 ;  /* 0x000000ffff087224 */ /* 0x001fc800078e0a03 */
[----:B------:R-:W-:Y:S01]  /*03a0*/  IMAD.MOV.U32 R2, RZ, RZ, R8 ;  /* 0x000000ffff027224 */ /* 0x000fe200078e0008 */
[----:B------:R-:W-:-:S03]  /*03b0*/  IABS R8, R11 ;  /* 0x0000000b00087213 */ /* 0x000fc60000000000 */
[----:B------:R-:W-:Y:S02]  /*03c0*/  IMAD R5, R2, R7, RZ ;  /* 0x0000000702057224 */ /* 0x000fe400078e02ff */
[----:B------:R-:W-:Y:S02]  /*03d0*/  IMAD.MOV.U32 R2, RZ, RZ, RZ ;  /* 0x000000ffff027224 */ /* 0x000fe400078e00ff */
[----:B------:R-:W-:Y:S02]  /*03e0*/  IMAD.MOV R0, RZ, RZ, -R8 ;  /* 0x000000ffff007224 */ /* 0x000fe400078e0a08 */
        /* <DEDUP_REMOVED lines=9> */
[----:B------:R-:W-:-:S07]  /*0480*/  ISETP.GE.AND P2, PT, R0, RZ, PT ;  /* 0x000000ff0000720c */ /* 0x000fce0003f46270 */
[----:B------:R-:W-:Y:S01]  /*0490*/  @P0 VIADD R2, R2, 0x1 ;  /* 0x0000000102020836 */ /* 0x000fe20000000000 */
[----:B------:R-:W-:-:S03]  /*04a0*/  ISETP.GT.AND P0, PT, R152, 0x3f, PT ;  /* 0x0000003f9800780c */ /* 0x000fc60003f04270 */
[----:B------:R-:W-:-:S04]  /*04b0*/  IMAD.MOV.U32 R0, RZ, RZ, R2 ;  /* 0x000000ffff007224 */ /* 0x000fc800078e0002 */
[----:B------:R-:W-:Y:S01]  /*04c0*/  @!P2 IMAD.MOV R0, RZ, RZ, -R0 ;  /* 0x000000ffff00a224 */ /* 0x000fe200078e0a00 */
[----:B------:R-:W-:-:S05]  /*04d0*/  @!P1 LOP3.LUT R0, RZ, R11, RZ, 0x33, !PT ;  /* 0x0000000bff009212 */ /* 0x000fca00078e33ff */
[----:B------:R-:W-:Y:S02]  /*04e0*/  IMAD.MOV R2, RZ, RZ, -R0 ;  /* 0x000000ffff027224 */ /* 0x000fe400078e0a00 */
[----:B------:R-:W-:Y:S02]  /*04f0*/  IMAD.SHL.U32 R0, R0, 0x100, RZ ;  /* 0x0000010000007824 */ /* 0x000fe400078e00ff */
[----:B------:R-:W-:-:S04]  /*0500*/  IMAD R2, R11, R2, R4 ;  /* 0x000000020b027224 */ /* 0x000fc800078e0204 */
[----:B------:R-:W-:-:S04]  /*0510*/  IMAD.IADD R2, R6, 0x1, R2 ;  /* 0x0000000106027824 */ /* 0x000fc800078e0202 */
[----:B------:R-:W-:-:S04]  /*0520*/  IMAD R2, R2, 0x100, R153 ;  /* 0x0000010002027824 */ /* 0x000fc800078e0299 */
[----:B------:R-:W-:Y:S01]  /*0530*/  VIADD R3, R2, 0x80 ;  /* 0x0000008002037836 */ /* 0x000fe20000000000 */
[----:B------:R-:W-:Y:S06]  /*0540*/  @P0 BRA `(.L_x_0) ;  /* 0x0000001c000c0947 */ /* 0x000fec0003800000 */
[----:B------:R-:W-:Y:S01]  /*0550*/  IMAD.SHL.U32 R4, R28, 0x8, RZ ;  /* 0x000000081c047824 */ /* 0x000fe200078e00ff */
[----:B------:R1:W-:Y:S01]  /*0560*/  STL [R1+0x400], RZ ;  /* 0x000400ff01007387 */ /* 0x0003e20000100800 */
[----:B------:R-:W-:Y:S02]  /*0570*/  CS2R R24, SRZ ;  /* 0x0000000000187805 */ /* 0x000fe4000001ff00 */
[----:B------:R-:W-:Y:S02]  /*0580*/  CS2R R26, SRZ ;  /* 0x00000000001a7805 */ /* 0x000fe4000001ff00 */
[----:B------:R-:W-:Y:S01]  /*0590*/  CS2R R28, SRZ ;  /* 0x00000000001c7805 */ /* 0x000fe2000001ff00 */
[----:B------:R1:W-:Y:S01]  /*05a0*/  STL [R1+0xe68], R4 ;  /* 0x000e680401007387 */ /* 0x0003e20000100800 */
[----:B------:R-:W-:Y:S02]  /*05b0*/  CS2R R30, SRZ ;  /* 0x00000000001e7805 */ /* 0x000fe4000001ff00 */
[----:B------:R-:W-:-:S02]  /*05c0*/  CS2R R32, SRZ ;  /* 0x0000000000207805 */ /* 0x000fc4000001ff00 */
[----:B------:R-:W-:Y:S01]  /*05d0*/  CS2R R34, SRZ ;  /* 0x0000000000227805 */ /* 0x000fe2000001ff00 */
[----:B------:R1:W-:Y:S01]  /*05e0*/  STL [R1+0x404], RZ ;  /* 0x000404ff01007387 */ /* 0x0003e20000100800 */
[----:B------:R-:W-:Y:S02]  /*05f0*/  CS2R R36, SRZ ;  /* 0x0000000000247805 */ /* 0x000fe4000001ff00 */
[----:B------:R-:W-:Y:S02]  /*0600*/  CS2R R38, SRZ ;  /* 0x0000000000267805 */ /* 0x000fe4000001ff00 */
[----:B------:R-:W-:Y:S01]  /*0610*/  CS2R R40, SRZ ;  /* 0x0000000000287805 */ /* 0x000fe2000001ff00 */
[----:B------:R1:W-:Y:S01]  /*0620*/  STL [R1+0x408], RZ ;  /* 0x000408ff01007387 */ /* 0x0003e20000100800 */
        /* <DEDUP_REMOVED lines=72> */
[----:B------:R-:W-:-:S03]  /*0ab0*/  CS2R R150, SRZ ;  /* 0x0000000000967805 */ /* 0x000fc6000001ff00 */
[----:B------:R1:W-:Y:S04]  /*0ac0*/  STL [R1+0x454], RZ ;  /* 0x000454ff01007387 */ /* 0x0003e80000100800 */
        /* <DEDUP_REMOVED lines=234> */
[----:B------:R1:W-:Y:S04]  /*1970*/  STL [R1], RZ ;  /* 0x000000ff01007387 */ /* 0x0003e80000100800 */
        /* <DEDUP_REMOVED lines=126> */
[----:B------:R1:W-:Y:S01]  /*2160*/  STL [R1+0x1fc], RZ ;  /* 0x0001fcff01007387 */ /* 0x0003e20000100800 */
[----:B------:R-:W-:Y:S05]  /*2170*/  BRA `(.L_x_1) ;  /* 0x000001e4005c7947 */ /* 0x000fea0003800000 */
.L_x_0:
[-C--:B------:R-:W-:Y:S01]  /*2180*/  IABS R13, R20.reuse ;  /* 0x00000014000d7213 */ /* 0x080fe20000000000 */
[----:B------:R-:W-:Y:S01]  /*2190*/  ULDC UR10, c[0x0][0x23c] ;  /* 0x00008f00000a7ab9 */ /* 0x000fe20000000800 */
[----:B------:R-:W-:Y:S01]  /*21a0*/  IABS R4, R21 ;  /* 0x0000001500047213 */ /* 0x000fe20000000000 */
[----:B------:R-:W-:Y:S01]  /*21b0*/  ULDC UR11, c[0x0][0x240] ;  /* 0x00009000000b7ab9 */ /* 0x000fe20000000800 */
[----:B------:R-:W0:Y:S01]  /*21c0*/  I2F.RP R5, R13 ;  /* 0x0000000d00057306 */ /* 0x000e220000209400 */
[----:B------:R-:W-:Y:S01]  /*21d0*/  SHF.R.U32.HI R12, RZ, 0x6, R28 ;  /* 0x00000006ff0c7819 */ /* 0x000fe2000001161c */
[----:B------:R-:W-:Y:S01]  /*21e0*/  ULDC.64 UR8, c[0x0][0x218] ;  /* 0x0000860000087ab9 */ /* 0x000fe20000000a00 */
[----:B------:R-:W-:Y:S01]  /*21f0*/  LOP3.LUT R25, RZ, R20, RZ, 0x33, !PT ;  /* 0x00000014ff197212 */ /* 0x000fe200078e33ff */
[----:B------:R-:W-:Y:S01]  /*2200*/  ULDC UR5, c[0x0][0x234] ;  /* 0x00008d0000057ab9 */ /* 0x000fe20000000800 */
[----:B------:R-:W-:Y:S01]  /*2210*/  LOP3.LUT R53, R28, 0x3f, RZ, 0xc0, !PT ;  /* 0x0000003f1c357812 */ /* 0x000fe200078ec0ff */
[----:B------:R-:W-:Y:S01]  /*2220*/  ULDC UR18, c[0x0][0x238] ;  /* 0x00008e0000127ab9 */ /* 0x000fe20000000800 */
[----:B------:R-:W-:Y:S01]  /*2230*/  UMOV UR14, 0xfffffffe ;  /* 0xfffffffe000e7882 */ /* 0x000fe20000000000 */
[----:B------:R-:W1:Y:S01]  /*2240*/  I2F.RP R10, R4 ;  /* 0x00000004000a7306 */ /* 0x000e620000209400 */
[----:B------:R-:W-:Y:S01]  /*2250*/  UIMAD UR22, UR18, 0x3f, URZ ;  /* 0x0000003f121678a4 */ /* 0x000fe2000f8e023f */
[----:B------:R-:W-:Y:S01]  /*2260*/  UMOV UR15, 0x7fffffdf ;  /* 0x7fffffdf000f7882 */ /* 0x000fe20000000000 */
[----:B------:R-:W-:-:S02]  /*2270*/  UIMAD UR61, UR18, 0x3e, URZ ;  /* 0x0000003e123d78a4 */ /* 0x000fc4000f8e023f */
[----:B------:R-:W-:-:S03]  /*2280*/  UIMAD UR19, UR18, 0x3d, URZ ;  /* 0x0000003d121378a4 */ /* 0x000fc6000f8e023f */
[----:B0-----:R-:W0:Y:S01]  /*2290*/  MUFU.RCP R5, R5 ;  /* 0x0000000500057308 */ /* 0x001e220000001000 */
[----:B------:R-:W-:Y:S02]  /*22a0*/  UIMAD UR26, UR18, 0x3c, URZ ;  /* 0x0000003c121a78a4 */ /* 0x000fe4000f8e023f */
[----:B------:R-:W-:Y:S02]  /*22b0*/  UIMAD UR23, UR18, 0x3b, URZ ;  /* 0x0000003b121778a4 */ /* 0x000fe4000f8e023f */
[----:B------:R-:W-:Y:S02]  /*22c0*/  UIMAD UR30, UR18, 0x3a, URZ ;  /* 0x0000003a121e78a4 */ /* 0x000fe4000f8e023f */
[----:B------:R-:W-:Y:S01]  /*22d0*/  UIMAD UR27, UR18, 0x39, URZ ;  /* 0x00000039121b78a4 */ /* 0x000fe2000f8e023f */
[----:B-1----:R-:W1:Y:S01]  /*22e0*/  MUFU.RCP R10, R10 ;  /* 0x0000000a000a7308 */ /* 0x002e620000001000 */
[----:B------:R-:W-:Y:S02]  /*22f0*/  UIMAD UR34, UR18, 0x38, URZ ;  /* 0x00000038122278a4 */ /* 0x000fe4000f8e023f */
[----:B------:R-:W-:-:S02]  /*2300*/  UIMAD UR31, UR18, 0x37, URZ ;  /* 0x00000037121f78a4 */ /* 0x000fc4000f8e023f */
[----:B------:R-:W-:Y:S02]  /*2310*/  UIMAD UR38, UR18, 0x36, URZ ;  /* 0x00000036122678a4 */ /* 0x000fe4000f8e023f */
[----:B------:R-:W-:Y:S01]  /*2320*/  UIMAD UR35, UR18, 0x35, URZ ;  /* 0x00000035122378a4 */ /* 0x000fe2000f8e023f */
[----:B0-----:R-:W-:Y:S01]  /*2330*/  VIADD R6, R5, 0xffffffe ;  /* 0x0ffffffe05067836 */ /* 0x001fe20000000000 */
[----:B------:R-:W-:Y:S01]  /*2340*/  SGXT.U32 R5, R12, 0x1 ;  /* 0x000000010c05781a */ /* 0x000fe20000000000 */
[----:B------:R-:W-:Y:S01]  /*2350*/  UIMAD UR41, UR18, 0x34, URZ ;  /* 0x00000034122978a4 */ /* 0x000fe2000f8e023f */
[----:B------:R-:W-:Y:S01]  /*2360*/  IABS R12, R2 ;  /* 0x00000002000c7213 */ /* 0x000fe20000000000 */
[----:B------:R0:W2:Y:S01]  /*2370*/  F2I.FTZ.U32.TRUNC.NTZ R7, R6 ;  /* 0x0000000600077305 */ /* 0x0000a2000021f000 */
[----:B------:R-:W-:Y:S02]  /*2380*/  UIMAD UR39, UR18, 0x33, URZ ;  /* 0x00000033122778a4 */ /* 0x000fe4000f8e023f */
[----:B------:R-:W-:Y:S01]  /*2390*/  UIMAD UR43, UR18, 0x32, URZ ;  /* 0x00000032122b78a4 */ /* 0x000fe2000f8e023f */
[----:B-1----:R-:W-:Y:S01]  /*23a0*/  VIADD R8, R10, 0xffffffe ;  /* 0x0ffffffe0a087836 */ /* 0x002fe20000000000 */
[----:B------:R-:W-:-:S02]  /*23b0*/  UIMAD UR42, UR18, 0x31, URZ ;  /* 0x00000031122a78a4 */ /* 0x000fc4000f8e023f */
[----:B------:R-:W-:Y:S01]  /*23c0*/  UIMAD UR46, UR18, 0x30, URZ ;  /* 0x00000030122e78a4 */ /* 0x000fe2000f8e023f */
[----:B------:R1:W3:Y:S01]  /*23d0*/  F2I.FTZ.U32.TRUNC.NTZ R9, R8 ;  /* 0x0000000800097305 */ /* 0x0002e2000021f000 */
[----:B0-----:R-:W-:Y:S01]  /*23e0*/  IMAD.MOV.U32 R6, RZ, RZ, RZ ;  /* 0x000000ffff067224 */ /* 0x001fe200078e00ff */
[----:B------:R-:W-:Y:S02]  /*23f0*/  UIMAD UR17, UR18, 0x2e, URZ ;  /* 0x0000002e121178a4 */ /* 0x000fe4000f8e023f */
[----:B------:R-:W-:Y:S02]  /*2400*/  UIMAD UR54, UR18, 0x2d, URZ ;  /* 0x0000002d123678a4 */ /* 0x000fe4000f8e023f */
[----:B------:R-:W-:Y:S01]  /*2410*/  UIMAD UR33, UR18, 0x2c, URZ ;  /* 0x0000002c122178a4 */ /* 0x000fe2000f8e023f */
[----:B--2---:R-:W-:Y:S01]  /*2420*/  IMAD.MOV R14, RZ, RZ, -R7 ;  /* 0x000000ffff0e7224 */ /* 0x004fe200078e0a07 */
[----:B------:R-:W-:Y:S01]  /*2430*/  UIMAD UR50, UR18, 0x2b, URZ ;  /* 0x0000002b123278a4 */ /* 0x000fe2000f8e023f */
[----:B-1----:R-:W-:Y:S01]  /*2440*/  IMAD.MOV.U32 R8, RZ, RZ, RZ ;  /* 0x000000ffff087224 */ /* 0x002fe200078e00ff */
[----:B------:R-:W-:Y:S01]  /*2450*/  UIMAD UR58, UR18, 0x2a, URZ ;  /* 0x0000002a123a78a4 */ /* 0x000fe2000f8e023f */
[----:B------:R-:W-:Y:S01]  /*2460*/  IMAD R11, R14, R13, RZ ;  /* 0x0000000d0e0b7224 */ /* 0x000fe200078e02ff */
[----:B------:R-:W-:Y:S01]  /*2470*/  IABS R14, R3 ;  /* 0x00000003000e7213 */ /* 0x000fe20000000000 */
[----:B------:R-:W-:Y:S01]  /*2480*/  UIMAD UR25, UR18, 0x29, URZ ;  /* 0x00000029121978a4 */ /* 0x000fe2000f8e023f */
[----:B---3--:R-:W-:Y:S01]  /*2490*/  IMAD.MOV R15, RZ, RZ, -R9 ;  /* 0x000000ffff0f7224 */ /* 0x008fe200078e0a09 */
[----:B------:R-:W-:Y:S01]  /*24a0*/  UIMAD UR44, UR18, 0x28, URZ ;  /* 0x00000028122c78a4 */ /* 0x000fe2000f8e023f */
[----:B------:R-:W-:Y:S01]  /*24b0*/  IMAD.HI.U32 R10, R7, R11, R6 ;  /* 0x0000000b070a7227 */ /* 0x000fe200078e0006 */
[----:B------:R-:W-:Y:S01]  /*24c0*/  LOP3.LUT R6, R0, R5, RZ, 0xfc, !PT ;  /* 0x0000000500067212 */ /* 0x000fe200078efcff */
[----:B------:R-:W-:Y:S01]  /*24d0*/  UIMAD UR48, UR18, 0x27, URZ ;  /* 0x00000027123078a4 */ /* 0x000fe2000f8e023f */
[----:B------:R-:W-:Y:S01]  /*24e0*/  LEA.HI R7, R28, R0, RZ, 0x1a ;  /* 0x000000001c077211 */ /* 0x000fe200078fd0ff */
[----:B------:R-:W-:Y:S01]  /*24f0*/  IMAD R5, R15, R4, RZ ;  /* 0x000000040f057224 */ /* 0x000fe200078e02ff */
[----:B------:R-:W-:Y:S01]  /*2500*/  IABS R16, R6 ;  /* 0x0000000600107213 */ /* 0x000fe20000000000 */
[----:B------:R-:W-:Y:S01]  /*2510*/  UIMAD UR52, UR18, 0x26, URZ ;  /* 0x00000026123478a4 */ /* 0x000fe2000f8e023f */
[----:B------:R-:W-:Y:S01]  /*2520*/  LOP3.LUT R18, R6, 0xf8, RZ, 0xfc, !PT ;  /* 0x000000f806127812 */ /* 0x000fe200078efcff */
[----:B------:R-:W-:Y:S01]  /*2530*/  IMAD.HI.U32 R5, R9, R5, R8 ;  /* 0x0000000509057227 */ /* 0x000fe200078e0008 */
[----:B------:R-:W-:Y:S01]  /*2540*/  SHF.R.S32.HI R9, RZ, 0x1f, R152 ;  /* 0x0000001fff097819 */ /* 0x000fe20000011498 */
[----:B------:R-:W-:Y:S01]  /*2550*/  UIMAD UR56, UR18, 0x25, URZ ;  /* 0x00000025123878a4 */ /* 0x000fe2000f8e023f */
[----:B------:R-:W-:Y:S01]  /*2560*/  IABS R132, R18 ;  /* 0x0000001200847213 */ /* 0x000fe20000000000 */
[----:B------:R-:W-:Y:S01]  /*2570*/  IMAD.HI.U32 R8, R10, R12, RZ ;  /* 0x0000000c0a087227 */ /* 0x000fe200078e00ff */
[----:B------:R-:W-:Y:S01]  /*2580*/  LEA.HI R152, R9, R152, RZ, 0x6 ;  /* 0x0000009809987211 */ /* 0x000fe200078f30ff */
[----:B------:R-:W-:Y:S01]  /*2590*/  UIMAD UR60, UR18, 0x24, URZ ;  /* 0x00000024123c78a4 */ /* 0x000fe2000f8e023f */
[C---:B------:R-:W-:Y:S01]  /*25a0*/  LOP3.LUT R19, R6.reuse, 0x22, RZ, 0xfc, !PT ;  /* 0x0000002206137812 */ /* 0x040fe200078efcff */
[----:B------:R-:W-:Y:S01]  /*25b0*/  IMAD.MOV R8, RZ, RZ, -R8 ;  /* 0x000000ffff087224 */ /* 0x000fe200078e0a08 */
[----:B------:R-:W-:Y:S01]  /*25c0*/  LOP3.LUT R35, R6, 0x20, RZ, 0xfc, !PT ;  /* 0x0000002006237812 */ /* 0x000fe200078efcff */
[----:B------:R-:W-:Y:S01]  /*25d0*/  IMAD.HI.U32 R10, R10, R14, RZ ;  /* 0x0000000e0a0a7227 */ /* 0x000fe200078e00ff */
[----:B------:R-:W-:Y:S01]  /*25e0*/  IABS R22, R19 ;  /* 0x0000001300167213 */ /* 0x000fe20000000000 */
[----:B------:R-:W-:Y:S01]  /*25f0*/  UIMAD UR21, UR18, 0x23, URZ ;  /* 0x00000023121578a4 */ /* 0x000fe2000f8e023f */
[C---:B------:R-:W-:Y:S01]  /*2600*/  LOP3.LUT R37, R6.reuse, 0x1c, RZ, 0xfc, !PT ;  /* 0x0000001c06257812 */ /* 0x040fe200078efcff */
[----:B------:R-:W-:Y:S01]  /*2610*/  IMAD R8, R13, R8, R12 ;  /* 0x000000080d087224 */ /* 0x000fe200078e020c */
[C---:B------:R-:W-:Y:S01]  /*2620*/  LOP3.LUT R39, R6.reuse, 0x1a, RZ, 0xfc, !PT ;  /* 0x0000001a06277812 */ /* 0x040fe200078efcff */
[----:B------:R-:W-:Y:S01]  /*2630*/  VIADD R9, R7, 0xfe ;  /* 0x000000fe07097836 */ /* 0x000fe20000000000 */
[----:B------:R-:W-:Y:S01]  /*2640*/  IABS R154, R37 ;  /* 0x00000025009a7213 */ /* 0x000fe20000000000 */
[----:B------:R-:W-:Y:S01]  /*2650*/  IMAD.MOV R10, RZ, RZ, -R10 ;  /* 0x000000ffff0a7224 */ /* 0x000fe200078e0a0a */
[----:B------:R-:W-:Y:S01]  /*2660*/  ISETP.GT.U32.AND P0, PT, R13, R8, PT ;  /* 0x000000080d00720c */ /* 0x000fe20003f04070 */
[----:B------:R-:W-:Y:S01]  /*2670*/  IMAD.HI.U32 R11, R5, R16, RZ ;  /* 0x00000010050b7227 */ /* 0x000fe200078e00ff */
[----:B------:R-:W-:Y:S01]  /*2680*/  ISETP.GE.AND P1, PT, R9, RZ, PT ;  /* 0x000000ff0900720c */ /* 0x000fe20003f26270 */
[----:B------:R-:W-:Y:S01]  /*2690*/  UIMAD UR29, UR18, 0x22, URZ ;  /* 0x00000022121d78a4 */ /* 0x000fe2000f8e023f */
[----:B------:R-:W-:Y:S01]  /*26a0*/  IABS R30, R9 ;  /* 0x00000009001e7213 */ /* 0x000fe20000000000 */
[----:B------:R-:W-:Y:S01]  /*26b0*/  IMAD R9, R13, R10, R14 ;  /* 0x0000000a0d097224 */ /* 0x000fe200078e020e */
[C---:B------:R-:W-:Y:S01]  /*26c0*/  LOP3.LUT R10, R6.reuse, 0xfc, RZ, 0xfc, !PT ;  /* 0x000000fc060a7812 */ /* 0x040fe200078efcff */
[----:B------:R-:W-:Y:S01]  /*26d0*/  IMAD.MOV R11, RZ, RZ, -R11 ;  /* 0x000000ffff0b7224 */ /* 0x000fe200078e0a0b */
[----:B------:R-:W-:Y:S01]  /*26e0*/  LOP3.LUT R14, R6, 0xfa, RZ, 0xfc, !PT ;  /* 0x000000fa060e7812 */ /* 0x000fe200078efcff */
[----:B------:R-:W-:Y:S01]  /*26f0*/  IMAD.HI.U32 R12, R5, R132, RZ ;  /* 0x00000084050c7227 */ /* 0x000fe200078e00ff */
[----:B------:R-:W-:Y:S01]  /*2700*/  ISETP.GT.U32.AND P2, PT, R13, R9, PT ;  /* 0x000000090d00720c */ /* 0x000fe20003f44070 */
[----:B------:R-:W-:Y:S01]  /*2710*/  UIMAD UR37, UR18, 0x21, URZ ;  /* 0x00000021122578a4 */ /* 0x000fe2000f8e023f */
[----:B------:R-:W-:Y:S01]  /*2720*/  ISETP.GE.AND P5, PT, R10, RZ, PT ;  /* 0x000000ff0a00720c */ /* 0x000fe20003fa6270 */
[--C-:B------:R-:W-:Y:S01]  /*2730*/  @!P0 IMAD.IADD R8, R8, 0x1, -R13.reuse ;  /* 0x0000000108088824 */ /* 0x100fe200078e0a0d */
[----:B------:R-:W-:Y:S01]  /*2740*/  IABS R134, R10 ;  /* 0x0000000a00867213 */ /* 0x000fe20000000000 */
[----:B------:R-:W-:Y:S01]  /*2750*/  IMAD.HI.U32 R10, R5, R30, RZ ;  /* 0x0000001e050a7227 */ /* 0x000fe200078e00ff */
[----:B------:R-:W-:Y:S01]  /*2760*/  IABS R32, R14 ;  /* 0x0000000e00207213 */ /* 0x000fe20000000000 */
[----:B------:R-:W-:Y:S01]  /*2770*/  USHF.L.U32 UR45, UR18, 0x5, URZ ;  /* 0x00000005122d7899 */ /* 0x000fe2000800063f */
[----:B------:R-:W-:Y:S01]  /*2780*/  ISETP.GT.U32.AND P4, PT, R13, R8, PT ;  /* 0x000000080d00720c */ /* 0x000fe20003f84070 */
[----:B------:R-:W-:Y:S01]  /*2790*/  IMAD R16, R4, R11, R16 ;  /* 0x0000000b04107224 */ /* 0x000fe200078e0210 */
[----:B------:R-:W-:Y:S01]  /*27a0*/  IABS R150, R39 ;  /* 0x0000002700967213 */ /* 0x000fe20000000000 */
[----:B------:R-:W-:Y:S01]  /*27b0*/  IMAD.MOV R11, RZ, RZ, -R10 ;  /* 0x000000ffff0b7224 */ /* 0x000fe200078e0a0a */
[----:B------:R-:W-:Y:S01]  /*27c0*/  LOP3.LUT R41, R6, 0x18, RZ, 0xfc, !PT ;  /* 0x0000001806297812 */ /* 0x000fe200078efcff */
[--C-:B------:R-:W-:Y:S01]  /*27d0*/  @!P2 IMAD.IADD R9, R9, 0x1, -R13.reuse ;  /* 0x000000010909a824 */ /* 0x100fe200078e0a0d */
[----:B------:R-:W-:Y:S01]  /*27e0*/  ISETP.GE.AND P2, PT, R2, RZ, PT ;  /* 0x000000ff0200720c */ /* 0x000fe20003f46270 */
[----:B------:R-:W-:Y:S01]  /*27f0*/  IMAD.HI.U32 R10, R5, R134, RZ ;  /* 0x00000086050a7227 */ /* 0x000fe200078e00ff */
[C---:B------:R-:W-:Y:S01]  /*2800*/  ISETP.GT.U32.AND P3, PT, R4.reuse, R16, PT ;  /* 0x000000100400720c */ /* 0x040fe20003f64070 */
[----:B------:R-:W-:Y:S01]  /*2810*/  UIMAD UR47, UR18, 0x1f, URZ ;  /* 0x0000001f122f78a4 */ /* 0x000fe2000f8e023f */
[----:B------:R-:W-:Y:S01]  /*2820*/  ISETP.GT.U32.AND P0, PT, R13, R9, PT ;  /* 0x000000090d00720c */ /* 0x000fe20003f04070 */
[----:B------:R-:W-:Y:S01]  /*2830*/  IMAD R30, R4, R11, R30 ;  /* 0x0000000b041e7224 */ /* 0x000fe200078e021e */
[----:B------:R-:W-:Y:S01]  /*2840*/  LOP3.LUT R43, R6, 0x16, RZ, 0xfc, !PT ;  /* 0x00000016062b7812 */ /* 0x000fe200078efcff */
[----:B------:R-:W-:Y:S01]  /*2850*/  @!P4 IMAD.IADD R8, R8, 0x1, -R13 ;  /* 0x000000010808c824 */ /* 0x000fe200078e0a0d */
[----:B------:R-:W-:Y:S01]  /*2860*/  ISETP.GE.AND P4, PT, R3, RZ, PT ;  /* 0x000000ff0300720c */ /* 0x000fe20003f86270 */
[----:B------:R-:W-:Y:S01]  /*2870*/  IMAD.HI.U32 R11, R5, R32, RZ ;  /* 0x00000020050b7227 */ /* 0x000fe200078e00ff */
[----:B------:R-:W-:Y:S01]  /*2880*/  ISETP.GT.U32.AND P6, PT, R4, R30, PT ;  /* 0x0000001e0400720c */ /* 0x000fe20003fc4070 */
[----:B------:R-:W-:Y:S01]  /*2890*/  UIMAD UR49, UR18, 0x1e, URZ ;  /* 0x0000001e123178a4 */ /* 0x000fe2000f8e023f */
[C---:B------:R-:W-:Y:S01]  /*28a0*/  LOP3.LUT R45, R6.reuse, 0x14, RZ, 0xfc, !PT ;  /* 0x00000014062d7812 */ /* 0x040fe200078efcff */
[----:B------:R-:W-:Y:S01]  /*28b0*/  IMAD.MOV R15, RZ, RZ, -R10 ;  /* 0x000000ffff0f7224 */ /* 0x000fe200078e0a0a */
[----:B------:R-:W-:Y:S01]  /*28c0*/  LOP3.LUT R10, R6, 0xf6, RZ, 0xfc, !PT ;  /* 0x000000f6060a7812 */ /* 0x000fe200078efcff */
[----:B------:R-:W-:Y:S01]  /*28d0*/  IMAD.MOV R11, RZ, RZ, -R11 ;  /* 0x000000ffff0b7224 */ /* 0x000fe200078e0a0b */
[----:B------:R-:W-:Y:S01]  /*28e0*/  IABS R27, R45 ;  /* 0x0000002d001b7213 */ /* 0x000fe20000000000 */
[----:B------:R-:W-:Y:S01]  /*28f0*/  IMAD R134, R4, R15, R134 ;  /* 0x0000000f04867224 */ /* 0x000fe200078e0286 */
[----:B------:R-:W-:Y:S01]  /*2900*/  IABS R34, R10 ;  /* 0x0000000a00227213 */ /* 0x000fe20000000000 */
[----:B------:R-:W-:Y:S01]  /*2910*/  @!P0 IMAD.IADD R9, R9, 0x1, -R13 ;  /* 0x0000000109098824 */ /* 0x000fe200078e0a0d */
[----:B------:R-:W-:Y:S01]  /*2920*/  ISETP.NE.AND P0, PT, R20, RZ, PT ;  /* 0x000000ff1400720c */ /* 0x000fe20003f05270 */
[----:B------:R-:W-:Y:S01]  /*2930*/  IMAD R32, R4, R11, R32 ;  /* 0x0000000b04207224 */ /* 0x000fe200078e0220 */
[----:B------:R-:W-:Y:S01]  /*2940*/  LOP3.LUT R11, R6, 0xf4, RZ, 0xfc, !PT ;  /* 0x000000f4060b7812 */ /* 0x000fe200078efcff */
[----:B------:R-:W-:Y:S01]  /*2950*/  @!P4 IMAD.MOV R9, RZ, RZ, -R9 ;  /* 0x000000ffff09c224 */ /* 0x000fe200078e0a09 */
[C---:B------:R-:W-:Y:S01]  /*2960*/  ISETP.GT.U32.AND P4, PT, R4.reuse, R134, PT ;  /* 0x000000860400720c */ /* 0x040fe20003f84070 */
[----:B------:R-:W-:Y:S01]  /*2970*/  @!P2 IMAD.MOV R8, RZ, RZ, -R8 ;  /* 0x000000ffff08a224 */ /* 0x000fe200078e0a08 */
[----:B------:R-:W-:Y:S01]  /*2980*/  ISETP.GT.U32.AND P2, PT, R4, R32, PT ;  /* 0x000000200400720c */ /* 0x000fe20003f44070 */
[--C-:B------:R-:W-:Y:S01]  /*2990*/  @!P3 IMAD.IADD R16, R16, 0x1, -R4.reuse ;  /* 0x000000011010b824 */ /* 0x100fe200078e0a04 */
[----:B------:R-:W-:Y:S01]  /*29a0*/  IABS R130, R11 ;  /* 0x0000000b00827213 */ /* 0x000fe20000000000 */
[----:B------:R-:W-:Y:S01]  /*29b0*/  @!P6 IMAD.IADD R30, R30, 0x1, -R4 ;  /* 0x000000011e1ee824 */ /* 0x000fe200078e0a04 */
[----:B------:R-:W-:Y:S01]  /*29c0*/  SEL R23, R25, R8, !P0 ;  /* 0x0000000819177207 */ /* 0x000fe20004000000 */
[----:B------:R-:W-:Y:S01]  /*29d0*/  IMAD.HI.U32 R8, R5, R34, RZ ;  /* 0x0000002205087227 */ /* 0x000fe200078e00ff */
[C---:B------:R-:W-:Y:S01]  /*29e0*/  ISETP.GT.U32.AND P3, PT, R4.reuse, R16, PT ;  /* 0x000000100400720c */ /* 0x040fe20003f64070 */
[----:B------:R-:W-:Y:S01]  /*29f0*/  UIMAD UR51, UR18, 0x1d, URZ ;  /* 0x0000001d123378a4 */ /* 0x000fe2000f8e023f */
[----:B------:R-:W-:Y:S01]  /*2a00*/  ISETP.GT.U32.AND P6, PT, R4, R30, PT ;  /* 0x0000001e0400720c */ /* 0x000fe20003fc4070 */
[----:B------:R-:W-:Y:S01]  /*2a10*/  IMAD.MOV R17, RZ, RZ, -R12 ;  /* 0x000000ffff117224 */ /* 0x000fe200078e0a0c */
[----:B------:R-:W-:Y:S01]  /*2a20*/  SEL R25, R25, R9, !P0 ;  /* 0x0000000919197207 */ /* 0x000fe20004000000 */
[--C-:B------:R-:W-:Y:S01]  /*2a30*/  @!P4 IMAD.IADD R134, R134, 0x1, -R4.reuse ;  /* 0x000000018686c824 */ /* 0x100fe200078e0a04 */
[----:B------:R-:W-:Y:S01]  /*2a40*/  ISETP.GE.AND P0, PT, R6, RZ, PT ;  /* 0x000000ff0600720c */ /* 0x000fe20003f06270 */
[----:B------:R-:W-:Y:S01]  /*2a50*/  @!P2 IMAD.IADD R32, R32, 0x1, -R4 ;  /* 0x000000012020a824 */ /* 0x000fe200078e0a04 */
[----:B------:R-:W-:Y:S01]  /*2a60*/  LOP3.LUT R12, R6, 0xf2, RZ, 0xfc, !PT ;  /* 0x000000f2060c7812 */ /* 0x000fe200078efcff */
[----:B------:R-:W-:Y:S01]  /*2a70*/  IMAD.MOV R9, RZ, RZ, -R8 ;  /* 0x000000ffff097224 */ /* 0x000fe200078e0a08 */
[C---:B------:R-:W-:Y:S01]  /*2a80*/  ISETP.GT.U32.AND P2, PT, R4.reuse, R134, PT ;  /* 0x000000860400720c */ /* 0x040fe20003f44070 */
[C---:B------:R-:W-:Y:S01]  /*2a90*/  IMAD R132, R4.reuse, R17, R132 ;  /* 0x0000001104847224 */ /* 0x040fe200078e0284 */
[----:B------:R-:W-:Y:S01]  /*2aa0*/  IABS R36, R12 ;  /* 0x0000000c00247213 */ /* 0x000fe20000000000 */
[----:B------:R-:W-:Y:S01]  /*2ab0*/  IMAD R34, R4, R9, R34 ;  /* 0x0000000904227224 */ /* 0x000fe200078e0222 */
[----:B------:R-:W-:Y:S01]  /*2ac0*/  ISETP.GE.AND P4, PT, R18, RZ, PT ;  /* 0x000000ff1200720c */ /* 0x000fe20003f86270 */
[--C-:B------:R-:W-:Y:S01]  /*2ad0*/  @!P3 IMAD.IADD R16, R16, 0x1, -R4.reuse ;  /* 0x000000011010b824 */ /* 0x100fe200078e0a04 */
[----:B------:R-:W-:Y:S01]  /*2ae0*/  ISETP.GE.AND P3, PT, R14, RZ, PT ;  /* 0x000000ff0e00720c */ /* 0x000fe20003f66270 */
[----:B------:R-:W-:Y:S01]  /*2af0*/  @!P6 IMAD.IADD R30, R30, 0x1, -R4 ;  /* 0x000000011e1ee824 */ /* 0x000fe200078e0a04 */
[C---:B------:R-:W-:Y:S01]  /*2b00*/  ISETP.GT.U32.AND P6, PT, R4.reuse, R132, PT ;  /* 0x000000840400720c */ /* 0x040fe20003fc4070 */
[----:B------:R-:W-:Y:S01]  /*2b10*/  @!P0 IMAD.MOV R16, RZ, RZ, -R16 ;  /* 0x000000ffff108224 */ /* 0x000fe200078e0a10 */
[----:B------:R-:W-:Y:S01]  /*2b20*/  ISETP.GT.U32.AND P0, PT, R4, R32, PT ;  /* 0x000000200400720c */ /* 0x000fe20003f04070 */
[C---:B------:R-:W-:Y:S01]  /*2b30*/  IMAD.HI.U32 R8, R5.reuse, R130, RZ ;  /* 0x0000008205087227 */ /* 0x040fe200078e00ff */
[C---:B------:R-:W-:Y:S01]  /*2b40*/  LOP3.LUT R13, R6.reuse, 0xec, RZ, 0xfc, !PT ;  /* 0x000000ec060d7812 */ /* 0x040fe200078efcff */
[----:B------:R-:W-:Y:S01]  /*2b50*/  UIMAD UR53, UR18, 0x1c, URZ ;  /* 0x0000001c123578a4 */ /* 0x000fe2000f8e023f */
[----:B------:R-:W-:Y:S01]  /*2b60*/  LOP3.LUT R14, R6, 0xe4, RZ, 0xfc, !PT ;  /* 0x000000e4060e7812 */ /* 0x000fe200078efcff */
[----:B------:R-:W-:Y:S01]  /*2b70*/  @!P2 IMAD.IADD R134, R134, 0x1, -R4 ;  /* 0x000000018686a824 */ /* 0x000fe200078e0a04 */
[----:B------:R-:W-:Y:S01]  /*2b80*/  ISETP.GT.U32.AND P2, PT, R4, R34, PT ;  /* 0x000000220400720c */ /* 0x000fe20003f44070 */
[----:B------:R-:W-:Y:S01]  /*2b90*/  @!P1 IMAD.MOV R30, RZ, RZ, -R30 ;  /* 0x000000ffff1e9224 */ /* 0x000fe200078e0a1e */
[----:B------:R-:W-:Y:S01]  /*2ba0*/  ISETP.GE.AND P1, PT, R10, RZ, PT ;  /* 0x000000ff0a00720c */ /* 0x000fe20003f26270 */
[----:B------:R-:W-:Y:S01]  /*2bb0*/  IMAD.MOV R9, RZ, RZ, -R8 ;  /* 0x000000ffff097224 */ /* 0x000fe200078e0a08 */
[----:B------:R-:W-:Y:S01]  /*2bc0*/  LOP3.LUT R10, R6, 0xf0, RZ, 0xfc, !PT ;  /* 0x000000f0060a7812 */ /* 0x000fe200078efcff */
[--C-:B------:R-:W-:Y:S01]  /*2bd0*/  @!P6 IMAD.IADD R132, R132, 0x1, -R4.reuse ;  /* 0x000000018484e824 */ /* 0x100fe200078e0a04 */
[----:B------:R-:W-:Y:S01]  /*2be0*/  IABS R126, R13 ;  /* 0x0000000d007e7213 */ /* 0x000fe20000000000 */
[----:B------:R-:W-:Y:S01]  /*2bf0*/  IMAD.HI.U32 R8, R5, R36, RZ ;  /* 0x0000002405087227 */ /* 0x000fe200078e00ff */
[----:B------:R-:W-:Y:S01]  /*2c00*/  IABS R128, R10 ;  /* 0x0000000a00807213 */ /* 0x000fe20000000000 */
[----:B------:R-:W-:Y:S01]  /*2c10*/  UIMAD UR55, UR18, 0x1b, URZ ;  /* 0x0000001b123778a4 */ /* 0x000fe2000f8e023f */
[----:B------:R-:W-:Y:S01]  /*2c20*/  ISETP.GT.U32.AND P6, PT, R4, R132, PT ;  /* 0x000000840400720c */ /* 0x000fe20003fc4070 */
[--C-:B------:R-:W-:Y:S01]  /*2c30*/  @!P0 IMAD.IADD R32, R32, 0x1, -R4.reuse ;  /* 0x0000000120208824 */ /* 0x100fe200078e0a04 */
[----:B------:R-:W-:Y:S01]  /*2c40*/  ISETP.GE.AND P0, PT, R11, RZ, PT ;  /* 0x000000ff0b00720c */ /* 0x000fe20003f06270 */
[----:B------:R-:W-:Y:S01]  /*2c50*/  @!P2 IMAD.IADD R34, R34, 0x1, -R4 ;  /* 0x000000012222a824 */ /* 0x000fe200078e0a04 */
[----:B------:R-:W-:Y:S01]  /*2c60*/  IABS R122, R14 ;  /* 0x0000000e007a7213 */ /* 0x000fe20000000000 */
[----:B------:R-:W-:Y:S01]  /*2c70*/  IMAD R130, R4, R9, R130 ;  /* 0x0000000904827224 */ /* 0x000fe200078e0282 */
[C---:B------:R-:W-:Y:S01]  /*2c80*/  LOP3.LUT R15, R6.reuse, 0xe2, RZ, 0xfc, !PT ;  /* 0x000000e2060f7812 */ /* 0x040fe200078efcff */
[----:B------:R-:W-:Y:S01]  /*2c90*/  VIADD R9, R7, 0xee ;  /* 0x000000ee07097836 */ /* 0x000fe20000000000 */
[----:B------:R-:W-:Y:S01]  /*2ca0*/  LOP3.LUT R17, R6, 0xca, RZ, 0xfc, !PT ;  /* 0x000000ca06117812 */ /* 0x000fe200078efcff */
[----:B------:R-:W-:Y:S01]  /*2cb0*/  @!P5 IMAD.MOV R134, RZ, RZ, -R134 ;  /* 0x000000ffff86d224 */ /* 0x000fe200078e0a86 */
[C---:B------:R-:W-:Y:S01]  /*2cc0*/  ISETP.GT.U32.AND P5, PT, R4.reuse, R34, PT ;  /* 0x000000220400720c */ /* 0x040fe20003fa4070 */
[----:B------:R-:W-:Y:S01]  /*2cd0*/  IMAD.MOV R11, RZ, RZ, -R8 ;  /* 0x000000ffff0b7224 */ /* 0x000fe200078e0a08 */
[----:B------:R-:W-:Y:S01]  /*2ce0*/  ISETP.GE.AND P2, PT, R9, RZ, PT ;  /* 0x000000ff0900720c */ /* 0x000fe20003f46270 */
[C---:B------:R-:W-:Y:S01]  /*2cf0*/  IMAD.HI.U32 R8, R5.reuse, R128, RZ ;  /* 0x0000008005087227 */ /* 0x040fe200078e00ff */
[----:B------:R-:W-:Y:S01]  /*2d00*/  IABS R38, R9 ;  /* 0x0000000900267213 */ /* 0x000fe20000000000 */
[----:B------:R-:W-:Y:S01]  /*2d10*/  UIMAD UR57, UR18, 0x1a, URZ ;  /* 0x0000001a123978a4 */ /* 0x000fe2000f8e023f */
[----:B------:R-:W-:Y:S01]  /*2d20*/  IABS R44, R15 ;  /* 0x0000000f002c7213 */ /* 0x000fe20000000000 */
[----:B------:R-:W-:Y:S01]  /*2d30*/  IMAD R36, R4, R11, R36 ;  /* 0x0000000b04247224 */ /* 0x000fe200078e0224 */
[----:B------:R-:W-:Y:S01]  /*2d40*/  LOP3.LUT R18, R6, 0xc8, RZ, 0xfc, !PT ;  /* 0x000000c806127812 */ /* 0x000fe200078efcff */
[----:B------:R-:W-:Y:S01]  /*2d50*/  IMAD.MOV R9, RZ, RZ, -R8 ;  /* 0x000000ffff097224 */ /* 0x000fe200078e0a08 */
[----:B------:R-:W-:Y:S01]  /*2d60*/  IABS R56, R17 ;  /* 0x0000001100387213 */ /* 0x000fe20000000000 */
[----:B------:R-:W-:Y:S01]  /*2d70*/  @!P3 IMAD.MOV R32, RZ, RZ, -R32 ;  /* 0x000000ffff20b224 */ /* 0x000fe200078e0a20 */
[C---:B------:R-:W-:Y:S01]  /*2d80*/  ISETP.GT.U32.AND P3, PT, R4.reuse, R36, PT ;  /* 0x000000240400720c */ /* 0x040fe20003f64070 */
[----:B------:R-:W-:Y:S01]  /*2d90*/  IMAD R128, R4, R9, R128 ;  /* 0x0000000904807224 */ /* 0x000fe200078e0280 */
[----:B------:R-:W-:Y:S01]  /*2da0*/  IABS R108, R18 ;  /* 0x00000012006c7213 */ /* 0x000fe20000000000 */
[--C-:B------:R-:W-:Y:S01]  /*2db0*/  @!P6 IMAD.IADD R132, R132, 0x1, -R4.reuse ;  /* 0x000000018484e824 */ /* 0x100fe200078e0a04 */
[----:B------:R-:W-:Y:S01]  /*2dc0*/  ISETP.GT.U32.AND P6, PT, R4, R130, PT ;  /* 0x000000820400720c */ /* 0x000fe20003fc4070 */
[----:B------:R-:W-:Y:S01]  /*2dd0*/  @!P5 IMAD.IADD R34, R34, 0x1, -R4 ;  /* 0x000000012222d824 */ /* 0x000fe200078e0a04 */
[----:B------:R-:W-:Y:S01]  /*2de0*/  ISETP.GT.U32.AND P5, PT, R4, R128, PT ;  /* 0x000000800400720c */ /* 0x000fe20003fa4070 */
[----:B------:R-:W-:Y:S01]  /*2df0*/  @!P4 IMAD.MOV R132, RZ, RZ, -R132 ;  /* 0x000000ffff84c224 */ /* 0x000fe200078e0a84 */
[----:B------:R-:W-:Y:S01]  /*2e00*/  ISETP.GE.AND P4, PT, R12, RZ, PT ;  /* 0x000000ff0c00720c */ /* 0x000fe20003f86270 */
[----:B------:R-:W-:Y:S01]  /*2e10*/  @!P1 IMAD.MOV R34, RZ, RZ, -R34 ;  /* 0x000000ffff229224 */ /* 0x000fe200078e0a22 */
[----:B------:R-:W-:Y:S01]  /*2e20*/  LOP3.LUT R12, R6, 0xea, RZ, 0xfc, !PT ;  /* 0x000000ea060c7812 */ /* 0x000fe200078efcff */
[----:B------:R-:W-:Y:S01]  /*2e30*/  IMAD.HI.U32 R8, R5, R38, RZ ;  /* 0x0000002605087227 */ /* 0x000fe200078e00ff */
[----:B------:R-:W-:Y:S01]  /*2e40*/  IABS R20, R35 ;  /* 0x0000002300147213 */ /* 0x000fe20000000000 */
[----:B------:R-:W-:Y:S01]  /*2e50*/  UIMAD UR59, UR18, 0x19, URZ ;  /* 0x00000019123b78a4 */ /* 0x000fe2000f8e023f */
[----:B------:R-:W-:Y:S01]  /*2e60*/  IABS R40, R12 ;  /* 0x0000000c00287213 */ /* 0x000fe20000000000 */
[--C-:B------:R-:W-:Y:S01]  /*2e70*/  @!P3 IMAD.IADD R36, R36, 0x1, -R4.reuse ;  /* 0x000000012424b824 */ /* 0x100fe200078e0a04 */
[----:B------:R-:W-:Y:S01]  /*2e80*/  ISETP.GE.AND P3, PT, R13, RZ, PT ;  /* 0x000000ff0d00720c */ /* 0x000fe20003f66270 */
[--C-:B------:R-:W-:Y:S01]  /*2e90*/  @!P6 IMAD.IADD R130, R130, 0x1, -R4.reuse ;  /* 0x000000018282e824 */ /* 0x100fe200078e0a04 */
[----:B------:R-:W-:Y:S01]  /*2ea0*/  LOP3.LUT R13, R6, 0xe6, RZ, 0xfc, !PT ;  /* 0x000000e6060d7812 */ /* 0x000fe200078efcff */
[----:B------:R-:W-:Y:S01]  /*2eb0*/  @!P5 IMAD.IADD R128, R128, 0x1, -R4 ;  /* 0x000000018080d824 */ /* 0x000fe200078e0a04 */
[C---:B------:R-:W-:Y:S01]  /*2ec0*/  ISETP.GT.U32.AND P1, PT, R4.reuse, R36, PT ;  /* 0x000000240400720c */ /* 0x040fe20003f24070 */
[C---:B------:R-:W-:Y:S01]  /*2ed0*/  IMAD.HI.U32 R9, R5.reuse, R126, RZ ;  /* 0x0000007e05097227 */ /* 0x040fe200078e00ff */
[C---:B------:R-:W-:Y:S01]  /*2ee0*/  ISETP.GT.U32.AND P6, PT, R4.reuse, R130, PT ;  /* 0x000000820400720c */ /* 0x040fe20003fc4070 */
[----:B------:R-:W-:Y:S01]  /*2ef0*/  UIMAD UR12, UR18, 0x18, URZ ;  /* 0x00000018120c78a4 */ /* 0x000fe2000f8e023f */
[----:B------:R-:W-:Y:S01]  /*2f00*/  ISETP.GT.U32.AND P5, PT, R4, R128, PT ;  /* 0x000000800400720c */ /* 0x000fe20003fa4070 */
[----:B------:R-:W-:Y:S01]  /*2f10*/  IMAD.MOV R11, RZ, RZ, -R8 ;  /* 0x000000ffff0b7224 */ /* 0x000fe200078e0a08 */
[----:B------:R-:W-:Y:S01]  /*2f20*/  IABS R42, R13 ;  /* 0x0000000d002a7213 */ /* 0x000fe20000000000 */
[----:B------:R-:W-:Y:S01]  /*2f30*/  IMAD.MOV R9, RZ, RZ, -R9 ;  /* 0x000000ffff097224 */ /* 0x000fe200078e0a09 */
[C---:B------:R-:W-:Y:S01]  /*2f40*/  LOP3.LUT R47, R6.reuse, 0x10, RZ, 0xfc, !PT ;  /* 0x00000010062f7812 */ /* 0x040fe200078efcff */
[----:B------:R-:W-:Y:S01]  /*2f50*/  IMAD.HI.U32 R8, R5, R40, RZ ;  /* 0x0000002805087227 */ /* 0x000fe200078e00ff */
[----:B------:R-:W-:Y:S01]  /*2f60*/  LOP3.LUT R49, R6, 0x6, RZ, 0xfc, !PT ;  /* 0x0000000606317812 */ /* 0x000fe200078efcff */
[----:B------:R-:W-:Y:S01]  /*2f70*/  UIMAD UR13, UR18, 0x17, URZ ;  /* 0x00000017120d78a4 */ /* 0x000fe2000f8e023f */
[----:B------:R-:W-:Y:S01]  /*2f80*/  IABS R148, R47 ;  /* 0x0000002f00947213 */ /* 0x000fe20000000000 */
[----:B------:R-:W-:Y:S01]  /*2f90*/  IMAD R126, R4, R9, R126 ;  /* 0x00000009047e7224 */ /* 0x000fe200078e027e */
[----:B------:R-:W-:Y:S01]  /*2fa0*/  IABS R142, R49 ;  /* 0x00000031008e7213 */ /* 0x000fe20000000000 */
[----:B------:R-:W-:Y:S01]  /*2fb0*/  IMAD.MOV R9, RZ, RZ, -R8 ;  /* 0x000000ffff097224 */ /* 0x000fe200078e0a08 */
[----:B------:R-:W-:Y:S01]  /*2fc0*/  LOP3.LUT R51, R6, 0x4, RZ, 0xfc, !PT ;  /* 0x0000000406337812 */ /* 0x000fe200078efcff */
[----:B------:R-:W-:Y:S01]  /*2fd0*/  @!P1 IMAD.IADD R36, R36, 0x1, -R4 ;  /* 0x0000000124249824 */ /* 0x000fe200078e0a04 */
[C---:B------:R-:W-:Y:S01]  /*2fe0*/  ISETP.GT.U32.AND P1, PT, R4.reuse, R126, PT ;  /* 0x0000007e0400720c */ /* 0x040fe20003f24070 */
[----:B------:R-:W-:Y:S01]  /*2ff0*/  IMAD R40, R4, R9, R40 ;  /* 0x0000000904287224 */ /* 0x000fe200078e0228 */
[----:B------:R-:W-:Y:S01]  /*3000*/  IABS R140, R51 ;  /* 0x00000033008c7213 */ /* 0x000fe20000000000 */
[--C-:B------:R-:W-:Y:S01]  /*3010*/  @!P6 IMAD.IADD R130, R130, 0x1, -R4.reuse ;  /* 0x000000018282e824 */ /* 0x100fe200078e0a04 */
[----:B------:R-:W-:Y:S01]  /*3020*/  ISETP.GE.AND P6, PT, R10, RZ, PT ;  /* 0x000000ff0a00720c */ /* 0x000fe20003fc6270 */
[----:B------:R-:W-:Y:S01]  /*3030*/  @!P5 IMAD.IADD R128, R128, 0x1, -R4 ;  /* 0x000000018080d824 */ /* 0x000fe200078e0a04 */
[C---:B------:R-:W-:Y:S01]  /*3040*/  ISETP.GT.U32.AND P5, PT, R4.reuse, R40, PT ;  /* 0x000000280400720c */ /* 0x040fe20003fa4070 */
[----:B------:R-:W-:Y:S01]  /*3050*/  IMAD R38, R4, R11, R38 ;  /* 0x0000000b04267224 */ /* 0x000fe200078e0226 */
[----:B------:R-:W-:Y:S01]  /*3060*/  LOP3.LUT R10, R6, 0xe8, RZ, 0xfc, !PT ;  /* 0x000000e8060a7812 */ /* 0x000fe200078efcff */
[----:B------:R-:W-:Y:S01]  /*3070*/  @!P0 IMAD.MOV R130, RZ, RZ, -R130 ;  /* 0x000000ffff828224 */ /* 0x000fe200078e0a82 */
[----:B------:R-:W-:Y:S01]  /*3080*/  UIMAD UR16, UR18, 0x15, URZ ;  /* 0x00000015121078a4 */ /* 0x000fe2000f8e023f */
[----:B------:R-:W-:Y:S01]  /*3090*/  @!P4 IMAD.MOV R36, RZ, RZ, -R36 ;  /* 0x000000ffff24c224 */ /* 0x000fe200078e0a24 */
[----:B------:R-:W-:Y:S01]  /*30a0*/  IABS R124, R10 ;  /* 0x0000000a007c7213 */ /* 0x000fe20000000000 */
[----:B------:R-:W-:Y:S01]  /*30b0*/  @!P1 IMAD.IADD R126, R126, 0x1, -R4 ;  /* 0x000000017e7e9824 */ /* 0x000fe200078e0a04 */
[----:B------:R-:W-:Y:S01]  /*30c0*/  ISETP.GT.U32.AND P0, PT, R4, R38, PT ;  /* 0x000000260400720c */ /* 0x000fe20003f04070 */
[----:B------:R-:W-:Y:S01]  /*30d0*/  IMAD R23, R23, UR5, RZ ;  /* 0x0000000517177c24 */ /* 0x000fe2000f8e02ff */
[----:B------:R-:W-:Y:S01]  /*30e0*/  UIMAD UR20, UR18, 0x14, URZ ;  /* 0x00000014121478a4 */ /* 0x000fe2000f8e023f */
[----:B------:R-:W-:Y:S01]  /*30f0*/  IMAD.HI.U32 R8, R5, R124, RZ ;  /* 0x0000007c05087227 */ /* 0x000fe200078e00ff */
[----:B------:R-:W-:-:S02]  /*3100*/  UIMAD UR24, UR18, 0x13, URZ ;  /* 0x00000013121878a4 */ /* 0x000fc4000f8e023f */
[----:B------:R-:W-:Y:S01]  /*3110*/  UIMAD UR28, UR18, 0x12, URZ ;  /* 0x00000012121c78a4 */ /* 0x000fe2000f8e023f */
[----:B------:R-:W-:Y:S01]  /*3120*/  @!P5 IMAD.IADD R40, R40, 0x1, -R4 ;  /* 0x000000012828d824 */ /* 0x000fe200078e0a04 */
[C---:B------:R-:W-:Y:S01]  /*3130*/  ISETP.GT.U32.AND P5, PT, R4.reuse, R126, PT ;  /* 0x0000007e0400720c */ /* 0x040fe20003fa4070 */
[----:B------:R-:W-:Y:S01]  /*3140*/  IMAD.MOV R9, RZ, RZ, -R8 ;  /* 0x000000ffff097224 */ /* 0x000fe200078e0a08 */
[----:B------:R-:W-:Y:S01]  /*3150*/  UIMAD UR32, UR18, 0x11, URZ ;  /* 0x00000011122078a4 */ /* 0x000fe2000f8e023f */
[C---:B------:R-:W-:Y:S01]  /*3160*/  IMAD.HI.U32 R8, R5.reuse, R42, RZ ;  /* 0x0000002a05087227 */ /* 0x040fe200078e00ff */
[----:B------:R-:W-:Y:S01]  /*3170*/  ISETP.GT.U32.AND P4, PT, R4, R40, PT ;  /* 0x000000280400720c */ /* 0x000fe20003f84070 */
[----:B------:R-:W-:Y:S02]  /*3180*/  USHF.L.U32 UR36, UR18, 0x4, URZ ;  /* 0x0000000412247899 */ /* 0x000fe4000800063f */
[----:B------:R-:W-:Y:S01]  /*3190*/  @!P0 IMAD.IADD R38, R38, 0x1, -R4 ;  /* 0x0000000126268824 */ /* 0x000fe200078e0a04 */
[----:B------:R-:W-:Y:S01]  /*31a0*/  ISETP.GE.AND P0, PT, R12, RZ, PT ;  /* 0x000000ff0c00720c */ /* 0x000fe20003f06270 */
[----:B------:R-:W-:Y:S01]  /*31b0*/  IMAD R124, R4, R9, R124 ;  /* 0x00000009047c7224 */ /* 0x000fe200078e027c */
[----:B------:R-:W-:Y:S01]  /*31c0*/  LOP3.LUT R12, R6, 0xdc, RZ, 0xfc, !PT ;  /* 0x000000dc060c7812 */ /* 0x000fe200078efcff */
[----:B------:R-:W-:Y:S01]  /*31d0*/  IMAD.MOV R9, RZ, RZ, -R8 ;  /* 0x000000ffff097224 */ /* 0x000fe200078e0a08 */
[----:B------:R-:W-:Y:S01]  /*31e0*/  ISETP.GT.U32.AND P1, PT, R4, R38, PT ;  /* 0x000000260400720c */ /* 0x000fe20003f24070 */
[----:B------:R-:W-:Y:S01]  /*31f0*/  @!P5 IMAD.IADD R126, R126, 0x1, -R4 ;  /* 0x000000017e7ed824 */ /* 0x000fe200078e0a04 */
[----:B------:R-:W-:Y:S01]  /*3200*/  IABS R118, R12 ;  /* 0x0000000c00767213 */ /* 0x000fe20000000000 */
[C---:B------:R-:W-:Y:S01]  /*3210*/  IMAD R42, R4.reuse, R9, R42 ;  /* 0x00000009042a7224 */ /* 0x040fe200078e022a */
[----:B------:R-:W-:Y:S01]  /*3220*/  USHF.R.U32.HI UR40, URZ, 0x4, UR4 ;  /* 0x000000043f287899 */ /* 0x000fe20008011604 */
[----:B------:R-:W-:Y:S01]  /*3230*/  @!P6 IMAD.MOV R128, RZ, RZ, -R128 ;  /* 0x000000ffff80e224 */ /* 0x000fe200078e0a80 */
[C---:B------:R-:W-:Y:S01]  /*3240*/  ISETP.GT.U32.AND P6, PT, R4.reuse, R124, PT ;  /* 0x0000007c0400720c */ /* 0x040fe20003fc4070 */
[----:B------:R-:W-:Y:S01]  /*3250*/  IMAD.HI.U32 R8, R5, R122, RZ ;  /* 0x0000007a05087227 */ /* 0x000fe200078e00ff */
[----:B------:R-:W-:Y:S01]  /*3260*/  ISETP.GT.U32.AND P5, PT, R4, R42, PT ;  /* 0x0000002a0400720c */ /* 0x000fe20003fa4070 */
[----:B------:R-:W-:-:S02]  /*3270*/  USGXT.U32 UR40, UR40, 0xe ;  /* 0x0000000e2828789a */ /* 0x000fc40008000000 */
[----:B------:R-:W-:Y:S02]  /*3280*/  IMAD.MOV R11, RZ, RZ, -R8 ;  /* 0x000000ffff0b7224 */ /* 0x000fe400078e0a08 */
[----:B------:R-:W-:Y:S01]  /*3290*/  @!P1 IMAD.IADD R38, R38, 0x1, -R4 ;  /* 0x0000000126269824 */ /* 0x000fe200078e0a04 */
[----:B------:R-:W-:Y:S01]  /*32a0*/  ISETP.GE.AND P1, PT, R10, RZ, PT ;  /* 0x000000ff0a00720c */ /* 0x000fe20003f26270 */
[----:B------:R-:W-:Y:S01]  /*32b0*/  VIADD R8, R7, 0xde ;  /* 0x000000de07087836 */ /* 0x000fe20000000000 */
[----:B------:R-:W-:Y:S01]  /*32c0*/  LOP3.LUT R10, R6, 0xe0, RZ, 0xfc, !PT ;  /* 0x000000e0060a7812 */ /* 0x000fe200078efcff */
[----:B------:R-:W-:-:S03]  /*32d0*/  IMAD.HI.U32 R9, R5, R44, RZ ;  /* 0x0000002c05097227 */ /* 0x000fc600078e00ff */
[----:B------:R-:W-:Y:S01]  /*32e0*/  IABS R120, R10 ;  /* 0x0000000a00787213 */ /* 0x000fe20000000000 */
[----:B------:R-:W-:Y:S01]  /*32f0*/  @!P5 IMAD.IADD R42, R42, 0x1, -R4 ;  /* 0x000000012a2ad824 */ /* 0x000fe200078e0a04 */
[----:B------:R-:W-:Y:S01]  /*3300*/  IABS R46, R8 ;  /* 0x00000008002e7213 */ /* 0x000fe20000000000 */
[----:B------:R-:W-:Y:S02]  /*3310*/  IMAD R122, R4, R11, R122 ;  /* 0x0000000b047a7224 */ /* 0x000fe400078e027a */
[----:B------:R-:W-:Y:S01]  /*3320*/  @!P6 IMAD.IADD R124, R124, 0x1, -R4 ;  /* 0x000000017c7ce824 */ /* 0x000fe200078e0a04 */
[----:B------:R-:W-:Y:S01]  /*3330*/  ISETP.GE.AND P6, PT, R8, RZ, PT ;  /* 0x000000ff0800720c */ /* 0x000fe20003fc6270 */
[----:B------:R-:W-:Y:S01]  /*3340*/  IMAD.MOV R9, RZ, RZ, -R9 ;  /* 0x000000ffff097224 */ /* 0x000fe200078e0a09 */
[----:B------:R-:W-:Y:S01]  /*3350*/  ISETP.GT.U32.AND P5, PT, R4, R42, PT ;  /* 0x0000002a0400720c */ /* 0x000fe20003fa4070 */
[----:B------:R-:W-:-:S04]  /*3360*/  IMAD.HI.U32 R8, R5, R120, RZ ;  /* 0x0000007805087227 */ /* 0x000fc800078e00ff */
[----:B------:R-:W-:Y:S01]  /*3370*/  @!P3 IMAD.MOV R126, RZ, RZ, -R126 ;  /* 0x000000ffff7eb224 */ /* 0x000fe200078e0a7e */
[C---:B------:R-:W-:Y:S01]  /*3380*/  ISETP.GT.U32.AND P3, PT, R4.reuse, R122, PT ;  /* 0x0000007a0400720c */ /* 0x040fe20003f64070 */
[----:B------:R-:W-:Y:S02]  /*3390*/  IMAD R44, R4, R9, R44 ;  /* 0x00000009042c7224 */ /* 0x000fe400078e022c */
[----:B------:R-:W-:Y:S02]  /*33a0*/  IMAD.MOV R9, RZ, RZ, -R8 ;  /* 0x000000ffff097224 */ /* 0x000fe400078e0a08 */
[----:B------:R-:W-:Y:S01]  /*33b0*/  @!P4 IMAD.IADD R40, R40, 0x1, -R4 ;  /* 0x000000012828c824 */ /* 0x000fe200078e0a04 */
[----:B------:R-:W-:Y:S01]  /*33c0*/  ISETP.GE.AND P4, PT, R13, RZ, PT ;  /* 0x000000ff0d00720c */ /* 0x000fe20003f86270 */
[----:B------:R-:W-:Y:S01]  /*33d0*/  IMAD R120, R4, R9, R120 ;  /* 0x0000000904787224 */ /* 0x000fe200078e0278 */
[----:B------:R-:W-:Y:S01]  /*33e0*/  LOP3.LUT R13, R6, 0xda, RZ, 0xfc, !PT ;  /* 0x000000da060d7812 */ /* 0x000fe200078efcff */
[----:B------:R-:W-:Y:S01]  /*33f0*/  @!P2 IMAD.MOV R38, RZ, RZ, -R38 ;  /* 0x000000ffff26a224 */ /* 0x000fe200078e0a26 */
[----:B------:R-:W-:Y:S01]  /*3400*/  ISETP.GT.U32.AND P2, PT, R4, R124, PT ;  /* 0x0000007c0400720c */ /* 0x000fe20003f44070 */
[----:B------:R-:W-:Y:S01]  /*3410*/  @!P5 IMAD.IADD R42, R42, 0x1, -R4 ;  /* 0x000000012a2ad824 */ /* 0x000fe200078e0a04 */
[C---:B------:R-:W-:Y:S01]  /*3420*/  ISETP.GT.U32.AND P5, PT, R4.reuse, R120, PT ;  /* 0x000000780400720c */ /* 0x040fe20003fa4070 */
[----:B------:R-:W-:Y:S01]  /*3430*/  @!P0 IMAD.MOV R40, RZ, RZ, -R40 ;  /* 0x000000ffff288224 */ /* 0x000fe200078e0a28 */
[----:B------:R-:W-:Y:S01]  /*3440*/  ISETP.GT.U32.AND P0, PT, R4, R44, PT ;  /* 0x0000002c0400720c */ /* 0x000fe20003f04070 */
[----:B------:R-:W-:Y:S01]  /*3450*/  @!P3 IMAD.IADD R122, R122, 0x1, -R4 ;  /* 0x000000017a7ab824 */ /* 0x000fe200078e0a04 */
[----:B------:R-:W-:Y:S01]  /*3460*/  IABS R48, R13 ;  /* 0x0000000d00307213 */ /* 0x000fe20000000000 */
[----:B------:R-:W-:-:S03]  /*3470*/  IMAD.HI.U32 R8, R5, R46, RZ ;  /* 0x0000002e05087227 */ /* 0x000fc600078e00ff */
[----:B------:R-:W-:Y:S01]  /*3480*/  ISETP.GT.U32.AND P3, PT, R4, R122, PT ;  /* 0x0000007a0400720c */ /* 0x000fe20003f64070 */
[----:B------:R-:W-:Y:S02]  /*3490*/  IMAD.MOV R11, RZ, RZ, -R8 ;  /* 0x000000ffff0b7224 */ /* 0x000fe400078e0a08 */
[--C-:B------:R-:W-:Y:S01]  /*34a0*/  @!P2 IMAD.IADD R124, R124, 0x1, -R4.reuse ;  /* 0x000000017c7ca824 */ /* 0x100fe200078e0a04 */
[----:B------:R-:W-:Y:S01]  /*34b0*/  ISETP.GE.AND P2, PT, R14, RZ, PT ;  /* 0x000000ff0e00720c */ /* 0x000fe20003f46270 */
[--C-:B------:R-:W-:Y:S01]  /*34c0*/  @!P5 IMAD.IADD R120, R120, 0x1, -R4.reuse ;  /* 0x000000017878d824 */ /* 0x100fe200078e0a04 */
[----:B------:R-:W-:Y:S01]  /*34d0*/  LOP3.LUT R14, R6, 0xd0, RZ, 0xfc, !PT ;  /* 0x000000d0060e7812 */ /* 0x000fe200078efcff */
[----:B------:R-:W-:Y:S01]  /*34e0*/  @!P0 IMAD.IADD R44, R44, 0x1, -R4 ;  /* 0x000000012c2c8824 */ /* 0x000fe200078e0a04 */
[----:B------:R-:W-:Y:S01]  /*34f0*/  ISETP.GE.AND P0, PT, R15, RZ, PT ;  /* 0x000000ff0f00720c */ /* 0x000fe20003f06270 */
[C---:B------:R-:W-:Y:S01]  /*3500*/  IMAD R46, R4.reuse, R11, R46 ;  /* 0x0000000b042e7224 */ /* 0x040fe200078e022e */
[----:B------:R-:W-:Y:S01]  /*3510*/  IABS R112, R14 ;  /* 0x0000000e00707213 */ /* 0x000fe20000000000 */
[----:B------:R-:W-:Y:S01]  /*3520*/  @!P1 IMAD.MOV R124, RZ, RZ, -R124 ;  /* 0x000000ffff7c9224 */ /* 0x000fe200078e0a7c */
[C---:B------:R-:W-:Y:S01]  /*3530*/  ISETP.GT.U32.AND P1, PT, R4.reuse, R120, PT ;  /* 0x000000780400720c */ /* 0x040fe20003f24070 */
[----:B------:R-:W-:Y:S01]  /*3540*/  IMAD.HI.U32 R9, R5, R118, RZ ;  /* 0x0000007605097227 */ /* 0x000fe200078e00ff */
[----:B------:R-:W-:-:S02]  /*3550*/  ISETP.GT.U32.AND P5, PT, R4, R44, PT ;  /* 0x0000002c0400720c */ /* 0x000fc40003fa4070 */
[----:B------:R-:W-:Y:S01]  /*3560*/  LOP3.LUT R15, R6, 0xcc, RZ, 0xfc, !PT ;  /* 0x000000cc060f7812 */ /* 0x000fe200078efcff */
[----:B------:R-:W-:Y:S01]  /*3570*/  @!P3 IMAD.IADD R122, R122, 0x1, -R4 ;  /* 0x000000017a7ab824 */ /* 0x000fe200078e0a04 */
[----:B------:R-:W-:Y:S01]  /*3580*/  ISETP.GT.U32.AND P3, PT, R4, R46, PT ;  /* 0x0000002e0400720c */ /* 0x000fe20003f64070 */
[----:B------:R-:W-:Y:S01]  /*3590*/  @!P4 IMAD.MOV R42, RZ, RZ, -R42 ;  /* 0x000000ffff2ac224 */ /* 0x000fe200078e0a2a */
[----:B------:R-:W-:Y:S01]  /*35a0*/  ISETP.GE.AND P4, PT, R10, RZ, PT ;  /* 0x000000ff0a00720c */ /* 0x000fe20003f86270 */
[----:B------:R-:W-:Y:S01]  /*35b0*/  IMAD.MOV R9, RZ, RZ, -R9 ;  /* 0x000000ffff097224 */ /* 0x000fe200078e0a09 */
[----:B------:R-:W-:Y:S01]  /*35c0*/  LOP3.LUT R10, R6, 0xd4, RZ, 0xfc, !PT ;  /* 0x000000d4060a7812 */ /* 0x000fe200078efcff */
[----:B------:R-:W-:Y:S01]  /*35d0*/  IMAD.HI.U32 R8, R5, R48, RZ ;  /* 0x0000003005087227 */ /* 0x000fe200078e00ff */
[----:B------:R-:W-:Y:S02]  /*35e0*/  IABS R110, R15 ;  /* 0x0000000f006e7213 */ /* 0x000fe40000000000 */
[----:B------:R-:W-:Y:S01]  /*35f0*/  IABS R114, R10 ;  /* 0x0000000a00727213 */ /* 0x000fe20000000000 */
[----:B------:R-:W-:-:S02]  /*3600*/  IMAD R118, R4, R9, R118 ;  /* 0x0000000904767224 */ /* 0x000fc400078e0276 */
[----:B------:R-:W-:Y:S01]  /*3610*/  IMAD.MOV R9, RZ, RZ, -R8 ;  /* 0x000000ffff097224 */ /* 0x000fe200078e0a08 */
[----:B------:R-:W-:Y:S01]  /*3620*/  LOP3.LUT R8, R6, 0xd8, RZ, 0xfc, !PT ;  /* 0x000000d806087812 */ /* 0x000fe200078efcff */
[----:B------:R-:W-:Y:S01]  /*3630*/  @!P1 IMAD.IADD R120, R120, 0x1, -R4 ;  /* 0x0000000178789824 */ /* 0x000fe200078e0a04 */
[----:B------:R-:W-:Y:S01]  /*3640*/  ISETP.GE.AND P1, PT, R13, RZ, PT ;  /* 0x000000ff0d00720c */ /* 0x000fe20003f26270 */
[----:B------:R-:W-:Y:S01]  /*3650*/  IMAD R48, R4, R9, R48 ;  /* 0x0000000904307224 */ /* 0x000fe200078e0230 */
[----:B------:R-:W-:Y:S01]  /*3660*/  IABS R116, R8 ;  /* 0x0000000800747213 */ /* 0x000fe20000000000 */
[--C-:B------:R-:W-:Y:S01]  /*3670*/  @!P5 IMAD.IADD R44, R44, 0x1, -R4.reuse ;  /* 0x000000012c2cd824 */ /* 0x100fe200078e0a04 */
[----:B------:R-:W-:Y:S01]  /*3680*/  LOP3.LUT R9, R6, 0xd6, RZ, 0xfc, !PT ;  /* 0x000000d606097812 */ /* 0x000fe200078efcff */
[----:B------:R-:W-:Y:S01]  /*3690*/  @!P3 IMAD.IADD R46, R46, 0x1, -R4 ;  /* 0x000000012e2eb824 */ /* 0x000fe200078e0a04 */
[----:B------:R-:W-:Y:S01]  /*36a0*/  ISETP.GE.AND P3, PT, R8, RZ, PT ;  /* 0x000000ff0800720c */ /* 0x000fe20003f66270 */
[----:B------:R-:W-:Y:S01]  /*36b0*/  @!P4 IMAD.MOV R120, RZ, RZ, -R120 ;  /* 0x000000ffff78c224 */ /* 0x000fe200078e0a78 */
[C---:B------:R-:W-:Y:S01]  /*36c0*/  ISETP.GT.U32.AND P4, PT, R4.reuse, R48, PT ;  /* 0x000000300400720c */ /* 0x040fe20003f84070 */
[----:B------:R-:W-:Y:S01]  /*36d0*/  @!P0 IMAD.MOV R44, RZ, RZ, -R44 ;  /* 0x000000ffff2c8224 */ /* 0x000fe200078e0a2c */
[----:B------:R-:W-:Y:S01]  /*36e0*/  ISETP.GT.U32.AND P0, PT, R4, R46, PT ;  /* 0x0000002e0400720c */ /* 0x000fe20003f04070 */
[----:B------:R-:W-:Y:S01]  /*36f0*/  IMAD.HI.U32 R8, R5, R116, RZ ;  /* 0x0000007405087227 */ /* 0x000fe200078e00ff */
[----:B------:R-:W-:-:S02]  /*3700*/  IABS R50, R9 ;  /* 0x0000000900327213 */ /* 0x000fc40000000000 */
[----:B------:R-:W-:Y:S01]  /*3710*/  ISETP.GE.AND P5, PT, R12, RZ, PT ;  /* 0x000000ff0c00720c */ /* 0x000fe20003fa6270 */
[----:B------:R-:W-:Y:S01]  /*3720*/  @!P2 IMAD.MOV R122, RZ, RZ, -R122 ;  /* 0x000000ffff7aa224 */ /* 0x000fe200078e0a7a */
[----:B------:R-:W-:Y:S01]  /*3730*/  ISETP.GT.U32.AND P2, PT, R4, R118, PT ;  /* 0x000000760400720c */ /* 0x000fe20003f44070 */
[----:B------:R-:W-:Y:S01]  /*3740*/  IMAD.MOV R11, RZ, RZ, -R8 ;  /* 0x000000ffff0b7224 */ /* 0x000fe200078e0a08 */
[----:B------:R-:W-:Y:S01]  /*3750*/  LOP3.LUT R12, R6, 0xd2, RZ, 0xfc, !PT ;  /* 0x000000d2060c7812 */ /* 0x000fe200078efcff */
[----:B------:R-:W-:-:S03]  /*3760*/  IMAD.HI.U32 R8, R5, R114, RZ ;  /* 0x0000007205087227 */ /* 0x000fc600078e00ff */
[----:B------:R-:W-:Y:S01]  /*3770*/  IABS R52, R12 ;  /* 0x0000000c00347213 */ /* 0x000fe20000000000 */
[--C-:B------:R-:W-:Y:S02]  /*3780*/  @!P4 IMAD.IADD R48, R48, 0x1, -R4.reuse ;  /* 0x000000013030c824 */ /* 0x100fe400078e0a04 */
[----:B------:R-:W-:Y:S01]  /*3790*/  @!P0 IMAD.IADD R46, R46, 0x1, -R4 ;  /* 0x000000012e2e8824 */ /* 0x000fe200078e0a04 */
[----:B------:R-:W-:Y:S01]  /*37a0*/  ISETP.GE.AND P0, PT, R9, RZ, PT ;  /* 0x000000ff0900720c */ /* 0x000fe20003f06270 */
[C---:B------:R-:W-:Y:S01]  /*37b0*/  IMAD R116, R4.reuse, R11, R116 ;  /* 0x0000000b04747224 */ /* 0x040fe200078e0274 */
[----:B------:R-:W-:Y:S01]  /*37c0*/  ISETP.GT.U32.AND P4, PT, R4, R48, PT ;  /* 0x000000300400720c */ /* 0x000fe20003f84070 */
[----:B------:R-:W-:-:S04]  /*37d0*/  IMAD.HI.U32 R9, R5, R50, RZ ;  /* 0x0000003205097227 */ /* 0x000fc800078e00ff */
[----:B------:R-:W-:Y:S01]  /*37e0*/  @!P6 IMAD.MOV R46, RZ, RZ, -R46 ;  /* 0x000000ffff2ee224 */ /* 0x000fe200078e0a2e */
[----:B------:R-:W-:Y:S01]  /*37f0*/  ISETP.GT.U32.AND P6, PT, R4, R116, PT ;  /* 0x000000740400720c */ /* 0x000fe20003fc4070 */
[----:B------:R-:W-:Y:S02]  /*3800*/  IMAD.MOV R9, RZ, RZ, -R9 ;  /* 0x000000ffff097224 */ /* 0x000fe400078e0a09 */
[----:B------:R-:W-:Y:S02]  /*3810*/  @!P2 IMAD.IADD R118, R118, 0x1, -R4 ;  /* 0x000000017676a824 */ /* 0x000fe400078e0a04 */
[C---:B------:R-:W-:Y:S02]  /*3820*/  IMAD R50, R4.reuse, R9, R50 ;  /* 0x0000000904327224 */ /* 0x040fe400078e0232 */
[----:B------:R-:W-:Y:S01]  /*3830*/  IMAD.MOV R11, RZ, RZ, -R8 ;  /* 0x000000ffff0b7224 */ /* 0x000fe200078e0a08 */
[----:B------:R-:W-:Y:S01]  /*3840*/  ISETP.GT.U32.AND P2, PT, R4, R118, PT ;  /* 0x000000760400720c */ /* 0x000fe20003f44070 */
[----:B------:R-:W-:Y:S01]  /*3850*/  @!P4 IMAD.IADD R48, R48, 0x1, -R4 ;  /* 0x000000013030c824 */ /* 0x000fe200078e0a04 */
[C---:B------:R-:W-:Y:S01]  /*3860*/  ISETP.GT.U32.AND P4, PT, R4.reuse, R50, PT ;  /* 0x000000320400720c */ /* 0x040fe20003f84070 */
[----:B------:R-:W-:-:S02]  /*3870*/  IMAD R114, R4, R11, R114 ;  /* 0x0000000b04727224 */ /* 0x000fc400078e0272 */
[----:B------:R-:W-:Y:S02]  /*3880*/  @!P6 IMAD.IADD R116, R116, 0x1, -R4 ;  /* 0x000000017474e824 */ /* 0x000fe400078e0a04 */
[----:B------:R-:W-:Y:S01]  /*3890*/  IMAD.HI.U32 R9, R5, R52, RZ ;  /* 0x0000003405097227 */ /* 0x000fe200078e00ff */
[----:B------:R-:W-:-:S03]  /*38a0*/  ISETP.GT.U32.AND P6, PT, R4, R114, PT ;  /* 0x000000720400720c */ /* 0x000fc60003fc4070 */
[----:B------:R-:W-:Y:S02]  /*38b0*/  @!P1 IMAD.MOV R48, RZ, RZ, -R48 ;  /* 0x000000ffff309224 */ /* 0x000fe400078e0a30 */
[--C-:B------:R-:W-:Y:S01]  /*38c0*/  @!P2 IMAD.IADD R118, R118, 0x1, -R4.reuse ;  /* 0x000000017676a824 */ /* 0x100fe200078e0a04 */
[----:B------:R-:W-:Y:S01]  /*38d0*/  ISETP.GE.AND P2, PT, R10, RZ, PT ;  /* 0x000000ff0a00720c */ /* 0x000fe20003f46270 */
[----:B------:R-:W-:Y:S02]  /*38e0*/  VIADD R10, R7, 0xce ;  /* 0x000000ce070a7836 */ /* 0x000fe40000000000 */
[--C-:B------:R-:W-:Y:S01]  /*38f0*/  @!P4 IMAD.IADD R50, R50, 0x1, -R4.reuse ;  /* 0x000000013232c824 */ /* 0x100fe200078e0a04 */
[----:B------:R-:W-:Y:S01]  /*3900*/  ISETP.GT.U32.AND P4, PT, R4, R116, PT ;  /* 0x000000740400720c */ /* 0x000fe20003f84070 */
[----:B------:R-:W-:Y:S01]  /*3910*/  IMAD.MOV R9, RZ, RZ, -R9 ;  /* 0x000000ffff097224 */ /* 0x000fe200078e0a09 */
[----:B------:R-:W-:Y:S01]  /*3920*/  IABS R54, R10 ;  /* 0x0000000a00367213 */ /* 0x000fe20000000000 */
[----:B------:R-:W-:Y:S01]  /*3930*/  @!P6 IMAD.IADD R114, R114, 0x1, -R4 ;  /* 0x000000017272e824 */ /* 0x000fe200078e0a04 */
[----:B------:R-:W-:Y:S01]  /*3940*/  ISETP.GT.U32.AND P1, PT, R4, R50, PT ;  /* 0x000000320400720c */ /* 0x000fe20003f24070 */
[----:B------:R-:W-:-:S03]  /*3950*/  IMAD.HI.U32 R8, R5, R112, RZ ;  /* 0x0000007005087227 */ /* 0x000fc600078e00ff */
[C---:B------:R-:W-:Y:S01]  /*3960*/  ISETP.GT.U32.AND P6, PT, R4.reuse, R114, PT ;  /* 0x000000720400720c */ /* 0x040fe20003fc4070 */
[----:B------:R-:W-:Y:S02]  /*3970*/  IMAD R52, R4, R9, R52 ;  /* 0x0000000904347224 */ /* 0x000fe400078e0234 */
[----:B------:R-:W-:-:S04]  /*3980*/  IMAD.HI.U32 R9, R5, R54, RZ ;  /* 0x0000003605097227 */ /* 0x000fc800078e00ff */
[----:B------:R-:W-:Y:S02]  /*3990*/  IMAD.MOV R11, RZ, RZ, -R8 ;  /* 0x000000ffff0b7224 */ /* 0x000fe400078e0a08 */
[----:B------:R-:W-:Y:S02]  /*39a0*/  IMAD.MOV R9, RZ, RZ, -R9 ;  /* 0x000000ffff097224 */ /* 0x000fe400078e0a09 */
[C---:B------:R-:W-:Y:S02]  /*39b0*/  IMAD R112, R4.reuse, R11, R112 ;  /* 0x0000000b04707224 */ /* 0x040fe400078e0270 */
[----:B------:R-:W-:Y:S02]  /*39c0*/  IMAD R54, R4, R9, R54 ;  /* 0x0000000904367224 */ /* 0x000fe400078e0236 */
[--C-:B------:R-:W-:Y:S01]  /*39d0*/  @!P1 IMAD.IADD R50, R50, 0x1, -R4.reuse ;  /* 0x0000000132329824 */ /* 0x100fe200078e0a04 */
[----:B------:R-:W-:Y:S01]  /*39e0*/  ISETP.GT.U32.AND P1, PT, R4, R112, PT ;  /* 0x000000700400720c */ /* 0x000fe20003f24070 */
[----:B------:R-:W-:Y:S01]  /*39f0*/  @!P6 IMAD.IADD R114, R114, 0x1, -R4 ;  /* 0x000000017272e824 */ /* 0x000fe200078e0a04 */
[----:B------:R-:W-:Y:S01]  /*3a00*/  ISETP.GT.U32.AND P6, PT, R4, R54, PT ;  /* 0x000000360400720c */ /* 0x000fe20003fc4070 */
[----:B------:R-:W-:-:S04]  /*3a10*/  IMAD.HI.U32 R9, R5, R56, RZ ;  /* 0x0000003805097227 */ /* 0x000fc800078e00ff */
[----:B------:R-:W-:Y:S01]  /*3a20*/  @!P5 IMAD.MOV R118, RZ, RZ, -R118 ;  /* 0x000000ffff76d224 */ /* 0x000fe200078e0a76 */
[----:B------:R-:W-:Y:S01]  /*3a30*/  ISETP.GE.AND P5, PT, R10, RZ, PT ;  /* 0x000000ff0a00720c */ /* 0x000fe20003fa6270 */
[----:B------:R-:W-:-:S04]  /*3a40*/  IMAD.HI.U32 R10, R5, R108, RZ ;  /* 0x0000006c050a7227 */ /* 0x000fc800078e00ff */
[--C-:B------:R-:W-:Y:S02]  /*3a50*/  @!P1 IMAD.IADD R112, R112, 0x1, -R4.reuse ;  /* 0x0000000170709824 */ /* 0x100fe400078e0a04 */
[--C-:B------:R-:W-:Y:S02]  /*3a60*/  @!P6 IMAD.IADD R54, R54, 0x1, -R4.reuse ;  /* 0x000000013636e824 */ /* 0x100fe400078e0a04 */
[----:B------:R-:W-:Y:S01]  /*3a70*/  IMAD.MOV R9, RZ, RZ, -R9 ;  /* 0x000000ffff097224 */ /* 0x000fe200078e0a09 */
[----:B------:R-:W-:Y:S01]  /*3a80*/  ISETP.GT.U32.AND P6, PT, R4, R112, PT ;  /* 0x000000700400720c */ /* 0x000fe20003fc4070 */
[----:B------:R-:W-:Y:S01]  /*3a90*/  @!P4 IMAD.IADD R116, R116, 0x1, -R4 ;  /* 0x000000017474c824 */ /* 0x000fe200078e0a04 */
[----:B------:R-:W-:Y:S01]  /*3aa0*/  ISETP.GT.U32.AND P4, PT, R4, R52, PT ;  /* 0x000000340400720c */ /* 0x000fe20003f84070 */
[----:B------:R-:W-:Y:S01]  /*3ab0*/  IMAD.MOV R13, RZ, RZ, -R10 ;  /* 0x000000ffff0d7224 */ /* 0x000fe200078e0a0a */
[----:B------:R-:W-:Y:S01]  /*3ac0*/  LOP3.LUT R10, R6, 0xc6, RZ, 0xfc, !PT ;  /* 0x000000c6060a7812 */ /* 0x000fe200078efcff */
[----:B------:R-:W-:-:S02]  /*3ad0*/  IMAD R56, R4, R9, R56 ;  /* 0x0000000904387224 */ /* 0x000fc400078e0238 */
[C---:B------:R-:W-:Y:S01]  /*3ae0*/  IMAD R108, R4.reuse, R13, R108 ;  /* 0x0000000d046c7224 */ /* 0x040fe200078e026c */
[----:B------:R-:W-:Y:S01]  /*3af0*/  IABS R58, R10 ;  /* 0x0000000a003a7213 */ /* 0x000fe20000000000 */
[----:B------:R-:W-:Y:S01]  /*3b00*/  @!P2 IMAD.MOV R114, RZ, RZ, -R114 ;  /* 0x000000ffff72a224 */ /* 0x000fe200078e0a72 */
[----:B------:R-:W-:Y:S01]  /*3b10*/  ISETP.GT.U32.AND P2, PT, R4, R56, PT ;  /* 0x000000380400720c */ /* 0x000fe20003f44070 */
[----:B------:R-:W-:Y:S01]  /*3b20*/  IMAD.HI.U32 R8, R5, R110, RZ ;  /* 0x0000006e05087227 */ /* 0x000fe200078e00ff */
[----:B------:R-:W-:-:S03]  /*3b30*/  LOP3.LUT R13, R6, 0xc0, RZ, 0xfc, !PT ;  /* 0x000000c0060d7812 */ /* 0x000fc600078efcff */
[--C-:B------:R-:W-:Y:S01]  /*3b40*/  @!P6 IMAD.IADD R112, R112, 0x1, -R4.reuse ;  /* 0x000000017070e824 */ /* 0x100fe200078e0a04 */
[----:B------:R-:W-:Y:S01]  /*3b50*/  ISETP.GT.U32.AND P6, PT, R4, R108, PT ;  /* 0x0000006c0400720c */ /* 0x000fe20003fc4070 */
[----:B------:R-:W-:Y:S01]  /*3b60*/  @!P4 IMAD.IADD R52, R52, 0x1, -R4 ;  /* 0x000000013434c824 */ /* 0x000fe200078e0a04 */
[----:B------:R-:W-:Y:S01]  /*3b70*/  ISETP.GE.AND P4, PT, R12, RZ, PT ;  /* 0x000000ff0c00720c */ /* 0x000fe20003f86270 */
[----:B------:R-:W-:Y:S01]  /*3b80*/  IMAD.MOV R11, RZ, RZ, -R8 ;  /* 0x000000ffff0b7224 */ /* 0x000fe200078e0a08 */
[----:B------:R-:W-:Y:S01]  /*3b90*/  LOP3.LUT R12, R6, 0xc4, RZ, 0xfc, !PT ;  /* 0x000000c4060c7812 */ /* 0x000fe200078efcff */
[----:B------:R-:W-:Y:S01]  /*3ba0*/  @!P3 IMAD.MOV R116, RZ, RZ, -R116 ;  /* 0x000000ffff74b224 */ /* 0x000fe200078e0a74 */
[----:B------:R-:W-:Y:S01]  /*3bb0*/  ISETP.GT.U32.AND P1, PT, R4, R52, PT ;  /* 0x000000340400720c */ /* 0x000fe20003f24070 */
[----:B------:R-:W-:Y:S01]  /*3bc0*/  @!P2 IMAD.IADD R56, R56, 0x1, -R4 ;  /* 0x000000013838a824 */ /* 0x000fe200078e0a04 */
[----:B------:R-:W-:Y:S01]  /*3bd0*/  IABS R106, R12 ;  /* 0x0000000c006a7213 */ /* 0x000fe20000000000 */
[C---:B------:R-:W-:Y:S01]  /*3be0*/  IMAD R110, R4.reuse, R11, R110 ;  /* 0x0000000b046e7224 */ /* 0x040fe200078e026e */
[----:B------:R-:W-:Y:S01]  /*3bf0*/  ISETP.GT.U32.AND P3, PT, R4, R54, PT ;  /* 0x000000360400720c */ /* 0x000fe20003f64070 */
[----:B------:R-:W-:Y:S01]  /*3c00*/  @!P0 IMAD.MOV R50, RZ, RZ, -R50 ;  /* 0x000000ffff328224 */ /* 0x000fe200078e0a32 */
[----:B------:R-:W-:Y:S01]  /*3c10*/  IABS R104, R13 ;  /* 0x0000000d00687213 */ /* 0x000fe20000000000 */
[----:B------:R-:W-:Y:S01]  /*3c20*/  @!P6 IMAD.IADD R108, R108, 0x1, -R4 ;  /* 0x000000016c6ce824 */ /* 0x000fe200078e0a04 */
[C---:B------:R-:W-:Y:S01]  /*3c30*/  ISETP.GT.U32.AND P6, PT, R4.reuse, R56, PT ;  /* 0x000000380400720c */ /* 0x040fe20003fc4070 */
[----:B------:R-:W-:Y:S01]  /*3c40*/  IMAD.HI.U32 R9, R5, R106, RZ ;  /* 0x0000006a05097227 */ /* 0x000fe200078e00ff */
[----:B------:R-:W-:-:S02]  /*3c50*/  ISETP.GT.U32.AND P0, PT, R4, R110, PT ;  /* 0x0000006e0400720c */ /* 0x000fc40003f04070 */
[----:B------:R-:W-:Y:S01]  /*3c60*/  ISETP.GE.AND P2, PT, R18, RZ, PT ;  /* 0x000000ff1200720c */ /* 0x000fe20003f46270 */
[----:B------:R-:W-:Y:S02]  /*3c70*/  IMAD.MOV R9, RZ, RZ, -R9 ;  /* 0x000000ffff097224 */ /* 0x000fe400078e0a09 */
[----:B------:R-:W-:-:S04]  /*3c80*/  IMAD.HI.U32 R8, R5, R58, RZ ;  /* 0x0000003a05087227 */ /* 0x000fc800078e00ff */
[----:B------:R-:W-:Y:S02]  /*3c90*/  IMAD R106, R4, R9, R106 ;  /* 0x00000009046a7224 */ /* 0x000fe400078e026a */
[----:B------:R-:W-:Y:S02]  /*3ca0*/  @!P6 IMAD.IADD R56, R56, 0x1, -R4 ;  /* 0x000000013838e824 */ /* 0x000fe400078e0a04 */
[----:B------:R-:W-:Y:S01]  /*3cb0*/  IMAD.MOV R11, RZ, RZ, -R8 ;  /* 0x000000ffff0b7224 */ /* 0x000fe200078e0a08 */
[----:B------:R-:W-:Y:S01]  /*3cc0*/  ISETP.GT.U32.AND P6, PT, R4, R106, PT ;  /* 0x0000006a0400720c */ /* 0x000fe20003fc4070 */
[--C-:B------:R-:W-:Y:S01]  /*3cd0*/  @!P1 IMAD.IADD R52, R52, 0x1, -R4.reuse ;  /* 0x0000000134349824 */ /* 0x100fe200078e0a04 */
[----:B------:R-:W-:Y:S01]  /*3ce0*/  ISETP.GE.AND P1, PT, R14, RZ, PT ;  /* 0x000000ff0e00720c */ /* 0x000fe20003f26270 */
[--C-:B------:R-:W-:Y:S01]  /*3cf0*/  @!P3 IMAD.IADD R54, R54, 0x1, -R4.reuse ;  /* 0x000000013636b824 */ /* 0x100fe200078e0a04 */
[----:B------:R-:W-:Y:S01]  /*3d00*/  ISETP.GE.AND P3, PT, R15, RZ, PT ;  /* 0x000000ff0f00720c */ /* 0x000fe20003f66270 */
[----:B------:R-:W-:Y:S01]  /*3d10*/  @!P0 IMAD.IADD R110, R110, 0x1, -R4 ;  /* 0x000000016e6e8824 */ /* 0x000fe200078e0a04 */
[----:B------:R-:W-:Y:S01]  /*3d20*/  ISETP.GE.AND P0, PT, R17, RZ, PT ;  /* 0x000000ff1100720c */ /* 0x000fe20003f06270 */
[----:B------:R-:W-:Y:S01]  /*3d30*/  IMAD R58, R4, R11, R58 ;  /* 0x0000000b043a7224 */ /* 0x000fe200078e023a */
[----:B------:R-:W-:Y:S01]  /*3d40*/  LOP3.LUT R11, R6, 0xc2, RZ, 0xfc, !PT ;  /* 0x000000c2060b7812 */ /* 0x000fe200078efcff */
[----:B------:R-:W-:Y:S01]  /*3d50*/  @!P4 IMAD.MOV R52, RZ, RZ, -R52 ;  /* 0x000000ffff34c224 */ /* 0x000fe200078e0a34 */
[----:B------:R-:W-:Y:S01]  /*3d60*/  ISETP.GT.U32.AND P4, PT, R4, R110, PT ;  /* 0x0000006e0400720c */ /* 0x000fe20003f84070 */
[----:B------:R-:W-:Y:S01]  /*3d70*/  @!P5 IMAD.MOV R54, RZ, RZ, -R54 ;  /* 0x000000ffff36d224 */ /* 0x000fe200078e0a36 */
[----:B------:R-:W-:Y:S01]  /*3d80*/  IABS R60, R11 ;  /* 0x0000000b003c7213 */ /* 0x000fe20000000000 */
[----:B------:R-:W-:Y:S01]  /*3d90*/  @!P6 IMAD.IADD R106, R106, 0x1, -R4 ;  /* 0x000000016a6ae824 */ /* 0x000fe200078e0a04 */
[C---:B------:R-:W-:Y:S01]  /*3da0*/  ISETP.GT.U32.AND P5, PT, R4.reuse, R58, PT ;  /* 0x0000003a0400720c */ /* 0x040fe20003fa4070 */
[----:B------:R-:W-:Y:S01]  /*3db0*/  @!P1 IMAD.MOV R112, RZ, RZ, -R112 ;  /* 0x000000ffff709224 */ /* 0x000fe200078e0a70 */
[C---:B------:R-:W-:Y:S01]  /*3dc0*/  ISETP.GT.U32.AND P1, PT, R4.reuse, R108, PT ;  /* 0x0000006c0400720c */ /* 0x040fe20003f24070 */
[----:B------:R-:W-:Y:S01]  /*3dd0*/  IMAD.HI.U32 R8, R5, R60, RZ ;  /* 0x0000003c05087227 */ /* 0x000fe200078e00ff */
[----:B------:R-:W-:-:S02]  /*3de0*/  ISETP.GT.U32.AND P6, PT, R4, R106, PT ;  /* 0x0000006a0400720c */ /* 0x000fc40003fc4070 */
[C---:B------:R-:W-:Y:S01]  /*3df0*/  LOP3.LUT R14, R6.reuse, 0xb2, RZ, 0xfc, !PT ;  /* 0x000000b2060e7812 */ /* 0x040fe200078efcff */
[----:B------:R-:W-:Y:S01]  /*3e00*/  IMAD.MOV R9, RZ, RZ, -R8 ;  /* 0x000000ffff097224 */ /* 0x000fe200078e0a08 */
[----:B------:R-:W-:Y:S01]  /*3e10*/  LOP3.LUT R15, R6, 0xb0, RZ, 0xfc, !PT ;  /* 0x000000b0060f7812 */ /* 0x000fe200078efcff */
[----:B------:R-:W-:Y:S01]  /*3e20*/  IMAD.HI.U32 R8, R5, R104, RZ ;  /* 0x0000006805087227 */ /* 0x000fe200078e00ff */
[----:B------:R-:W-:Y:S02]  /*3e30*/  IABS R68, R14 ;  /* 0x0000000e00447213 */ /* 0x000fe40000000000 */
[----:B------:R-:W-:Y:S01]  /*3e40*/  IABS R96, R15 ;  /* 0x0000000f00607213 */ /* 0x000fe20000000000 */
[--C-:B------:R-:W-:Y:S01]  /*3e50*/  @!P4 IMAD.IADD R110, R110, 0x1, -R4.reuse ;  /* 0x000000016e6ec824 */ /* 0x100fe200078e0a04 */
[----:B------:R-:W-:Y:S01]  /*3e60*/  ISETP.GE.AND P4, PT, R10, RZ, PT ;  /* 0x000000ff0a00720c */ /* 0x000fe20003f86270 */
[----:B------:R-:W-:Y:S01]  /*3e70*/  @!P5 IMAD.IADD R58, R58, 0x1, -R4 ;  /* 0x000000013a3ad824 */ /* 0x000fe200078e0a04 */
[----:B------:R-:W-:Y:S01]  /*3e80*/  LOP3.LUT R10, R6, 0xba, RZ, 0xfc, !PT ;  /* 0x000000ba060a7812 */ /* 0x000fe200078efcff */
[C---:B------:R-:W-:Y:S01]  /*3e90*/  IMAD R60, R4.reuse, R9, R60 ;  /* 0x00000009043c7224 */ /* 0x040fe200078e023c */
[----:B------:R-:W-:Y:S01]  /*3ea0*/  ISETP.GE.AND P5, PT, R11, RZ, PT ;  /* 0x000000ff0b00720c */ /* 0x000fe20003fa6270 */
[----:B------:R-:W-:Y:S01]  /*3eb0*/  IMAD.MOV R9, RZ, RZ, -R8 ;  /* 0x000000ffff097224 */ /* 0x000fe200078e0a08 */
[----:B------:R-:W-:Y:S01]  /*3ec0*/  IABS R64, R10 ;  /* 0x0000000a00407213 */ /* 0x000fe20000000000 */
[----:B------:R-:W-:Y:S01]  /*3ed0*/  @!P3 IMAD.MOV R110, RZ, RZ, -R110 ;  /* 0x000000ffff6eb224 */ /* 0x000fe200078e0a6e */
[C---:B------:R-:W-:Y:S01]  /*3ee0*/  ISETP.GT.U32.AND P3, PT, R4.reuse, R58, PT ;  /* 0x0000003a0400720c */ /* 0x040fe20003f64070 */
[----:B------:R-:W-:Y:S01]  /*3ef0*/  IMAD R104, R4, R9, R104 ;  /* 0x0000000904687224 */ /* 0x000fe200078e0268 */
[----:B------:R-:W-:Y:S01]  /*3f00*/  LOP3.LUT R17, R6, 0x2a, RZ, 0xfc, !PT ;  /* 0x0000002a06117812 */ /* 0x000fe200078efcff */
[----:B------:R-:W-:-:S02]  /*3f10*/  @!P6 IMAD.IADD R106, R106, 0x1, -R4 ;  /* 0x000000016a6ae824 */ /* 0x000fc400078e0a04 */
[----:B------:R-:W-:Y:S01]  /*3f20*/  VIADD R8, R7, 0xbe ;  /* 0x000000be07087836 */ /* 0x000fe20000000000 */
[C---:B------:R-:W-:Y:S01]  /*3f30*/  ISETP.GT.U32.AND P6, PT, R4.reuse, R104, PT ;  /* 0x000000680400720c */ /* 0x040fe20003fc4070 */
[----:B------:R-:W-:Y:S01]  /*3f40*/  @!P0 IMAD.MOV R56, RZ, RZ, -R56 ;  /* 0x000000ffff388224 */ /* 0x000fe200078e0a38 */
[----:B------:R-:W-:Y:S01]  /*3f50*/  ISETP.GT.U32.AND P0, PT, R4, R60, PT ;  /* 0x0000003c0400720c */ /* 0x000fe20003f04070 */
[--C-:B------:R-:W-:Y:S01]  /*3f60*/  @!P1 IMAD.IADD R108, R108, 0x1, -R4.reuse ;  /* 0x000000016c6c9824 */ /* 0x100fe200078e0a04 */
[----:B------:R-:W-:Y:S01]  /*3f70*/  IABS R62, R8 ;  /* 0x00000008003e7213 */ /* 0x000fe20000000000 */
[----:B------:R-:W-:Y:S01]  /*3f80*/  IMAD R25, R25, UR5, RZ ;  /* 0x0000000519197c24 */ /* 0x000fe2000f8e02ff */
[----:B------:R-:W-:Y:S01]  /*3f90*/  ISETP.GE.AND P1, PT, R12, RZ, PT ;  /* 0x000000ff0c00720c */ /* 0x000fe20003f26270 */
[----:B------:R-:W-:Y:S01]  /*3fa0*/  @!P3 IMAD.IADD R58, R58, 0x1, -R4 ;  /* 0x000000013a3ab824 */ /* 0x000fe200078e0a04 */
[----:B------:R-:W-:Y:S01]  /*3fb0*/  ISETP.GE.AND P3, PT, R8, RZ, PT ;  /* 0x000000ff0800720c */ /* 0x000fe20003f66270 */
[----:B------:R-:W-:Y:S01]  /*3fc0*/  @!P2 IMAD.MOV R108, RZ, RZ, -R108 ;  /* 0x000000ffff6ca224 */ /* 0x000fe200078e0a6c */
[----:B------:R-:W-:Y:S01]  /*3fd0*/  LOP3.LUT R8, R6, 0xbc, RZ, 0xfc, !PT ;  /* 0x000000bc06087812 */ /* 0x000fe200078efcff */
[----:B------:R-:W-:Y:S01]  /*3fe0*/  @!P4 IMAD.MOV R58, RZ, RZ, -R58 ;  /* 0x000000ffff3ac224 */ /* 0x000fe200078e0a3a */
[----:B------:R-:W-:Y:S01]  /*3ff0*/  ISETP.GE.AND P2, PT, R13, RZ, PT ;  /* 0x000000ff0d00720c */ /* 0x000fe20003f46270 */
[--C-:B------:R-:W-:Y:S01]  /*4000*/  @!P6 IMAD.IADD R104, R104, 0x1, -R4.reuse ;  /* 0x000000016868e824 */ /* 0x100fe200078e0a04 */
[----:B------:R-:W-:Y:S01]  /*4010*/  IABS R102, R8 ;  /* 0x0000000800667213 */ /* 0x000fe20000000000 */
[----:B------:R-:W-:Y:S01]  /*4020*/  @!P0 IMAD.IADD R60, R60, 0x1, -R4 ;  /* 0x000000013c3c8824 */ /* 0x000fe200078e0a04 */
[----:B------:R-:W-:Y:S01]  /*4030*/  LOP3.LUT R12, R6, 0xb8, RZ, 0xfc, !PT ;  /* 0x000000b8060c7812 */ /* 0x000fe200078efcff */
[----:B------:R-:W-:Y:S01]  /*4040*/  UIADD3 UR5, UR4, 0x4000, URZ ;  /* 0x0000400004057890 */ /* 0x000fe2000fffe03f */
[C---:B------:R-:W-:Y:S01]  /*4050*/  ISETP.GT.U32.AND P4, PT, R4.reuse, R104, PT ;  /* 0x000000680400720c */ /* 0x040fe20003f84070 */
[----:B------:R-:W-:Y:S01]  /*4060*/  IMAD.HI.U32 R9, R5, R102, RZ ;  /* 0x0000006605097227 */ /* 0x000fe200078e00ff */
[----:B------:R-:W-:-:S02]  /*4070*/  ISETP.GT.U32.AND P6, PT, R4, R60, PT ;  /* 0x0000003c0400720c */ /* 0x000fc40003fc4070 */
[----:B------:R-:W-:Y:S01]  /*4080*/  ISETP.GE.AND P0, PT, R8, RZ, PT ;  /* 0x000000ff0800720c */ /* 0x000fe20003f06270 */
[----:B------:R-:W-:Y:S01]  /*4090*/  IMAD.MOV R13, RZ, RZ, -R9 ;  /* 0x000000ffff0d7224 */ /* 0x000fe200078e0a09 */
[----:B------:R-:W-:Y:S01]  /*40a0*/  IABS R100, R12 ;  /* 0x0000000c00647213 */ /* 0x000fe20000000000 */
[----:B------:R-:W-:Y:S01]  /*40b0*/  IMAD.HI.U32 R8, R5, R62, RZ ;  /* 0x0000003e05087227 */ /* 0x000fe200078e00ff */
[----:B------:R-:W-:-:S03]  /*40c0*/  IABS R29, R17 ;  /* 0x00000011001d7213 */ /* 0x000fc60000000000 */
[----:B------:R-:W-:Y:S01]  /*40d0*/  IMAD R102, R4, R13, R102 ;  /* 0x0000000d04667224 */ /* 0x000fe200078e0266 */
[----:B------:R-:W-:Y:S01]  /*40e0*/  LOP3.LUT R13, R6, 0xb4, RZ, 0xfc, !PT ;  /* 0x000000b4060d7812 */ /* 0x000fe200078efcff */
[--C-:B------:R-:W-:Y:S02]  /*40f0*/  @!P4 IMAD.IADD R104, R104, 0x1, -R4.reuse ;  /* 0x000000016868c824 */ /* 0x100fe400078e0a04 */
[----:B------:R-:W-:Y:S01]  /*4100*/  @!P6 IMAD.IADD R60, R60, 0x1, -R4 ;  /* 0x000000013c3ce824 */ /* 0x000fe200078e0a04 */
[----:B------:R-:W-:Y:S01]  /*4110*/  ISETP.GT.U32.AND P4, PT, R4, R102, PT ;  /* 0x000000660400720c */ /* 0x000fe20003f84070 */
[----:B------:R-:W-:Y:S01]  /*4120*/  IMAD.MOV R11, RZ, RZ, -R8 ;  /* 0x000000ffff0b7224 */ /* 0x000fe200078e0a08 */
[----:B------:R-:W-:Y:S01]  /*4130*/  ISETP.GE.AND P6, PT, R10, RZ, PT ;  /* 0x000000ff0a00720c */ /* 0x000fe20003fc6270 */
[C---:B------:R-:W-:Y:S01]  /*4140*/  IMAD.HI.U32 R8, R5.reuse, R64, RZ ;  /* 0x0000004005087227 */ /* 0x040fe200078e00ff */
[----:B------:R-:W-:Y:S02]  /*4150*/  LOP3.LUT R10, R6, 0xb6, RZ, 0xfc, !PT ;  /* 0x000000b6060a7812 */ /* 0x000fe400078efcff */
[----:B------:R-:W-:Y:S01]  /*4160*/  IABS R98, R13 ;  /* 0x0000000d00627213 */ /* 0x000fe20000000000 */
[----:B------:R-:W-:Y:S01]  /*4170*/  IMAD.HI.U32 R9, R5, R100, RZ ;  /* 0x0000006405097227 */ /* 0x000fe200078e00ff */
[----:B------:R-:W-:-:S03]  /*4180*/  IABS R66, R10 ;  /* 0x0000000a00427213 */ /* 0x000fc60000000000 */
[----:B------:R-:W-:Y:S02]  /*4190*/  IMAD R62, R4, R11, R62 ;  /* 0x0000000b043e7224 */ /* 0x000fe400078e023e */
[----:B------:R-:W-:Y:S02]  /*41a0*/  @!P4 IMAD.IADD R102, R102, 0x1, -R4 ;  /* 0x000000016666c824 */ /* 0x000fe400078e0a04 */
[----:B------:R-:W-:Y:S02]  /*41b0*/  IMAD.MOV R11, RZ, RZ, -R8 ;  /* 0x000000ffff0b7224 */ /* 0x000fe400078e0a08 */
[----:B------:R-:W-:Y:S01]  /*41c0*/  IMAD.MOV R9, RZ, RZ, -R9 ;  /* 0x000000ffff097224 */ /* 0x000fe200078e0a09 */
[----:B------:R-:W-:Y:S01]  /*41d0*/  ISETP.GT.U32.AND P4, PT, R4, R102, PT ;  /* 0x000000660400720c */ /* 0x000fe20003f84070 */
[----:B------:R-:W-:-:S04]  /*41e0*/  IMAD.HI.U32 R8, R5, R66, RZ ;  /* 0x0000004205087227 */ /* 0x000fc800078e00ff */
[C---:B------:R-:W-:Y:S02]  /*41f0*/  IMAD R64, R4.reuse, R11, R64 ;  /* 0x0000000b04407224 */ /* 0x040fe400078e0240 */
[C---:B------:R-:W-:Y:S02]  /*4200*/  IMAD R100, R4.reuse, R9, R100 ;  /* 0x0000000904647224 */ /* 0x040fe400078e0264 */
[----:B------:R-:W-:Y:S02]  /*4210*/  IMAD.MOV R11, RZ, RZ, -R8 ;  /* 0x000000ffff0b7224 */ /* 0x000fe400078e0a08 */
[----:B------:R-:W-:Y:S01]  /*4220*/  @!P2 IMAD.MOV R104, RZ, RZ, -R104 ;  /* 0x000000ffff68a224 */ /* 0x000fe200078e0a68 */
[C---:B------:R-:W-:Y:S01]  /*4230*/  ISETP.GT.U32.AND P2, PT, R4.reuse, R100, PT ;  /* 0x000000640400720c */ /* 0x040fe20003f44070 */
[----:B------:R-:W-:Y:S02]  /*4240*/  IMAD R66, R4, R11, R66 ;  /* 0x0000000b04427224 */ /* 0x000fe400078e0242 */
[----:B------:R-:W-:-:S02]  /*4250*/  @!P4 IMAD.IADD R102, R102, 0x1, -R4 ;  /* 0x000000016666c824 */ /* 0x000fc400078e0a04 */
[----:B------:R-:W-:Y:S01]  /*4260*/  @!P5 IMAD.MOV R60, RZ, RZ, -R60 ;  /* 0x000000ffff3cd224 */ /* 0x000fe200078e0a3c */
[C---:B------:R-:W-:Y:S01]  /*4270*/  ISETP.GT.U32.AND P4, PT, R4.reuse, R66, PT ;  /* 0x000000420400720c */ /* 0x040fe20003f84070 */
[----:B------:R-:W-:Y:S01]  /*4280*/  @!P1 IMAD.MOV R106, RZ, RZ, -R106 ;  /* 0x000000ffff6a9224 */ /* 0x000fe200078e0a6a */
[C---:B------:R-:W-:Y:S01]  /*4290*/  ISETP.GT.U32.AND P5, PT, R4.reuse, R64, PT ;  /* 0x000000400400720c */ /* 0x040fe20003fa4070 */
[----:B------:R-:W-:Y:S01]  /*42a0*/  IMAD.HI.U32 R9, R5, R98, RZ ;  /* 0x0000006205097227 */ /* 0x000fe200078e00ff */
[----:B------:R-:W-:-:S03]  /*42b0*/  ISETP.GT.U32.AND P1, PT, R4, R62, PT ;  /* 0x0000003e0400720c */ /* 0x000fc60003f24070 */
[----:B------:R-:W-:Y:S02]  /*42c0*/  IMAD.MOV R9, RZ, RZ, -R9 ;  /* 0x000000ffff097224 */ /* 0x000fe400078e0a09 */
[----:B------:R-:W-:Y:S02]  /*42d0*/  @!P2 IMAD.IADD R100, R100, 0x1, -R4 ;  /* 0x000000016464a824 */ /* 0x000fe400078e0a04 */
[----:B------:R-:W-:-:S04]  /*42e0*/  IMAD.HI.U32 R8, R5, R68, RZ ;  /* 0x0000004405087227 */ /* 0x000fc800078e00ff */
[----:B------:R-:W-:Y:S02]  /*42f0*/  IMAD R98, R4, R9, R98 ;  /* 0x0000000904627224 */ /* 0x000fe400078e0262 */
[----:B------:R-:W-:Y:S02]  /*4300*/  VIADD R9, R7, 0xae ;  /* 0x000000ae07097836 */ /* 0x000fe40000000000 */
[--C-:B------:R-:W-:Y:S01]  /*4310*/  @!P4 IMAD.IADD R66, R66, 0x1, -R4.reuse ;  /* 0x000000014242c824 */ /* 0x100fe200078e0a04 */
[----:B------:R-:W-:Y:S01]  /*4320*/  ISETP.GT.U32.AND P4, PT, R4, R100, PT ;  /* 0x000000640400720c */ /* 0x000fe20003f84070 */
[----:B------:R-:W-:Y:S01]  /*4330*/  @!P5 IMAD.IADD R64, R64, 0x1, -R4 ;  /* 0x000000014040d824 */ /* 0x000fe200078e0a04 */
[----:B------:R-:W-:Y:S01]  /*4340*/  ISETP.GE.AND P2, PT, R9, RZ, PT ;  /* 0x000000ff0900720c */ /* 0x000fe20003f46270 */
[----:B------:R-:W-:Y:S01]  /*4350*/  IMAD.MOV R11, RZ, RZ, -R8 ;  /* 0x000000ffff0b7224 */ /* 0x000fe200078e0a08 */
[----:B------:R-:W-:Y:S01]  /*4360*/  IABS R70, R9 ;  /* 0x0000000900467213 */ /* 0x000fe20000000000 */
[----:B------:R-:W-:Y:S01]  /*4370*/  @!P1 IMAD.IADD R62, R62, 0x1, -R4 ;  /* 0x000000013e3e9824 */ /* 0x000fe200078e0a04 */
[----:B------:R-:W-:Y:S01]  /*4380*/  ISETP.GT.U32.AND P5, PT, R4, R64, PT ;  /* 0x000000400400720c */ /* 0x000fe20003fa4070 */
[----:B------:R-:W-:-:S03]  /*4390*/  IMAD.HI.U32 R8, R5, R96, RZ ;  /* 0x0000006005087227 */ /* 0x000fc600078e00ff */
[----:B------:R-:W-:Y:S01]  /*43a0*/  ISETP.GT.U32.AND P1, PT, R4, R62, PT ;  /* 0x0000003e0400720c */ /* 0x000fe20003f24070 */
[----:B------:R-:W-:Y:S02]  /*43b0*/  IMAD.MOV R9, RZ, RZ, -R8 ;  /* 0x000000ffff097224 */ /* 0x000fe400078e0a08 */
[----:B------:R-:W-:Y:S02]  /*43c0*/  @!P4 IMAD.IADD R100, R100, 0x1, -R4 ;  /* 0x000000016464c824 */ /* 0x000fe400078e0a04 */
[C---:B------:R-:W-:Y:S02]  /*43d0*/  IMAD R96, R4.reuse, R9, R96 ;  /* 0x0000000904607224 */ /* 0x040fe400078e0260 */
[----:B------:R-:W-:Y:S01]  /*43e0*/  IMAD R68, R4, R11, R68 ;  /* 0x0000000b04447224 */ /* 0x000fe200078e0244 */
[----:B------:R-:W-:Y:S01]  /*43f0*/  LOP3.LUT R11, R6, 0xaa, RZ, 0xfc, !PT ;  /* 0x000000aa060b7812 */ /* 0x000fe200078efcff */
[----:B------:R-:W-:Y:S01]  /*4400*/  @!P5 IMAD.IADD R64, R64, 0x1, -R4 ;  /* 0x000000014040d824 */ /* 0x000fe200078e0a04 */
[C---:B------:R-:W-:Y:S01]  /*4410*/  ISETP.GT.U32.AND P4, PT, R4.reuse, R96, PT ;  /* 0x000000600400720c */ /* 0x040fe20003f84070 */
[----:B------:R-:W-:Y:S01]  /*4420*/  @!P0 IMAD.MOV R102, RZ, RZ, -R102 ;  /* 0x000000ffff668224 */ /* 0x000fe200078e0a66 */
[----:B------:R-:W-:Y:S01]  /*4430*/  ISETP.GT.U32.AND P0, PT, R4, R68, PT ;  /* 0x000000440400720c */ /* 0x000fe20003f04070 */
[----:B------:R-:W-:Y:S01]  /*4440*/  @!P1 IMAD.IADD R62, R62, 0x1, -R4 ;  /* 0x000000013e3e9824 */ /* 0x000fe200078e0a04 */
[----:B------:R-:W-:Y:S01]  /*4450*/  ISETP.GE.AND P1, PT, R12, RZ, PT ;  /* 0x000000ff0c00720c */ /* 0x000fe20003f26270 */
[----:B------:R-:W-:Y:S01]  /*4460*/  @!P6 IMAD.MOV R64, RZ, RZ, -R64 ;  /* 0x000000ffff40e224 */ /* 0x000fe200078e0a40 */
[----:B------:R-:W-:Y:S01]  /*4470*/  ISETP.GE.AND P6, PT, R10, RZ, PT ;  /* 0x000000ff0a00720c */ /* 0x000fe20003fc6270 */
[----:B------:R-:W-:Y:S01]  /*4480*/  @!P3 IMAD.MOV R62, RZ, RZ, -R62 ;  /* 0x000000ffff3eb224 */ /* 0x000fe200078e0a3e */
[----:B------:R-:W-:Y:S01]  /*4490*/  ISETP.GT.U32.AND P3, PT, R4, R66, PT ;  /* 0x000000420400720c */ /* 0x000fe20003f64070 */
[----:B------:R-:W-:Y:S01]  /*44a0*/  IMAD.HI.U32 R8, R5, R70, RZ ;  /* 0x0000004605087227 */ /* 0x000fe200078e00ff */
[----:B------:R-:W-:-:S02]  /*44b0*/  LOP3.LUT R10, R6, 0xac, RZ, 0xfc, !PT ;  /* 0x000000ac060a7812 */ /* 0x000fc400078efcff */
[----:B------:R-:W-:Y:S01]  /*44c0*/  ISETP.GT.U32.AND P5, PT, R4, R98, PT ;  /* 0x000000620400720c */ /* 0x000fe20003fa4070 */
[----:B------:R-:W-:Y:S01]  /*44d0*/  @!P4 IMAD.IADD R96, R96, 0x1, -R4 ;  /* 0x000000016060c824 */ /* 0x000fe200078e0a04 */
[----:B------:R-:W-:Y:S01]  /*44e0*/  IABS R94, R10 ;  /* 0x0000000a005e7213 */ /* 0x000fe20000000000 */
[----:B------:R-:W-:Y:S01]  /*44f0*/  IMAD.MOV R9, RZ, RZ, -R8 ;  /* 0x000000ffff097224 */ /* 0x000fe200078e0a08 */
[----:B------:R-:W-:Y:S01]  /*4500*/  IABS R72, R11 ;  /* 0x0000000b00487213 */ /* 0x000fe20000000000 */
[----:B------:R-:W-:Y:S01]  /*4510*/  @!P0 IMAD.IADD R68, R68, 0x1, -R4 ;  /* 0x0000000144448824 */ /* 0x000fe200078e0a04 */
[----:B------:R-:W-:Y:S01]  /*4520*/  ISETP.GT.U32.AND P4, PT, R4, R96, PT ;  /* 0x000000600400720c */ /* 0x000fe20003f84070 */
[----:B------:R-:W-:Y:S01]  /*4530*/  IMAD.HI.U32 R8, R5, R94, RZ ;  /* 0x0000005e05087227 */ /* 0x000fe200078e00ff */
[----:B------:R-:W-:-:S03]  /*4540*/  LOP3.LUT R12, R6, 0xa8, RZ, 0xfc, !PT ;  /* 0x000000a8060c7812 */ /* 0x000fc600078efcff */
[C---:B------:R-:W-:Y:S01]  /*4550*/  IMAD R70, R4.reuse, R9, R70 ;  /* 0x0000000904467224 */ /* 0x040fe200078e0246 */
[----:B------:R-:W-:Y:S01]  /*4560*/  IABS R92, R12 ;  /* 0x0000000c005c7213 */ /* 0x000fe20000000000 */
[----:B------:R-:W-:Y:S01]  /*4570*/  @!P1 IMAD.MOV R100, RZ, RZ, -R100 ;  /* 0x000000ffff649224 */ /* 0x000fe200078e0a64 */
[----:B------:R-:W-:Y:S01]  /*4580*/  ISETP.GT.U32.AND P1, PT, R4, R68, PT ;  /* 0x000000440400720c */ /* 0x000fe20003f24070 */
[----:B------:R-:W-:Y:S01]  /*4590*/  @!P3 IMAD.IADD R66, R66, 0x1, -R4 ;  /* 0x000000014242b824 */ /* 0x000fe200078e0a04 */
[----:B------:R-:W-:Y:S01]  /*45a0*/  ISETP.GE.AND P3, PT, R13, RZ, PT ;  /* 0x000000ff0d00720c */ /* 0x000fe20003f66270 */
[----:B------:R-:W-:Y:S01]  /*45b0*/  IMAD.MOV R9, RZ, RZ, -R8 ;  /* 0x000000ffff097224 */ /* 0x000fe200078e0a08 */
[----:B------:R-:W-:Y:S01]  /*45c0*/  LOP3.LUT R13, R6, 0xa4, RZ, 0xfc, !PT ;  /* 0x000000a4060d7812 */ /* 0x000fe200078efcff */
[----:B------:R-:W-:Y:S01]  /*45d0*/  @!P5 IMAD.IADD R98, R98, 0x1, -R4 ;  /* 0x000000016262d824 */ /* 0x000fe200078e0a04 */
[----:B------:R-:W-:Y:S01]  /*45e0*/  ISETP.GE.AND P5, PT, R14, RZ, PT ;  /* 0x000000ff0e00720c */ /* 0x000fe20003fa6270 */
[----:B------:R-:W-:Y:S01]  /*45f0*/  @!P6 IMAD.MOV R66, RZ, RZ, -R66 ;  /* 0x000000ffff42e224 */ /* 0x000fe200078e0a42 */
[C---:B------:R-:W-:Y:S01]  /*4600*/  ISETP.GT.U32.AND P6, PT, R4.reuse, R70, PT ;  /* 0x000000460400720c */ /* 0x040fe20003fc4070 */
[C---:B------:R-:W-:Y:S01]  /*4610*/  IMAD R94, R4.reuse, R9, R94 ;  /* 0x00000009045e7224 */ /* 0x040fe200078e025e */
[----:B------:R-:W-:Y:S01]  /*4620*/  ISETP.GT.U32.AND P0, PT, R4, R98, PT ;  /* 0x000000620400720c */ /* 0x000fe20003f04070 */
[----:B------:R-:W-:Y:S01]  /*4630*/  IMAD.HI.U32 R8, R5, R72, RZ ;  /* 0x0000004805087227 */ /* 0x000fe200078e00ff */
[----:B------:R-:W-:-:S02]  /*4640*/  LOP3.LUT R14, R6, 0xa2, RZ, 0xfc, !PT ;  /* 0x000000a2060e7812 */ /* 0x000fc400078efcff */
[----:B------:R-:W-:Y:S01]  /*4650*/  IABS R90, R13 ;  /* 0x0000000d005a7213 */ /* 0x000fe20000000000 */
[----:B------:R-:W-:Y:S01]  /*4660*/  @!P4 IMAD.IADD R96, R96, 0x1, -R4 ;  /* 0x000000016060c824 */ /* 0x000fe200078e0a04 */
[----:B------:R-:W-:Y:S01]  /*4670*/  ISETP.GT.U32.AND P4, PT, R4, R94, PT ;  /* 0x0000005e0400720c */ /* 0x000fe20003f84070 */
[----:B------:R-:W-:Y:S01]  /*4680*/  IMAD.MOV R9, RZ, RZ, -R8 ;  /* 0x000000ffff097224 */ /* 0x000fe200078e0a08 */
[----:B------:R-:W-:Y:S01]  /*4690*/  IABS R76, R14 ;  /* 0x0000000e004c7213 */ /* 0x000fe20000000000 */
[----:B------:R-:W-:Y:S01]  /*46a0*/  @!P1 IMAD.IADD R68, R68, 0x1, -R4 ;  /* 0x0000000144449824 */ /* 0x000fe200078e0a04 */
[----:B------:R-:W-:Y:S01]  /*46b0*/  ISETP.GE.AND P1, PT, R10, RZ, PT ;  /* 0x000000ff0a00720c */ /* 0x000fe20003f26270 */
[----:B------:R-:W-:Y:S01]  /*46c0*/  IMAD R72, R4, R9, R72 ;  /* 0x0000000904487224 */ /* 0x000fe200078e0248 */
[----:B------:R-:W-:Y:S01]  /*46d0*/  LOP3.LUT R10, R6, 0xa6, RZ, 0xfc, !PT ;  /* 0x000000a6060a7812 */ /* 0x000fe200078efcff */
[----:B------:R-:W-:Y:S02]  /*46e0*/  @!P5 IMAD.MOV R68, RZ, RZ, -R68 ;  /* 0x000000ffff44d224 */ /* 0x000fe400078e0a44 */
[----:B------:R-:W-:Y:S01]  /*46f0*/  @!P6 IMAD.IADD R70, R70, 0x1, -R4 ;  /* 0x000000014646e824 */ /* 0x000fe200078e0a04 */
[----:B------:R-:W-:Y:S01]  /*4700*/  ISETP.GT.U32.AND P5, PT, R4, R72, PT ;  /* 0x000000480400720c */ /* 0x000fe20003fa4070 */
[----:B------:R-:W-:Y:S01]  /*4710*/  IMAD.HI.U32 R8, R5, R92, RZ ;  /* 0x0000005c05087227 */ /* 0x000fe200078e00ff */
[----:B------:R-:W-:-:S02]  /*4720*/  IABS R74, R10 ;  /* 0x0000000a004a7213 */ /* 0x000fc40000000000 */
[----:B------:R-:W-:Y:S01]  /*4730*/  ISETP.GE.AND P6, PT, R11, RZ, PT ;  /* 0x000000ff0b00720c */ /* 0x000fe20003fc6270 */
[----:B------:R-:W-:Y:S01]  /*4740*/  @!P4 IMAD.IADD R94, R94, 0x1, -R4 ;  /* 0x000000015e5ec824 */ /* 0x000fe200078e0a04 */
[----:B------:R-:W-:Y:S01]  /*4750*/  ISETP.GT.U32.AND P4, PT, R4, R70, PT ;  /* 0x000000460400720c */ /* 0x000fe20003f84070 */
[----:B------:R-:W-:Y:S02]  /*4760*/  IMAD.MOV R9, RZ, RZ, -R8 ;  /* 0x000000ffff097224 */ /* 0x000fe400078e0a08 */
[----:B------:R-:W-:Y:S01]  /*4770*/  @!P0 IMAD.IADD R98, R98, 0x1, -R4 ;  /* 0x0000000162628824 */ /* 0x000fe200078e0a04 */
[----:B------:R-:W-:Y:S01]  /*4780*/  ISETP.GE.AND P0, PT, R15, RZ, PT ;  /* 0x000000ff0f00720c */ /* 0x000fe20003f06270 */
[----:B------:R-:W-:Y:S01]  /*4790*/  IMAD R92, R4, R9, R92 ;  /* 0x00000009045c7224 */ /* 0x000fe200078e025c */
[----:B------:R-:W-:Y:S01]  /*47a0*/  LOP3.LUT R15, R6, 0x82, RZ, 0xfc, !PT ;  /* 0x00000082060f7812 */ /* 0x000fe200078efcff */
[----:B------:R-:W-:Y:S02]  /*47b0*/  @!P5 IMAD.IADD R72, R72, 0x1, -R4 ;  /* 0x000000014848d824 */ /* 0x000fe400078e0a04 */
[----:B------:R-:W-:Y:S01]  /*47c0*/  IMAD.HI.U32 R8, R5, R74, RZ ;  /* 0x0000004a05087227 */ /* 0x000fe200078e00ff */
[----:B------:R-:W-:-:S02]  /*47d0*/  IABS R176, R15 ;  /* 0x0000000f00b07213 */ /* 0x000fc40000000000 */
[----:B------:R-:W-:Y:S01]  /*47e0*/  ISETP.GT.U32.AND P5, PT, R4, R72, PT ;  /* 0x000000480400720c */ /* 0x000fe20003fa4070 */
[----:B------:R-:W-:Y:S01]  /*47f0*/  @!P4 IMAD.IADD R70, R70, 0x1, -R4 ;  /* 0x000000014646c824 */ /* 0x000fe200078e0a04 */
[----:B------:R-:W-:Y:S01]  /*4800*/  ISETP.GT.U32.AND P4, PT, R4, R92, PT ;  /* 0x0000005c0400720c */ /* 0x000fe20003f84070 */
[----:B------:R-:W-:-:S04]  /*4810*/  IMAD.HI.U32 R9, R5, R90, RZ ;  /* 0x0000005a05097227 */ /* 0x000fc800078e00ff */
[----:B------:R-:W-:Y:S01]  /*4820*/  @!P3 IMAD.MOV R98, RZ, RZ, -R98 ;  /* 0x000000ffff62b224 */ /* 0x000fe200078e0a62 */
[----:B------:R-:W-:Y:S01]  /*4830*/  ISETP.GT.U32.AND P3, PT, R4, R94, PT ;  /* 0x0000005e0400720c */ /* 0x000fe20003f64070 */
[----:B------:R-:W-:Y:S02]  /*4840*/  IMAD.MOV R11, RZ, RZ, -R8 ;  /* 0x000000ffff0b7224 */ /* 0x000fe400078e0a08 */
[----:B------:R-:W-:-:S04]  /*4850*/  IMAD.HI.U32 R8, R5, R76, RZ ;  /* 0x0000004c05087227 */ /* 0x000fc800078e00ff */
[----:B------:R-:W-:Y:S02]  /*4860*/  IMAD.MOV R9, RZ, RZ, -R9 ;  /* 0x000000ffff097224 */ /* 0x000fe400078e0a09 */
[C---:B------:R-:W-:Y:S02]  /*4870*/  IMAD R74, R4.reuse, R11, R74 ;  /* 0x0000000b044a7224 */ /* 0x040fe400078e024a */
[----:B------:R-:W-:Y:S02]  /*4880*/  IMAD.MOV R11, RZ, RZ, -R8 ;  /* 0x000000ffff0b7224 */ /* 0x000fe400078e0a08 */
[C---:B------:R-:W-:Y:S02]  /*4890*/  IMAD R90, R4.reuse, R9, R90 ;  /* 0x00000009045a7224 */ /* 0x040fe400078e025a */
[----:B------:R-:W-:Y:S02]  /*48a0*/  IMAD R76, R4, R11, R76 ;  /* 0x0000000b044c7224 */ /* 0x000fe400078e024c */
[--C-:B------:R-:W-:Y:S01]  /*48b0*/  @!P5 IMAD.IADD R72, R72, 0x1, -R4.reuse ;  /* 0x000000014848d824 */ /* 0x100fe200078e0a04 */
[----:B------:R-:W-:Y:S01]  /*48c0*/  ISETP.GT.U32.AND P5, PT, R4, R90, PT ;  /* 0x0000005a0400720c */ /* 0x000fe20003fa4070 */
[--C-:B------:R-:W-:Y:S01]  /*48d0*/  @!P4 IMAD.IADD R92, R92, 0x1, -R4.reuse ;  /* 0x000000015c5cc824 */ /* 0x100fe200078e0a04 */
[----:B------:R-:W-:Y:S01]  /*48e0*/  ISETP.GT.U32.AND P4, PT, R4, R74, PT ;  /* 0x0000004a0400720c */ /* 0x000fe20003f84070 */
[----:B------:R-:W-:Y:S01]  /*48f0*/  @!P3 IMAD.IADD R94, R94, 0x1, -R4 ;  /* 0x000000015e5eb824 */ /* 0x000fe200078e0a04 */
[----:B------:R-:W-:Y:S01]  /*4900*/  ISETP.GE.AND P3, PT, R10, RZ, PT ;  /* 0x000000ff0a00720c */ /* 0x000fe20003f66270 */
[----:B------:R-:W-:Y:S01]  /*4910*/  @!P6 IMAD.MOV R72, RZ, RZ, -R72 ;  /* 0x000000ffff48e224 */ /* 0x000fe200078e0a48 */
[----:B------:R-:W-:Y:S01]  /*4920*/  ISETP.GT.U32.AND P6, PT, R4, R76, PT ;  /* 0x0000004c0400720c */ /* 0x000fe20003fc4070 */
[----:B------:R-:W-:Y:S01]  /*4930*/  @!P2 IMAD.MOV R70, RZ, RZ, -R70 ;  /* 0x000000ffff46a224 */ /* 0x000fe200078e0a46 */
[----:B------:R-:W-:Y:S01]  /*4940*/  LOP3.LUT R10, R6, 0xa0, RZ, 0xfc, !PT ;  /* 0x000000a0060a7812 */ /* 0x000fe200078efcff */
[----:B------:R-:W-:Y:S01]  /*4950*/  VIADD R9, R7, 0x9e ;  /* 0x0000009e07097836 */ /* 0x000fe20000000000 */
[----:B------:R-:W-:Y:S01]  /*4960*/  ISETP.GT.U32.AND P2, PT, R4, R92, PT ;  /* 0x0000005c0400720c */ /* 0x000fe20003f44070 */
[----:B------:R-:W-:Y:S01]  /*4970*/  @!P0 IMAD.MOV R96, RZ, RZ, -R96 ;  /* 0x000000ffff608224 */ /* 0x000fe200078e0a60 */
[----:B------:R-:W-:Y:S01]  /*4980*/  IABS R88, R10 ;  /* 0x0000000a00587213 */ /* 0x000fe20000000000 */
[--C-:B------:R-:W-:Y:S01]  /*4990*/  @!P5 IMAD.IADD R90, R90, 0x1, -R4.reuse ;  /* 0x000000015a5ad824 */ /* 0x100fe200078e0a04 */
[----:B------:R-:W-:Y:S01]  /*49a0*/  IABS R78, R9 ;  /* 0x00000009004e7213 */ /* 0x000fe20000000000 */
[----:B------:R-:W-:Y:S01]  /*49b0*/  @!P4 IMAD.IADD R74, R74, 0x1, -R4 ;  /* 0x000000014a4ac824 */ /* 0x000fe200078e0a04 */
[----:B------:R-:W-:Y:S01]  /*49c0*/  ISETP.GE.AND P0, PT, R12, RZ, PT ;  /* 0x000000ff0c00720c */ /* 0x000fe20003f06270 */
[----:B------:R-:W-:Y:S01]  /*49d0*/  IMAD.HI.U32 R8, R5, R88, RZ ;  /* 0x0000005805087227 */ /* 0x000fe200078e00ff */
[----:B------:R-:W-:-:S02]  /*49e0*/  LOP3.LUT R12, R6, 0x9a, RZ, 0xfc, !PT ;  /* 0x0000009a060c7812 */ /* 0x000fc400078efcff */
[----:B------:R-:W-:Y:S01]  /*49f0*/  ISETP.GT.U32.AND P5, PT, R4, R74, PT ;  /* 0x0000004a0400720c */ /* 0x000fe20003fa4070 */
[----:B------:R-:W-:Y:S01]  /*4a00*/  @!P6 IMAD.IADD R76, R76, 0x1, -R4 ;  /* 0x000000014c4ce824 */ /* 0x000fe200078e0a04 */
[----:B------:R-:W-:Y:S01]  /*4a10*/  ISETP.GT.U32.AND P6, PT, R4, R90, PT ;  /* 0x0000005a0400720c */ /* 0x000fe20003fc4070 */
[----:B------:R-:W-:Y:S01]  /*4a20*/  IMAD.MOV R11, RZ, RZ, -R8 ;  /* 0x000000ffff0b7224 */ /* 0x000fe200078e0a08 */
[----:B------:R-:W-:Y:S01]  /*4a30*/  IABS R80, R12 ;  /* 0x0000000c00507213 */ /* 0x000fe20000000000 */
[----:B------:R-:W-:Y:S01]  /*4a40*/  IMAD.HI.U32 R8, R5, R78, RZ ;  /* 0x0000004e05087227 */ /* 0x000fe200078e00ff */
[----:B------:R-:W-:Y:S02]  /*4a50*/  ISETP.GE.AND P4, PT, R14, RZ, PT ;  /* 0x000000ff0e00720c */ /* 0x000fe40003f86270 */
[----:B------:R-:W-:Y:S01]  /*4a60*/  LOP3.LUT R14, R6, 0x84, RZ, 0xfc, !PT ;  /* 0x00000084060e7812 */ /* 0x000fe200078efcff */
[----:B------:R-:W-:Y:S01]  /*4a70*/  @!P2 IMAD.IADD R92, R92, 0x1, -R4 ;  /* 0x000000015c5ca824 */ /* 0x000fe200078e0a04 */
[----:B------:R-:W-:Y:S01]  /*4a80*/  ISETP.GE.AND P2, PT, R9, RZ, PT ;  /* 0x000000ff0900720c */ /* 0x000fe20003f46270 */
[----:B------:R-:W-:Y:S01]  /*4a90*/  IMAD.MOV R9, RZ, RZ, -R8 ;  /* 0x000000ffff097224 */ /* 0x000fe200078e0a08 */
[----:B------:R-:W-:Y:S01]  /*4aa0*/  IABS R174, R14 ;  /* 0x0000000e00ae7213 */ /* 0x000fe20000000000 */
[----:B------:R-:W-:Y:S01]  /*4ab0*/  IMAD R88, R4, R11, R88 ;  /* 0x0000000b04587224 */ /* 0x000fe200078e0258 */
[----:B------:R-:W-:Y:S01]  /*4ac0*/  LOP3.LUT R11, R6, 0x9c, RZ, 0xfc, !PT ;  /* 0x0000009c060b7812 */ /* 0x000fe200078efcff */
[----:B------:R-:W-:-:S02]  /*4ad0*/  IMAD R78, R4, R9, R78 ;  /* 0x00000009044e7224 */ /* 0x000fc400078e024e */
[--C-:B------:R-:W-:Y:S01]  /*4ae0*/  @!P6 IMAD.IADD R90, R90, 0x1, -R4.reuse ;  /* 0x000000015a5ae824 */ /* 0x100fe200078e0a04 */
[----:B------:R-:W-:Y:S01]  /*4af0*/  IABS R86, R11 ;  /* 0x0000000b00567213 */ /* 0x000fe20000000000 */
[----:B------:R-:W-:Y:S01]  /*4b00*/  @!P5 IMAD.IADD R74, R74, 0x1, -R4 ;  /* 0x000000014a4ad824 */ /* 0x000fe200078e0a04 */
[C---:B------:R-:W-:Y:S01]  /*4b10*/  ISETP.GT.U32.AND P6, PT, R4.reuse, R78, PT ;  /* 0x0000004e0400720c */ /* 0x040fe20003fc4070 */
[----:B------:R-:W-:Y:S01]  /*4b20*/  @!P1 IMAD.MOV R94, RZ, RZ, -R94 ;  /* 0x000000ffff5e9224 */ /* 0x000fe200078e0a5e */
[----:B------:R-:W-:Y:S01]  /*4b30*/  ISETP.GT.U32.AND P5, PT, R4, R88, PT ;  /* 0x000000580400720c */ /* 0x000fe20003fa4070 */
[----:B------:R-:W-:Y:S01]  /*4b40*/  IMAD.HI.U32 R8, R5, R86, RZ ;  /* 0x0000005605087227 */ /* 0x000fe200078e00ff */
[----:B------:R-:W-:Y:S02]  /*4b50*/  ISETP.GE.AND P1, PT, R13, RZ, PT ;  /* 0x000000ff0d00720c */ /* 0x000fe40003f26270 */
[----:B------:R-:W-:Y:S01]  /*4b60*/  LOP3.LUT R13, R6, 0x98, RZ, 0xfc, !PT ;  /* 0x00000098060d7812 */ /* 0x000fe200078efcff */
[----:B------:R-:W-:Y:S01]  /*4b70*/  @!P0 IMAD.MOV R92, RZ, RZ, -R92 ;  /* 0x000000ffff5c8224 */ /* 0x000fe200078e0a5c */
[----:B------:R-:W-:Y:S01]  /*4b80*/  ISETP.GT.U32.AND P0, PT, R4, R76, PT ;  /* 0x0000004c0400720c */ /* 0x000fe20003f04070 */
[----:B------:R-:W-:Y:S01]  /*4b90*/  IMAD.MOV R9, RZ, RZ, -R8 ;  /* 0x000000ffff097224 */ /* 0x000fe200078e0a08 */
[----:B------:R-:W-:Y:S01]  /*4ba0*/  IABS R84, R13 ;  /* 0x0000000d00547213 */ /* 0x000fe20000000000 */
[----:B------:R-:W-:-:S02]  /*4bb0*/  @!P3 IMAD.MOV R74, RZ, RZ, -R74 ;  /* 0x000000ffff4ab224 */ /* 0x000fc400078e0a4a */
[--C-:B------:R-:W-:Y:S02]  /*4bc0*/  @!P6 IMAD.IADD R78, R78, 0x1, -R4.reuse ;  /* 0x000000014e4ee824 */ /* 0x100fe400078e0a04 */
[----:B------:R-:W-:Y:S01]  /*4bd0*/  @!P5 IMAD.IADD R88, R88, 0x1, -R4 ;  /* 0x000000015858d824 */ /* 0x000fe200078e0a04 */
[----:B------:R-:W-:Y:S01]  /*4be0*/  ISETP.GE.AND P5, PT, R11, RZ, PT ;  /* 0x000000ff0b00720c */ /* 0x000fe20003fa6270 */
[C---:B------:R-:W-:Y:S01]  /*4bf0*/  IMAD R86, R4.reuse, R9, R86 ;  /* 0x0000000904567224 */ /* 0x040fe200078e0256 */
[C---:B------:R-:W-:Y:S01]  /*4c00*/  ISETP.GT.U32.AND P6, PT, R4.reuse, R78, PT ;  /* 0x0000004e0400720c */ /* 0x040fe20003fc4070 */
[----:B------:R-:W-:Y:S01]  /*4c10*/  @!P1 IMAD.MOV R90, RZ, RZ, -R90 ;  /* 0x000000ffff5a9224 */ /* 0x000fe200078e0a5a */
[C---:B------:R-:W-:Y:S01]  /*4c20*/  ISETP.GT.U32.AND P3, PT, R4.reuse, R88, PT ;  /* 0x000000580400720c */ /* 0x040fe20003f64070 */
[----:B------:R-:W-:Y:S01]  /*4c30*/  IMAD.HI.U32 R9, R5, R84, RZ ;  /* 0x0000005405097227 */ /* 0x000fe200078e00ff */
[----:B------:R-:W-:-:S03]  /*4c40*/  ISETP.GT.U32.AND P1, PT, R4, R86, PT ;  /* 0x000000560400720c */ /* 0x000fc60003f24070 */
[----:B------:R-:W-:Y:S01]  /*4c50*/  @!P0 IMAD.IADD R76, R76, 0x1, -R4 ;  /* 0x000000014c4c8824 */ /* 0x000fe200078e0a04 */
[----:B------:R-:W-:Y:S01]  /*4c60*/  ISETP.GE.AND P0, PT, R10, RZ, PT ;  /* 0x000000ff0a00720c */ /* 0x000fe20003f06270 */
[----:B------:R-:W-:Y:S01]  /*4c70*/  IMAD.HI.U32 R8, R5, R80, RZ ;  /* 0x0000005005087227 */ /* 0x000fe200078e00ff */
[----:B------:R-:W-:-:S03]  /*4c80*/  LOP3.LUT R10, R6, 0x96, RZ, 0xfc, !PT ;  /* 0x00000096060a7812 */ /* 0x000fc600078efcff */
[----:B------:R-:W-:Y:S01]  /*4c90*/  IMAD.MOV R9, RZ, RZ, -R9 ;  /* 0x000000ffff097224 */ /* 0x000fe200078e0a09 */
[----:B------:R-:W-:Y:S01]  /*4ca0*/  IABS R82, R10 ;  /* 0x0000000a00527213 */ /* 0x000fe20000000000 */
[----:B------:R-:W-:Y:S02]  /*4cb0*/  IMAD.MOV R11, RZ, RZ, -R8 ;  /* 0x000000ffff0b7224 */ /* 0x000fe400078e0a08 */
[C---:B------:R-:W-:Y:S02]  /*4cc0*/  IMAD R84, R4.reuse, R9, R84 ;  /* 0x0000000904547224 */ /* 0x040fe400078e0254 */
[----:B------:R-:W-:Y:S01]  /*4cd0*/  IMAD R80, R4, R11, R80 ;  /* 0x0000000b04507224 */ /* 0x000fe200078e0250 */
[----:B------:R-:W-:Y:S01]  /*4ce0*/  LOP3.LUT R11, R6, 0x94, RZ, 0xfc, !PT ;  /* 0x00000094060b7812 */ /* 0x000fe200078efcff */
[--C-:B------:R-:W-:Y:S01]  /*4cf0*/  @!P6 IMAD.IADD R78, R78, 0x1, -R4.reuse ;  /* 0x000000014e4ee824 */ /* 0x100fe200078e0a04 */
[----:B------:R-:W-:Y:S01]  /*4d00*/  ISETP.GT.U32.AND P6, PT, R4, R84, PT ;  /* 0x000000540400720c */ /* 0x000fe20003fc4070 */
[--C-:B------:R-:W-:Y:S01]  /*4d10*/  @!P3 IMAD.IADD R88, R88, 0x1, -R4.reuse ;  /* 0x000000015858b824 */ /* 0x100fe200078e0a04 */
[----:B------:R-:W-:Y:S01]  /*4d20*/  IABS R158, R11 ;  /* 0x0000000b009e7213 */ /* 0x000fe20000000000 */
[----:B------:R-:W-:Y:S01]  /*4d30*/  @!P1 IMAD.IADD R86, R86, 0x1, -R4 ;  /* 0x0000000156569824 */ /* 0x000fe200078e0a04 */
[----:B------:R-:W-:Y:S01]  /*4d40*/  ISETP.GE.AND P3, PT, R12, RZ, PT ;  /* 0x000000ff0c00720c */ /* 0x000fe20003f66270 */
[----:B------:R-:W-:Y:S01]  /*4d50*/  @!P4 IMAD.MOV R76, RZ, RZ, -R76 ;  /* 0x000000ffff4cc224 */ /* 0x000fe200078e0a4c */
[C---:B------:R-:W-:Y:S01]  /*4d60*/  ISETP.GT.U32.AND P4, PT, R4.reuse, R80, PT ;  /* 0x000000500400720c */ /* 0x040fe20003f84070 */
[----:B------:R-:W-:Y:S01]  /*4d70*/  @!P0 IMAD.MOV R88, RZ, RZ, -R88 ;  /* 0x000000ffff588224 */ /* 0x000fe200078e0a58 */
[----:B------:R-:W-:Y:S01]  /*4d80*/  ISETP.GT.U32.AND P0, PT, R4, R86, PT ;  /* 0x000000560400720c */ /* 0x000fe20003f04070 */
[----:B------:R-:W-:Y:S01]  /*4d90*/  IMAD.HI.U32 R8, R5, R82, RZ ;  /* 0x0000005205087227 */ /* 0x000fe200078e00ff */
[----:B------:R-:W-:-:S02]  /*4da0*/  LOP3.LUT R12, R6, 0x92, RZ, 0xfc, !PT ;  /* 0x00000092060c7812 */ /* 0x000fc400078efcff */
[----:B------:R-:W-:Y:S01]  /*4db0*/  ISETP.GE.AND P1, PT, R13, RZ, PT ;  /* 0x000000ff0d00720c */ /* 0x000fe20003f26270 */
[----:B------:R-:W-:Y:S01]  /*4dc0*/  IMAD.MOV R9, RZ, RZ, -R8 ;  /* 0x000000ffff097224 */ /* 0x000fe200078e0a08 */
[----:B------:R-:W-:Y:S01]  /*4dd0*/  IABS R160, R12 ;  /* 0x0000000c00a07213 */ /* 0x000fe20000000000 */
[----:B------:R-:W-:Y:S01]  /*4de0*/  @!P6 IMAD.IADD R84, R84, 0x1, -R4 ;  /* 0x000000015454e824 */ /* 0x000fe200078e0a04 */
[----:B------:R-:W-:Y:S01]  /*4df0*/  LOP3.LUT R13, R6, 0x8c, RZ, 0xfc, !PT ;  /* 0x0000008c060d7812 */ /* 0x000fe200078efcff */
[----:B------:R-:W-:Y:S02]  /*4e00*/  IMAD R82, R4, R9, R82 ;  /* 0x0000000904527224 */ /* 0x000fe400078e0252 */
[--C-:B------:R-:W-:Y:S01]  /*4e10*/  @!P4 IMAD.IADD R80, R80, 0x1, -R4.reuse ;  /* 0x000000015050c824 */ /* 0x100fe200078e0a04 */
[----:B------:R-:W-:Y:S01]  /*4e20*/  ISETP.GT.U32.AND P6, PT, R4, R84, PT ;  /* 0x000000540400720c */ /* 0x000fe20003fc4070 */
[----:B------:R-:W-:Y:S01]  /*4e30*/  @!P0 IMAD.IADD R86, R86, 0x1, -R4 ;  /* 0x0000000156568824 */ /* 0x000fe200078e0a04 */
[C---:B------:R-:W-:Y:S01]  /*4e40*/  ISETP.GT.U32.AND P0, PT, R4.reuse, R82, PT ;  /* 0x000000520400720c */ /* 0x040fe20003f04070 */
[----:B------:R-:W-:Y:S01]  /*4e50*/  IMAD.HI.U32 R8, R5, R158, RZ ;  /* 0x0000009e05087227 */ /* 0x000fe200078e00ff */
[----:B------:R-:W-:-:S02]  /*4e60*/  ISETP.GT.U32.AND P4, PT, R4, R80, PT ;  /* 0x000000500400720c */ /* 0x000fc40003f84070 */
[----:B------:R-:W-:Y:S01]  /*4e70*/  IABS R166, R13 ;  /* 0x0000000d00a67213 */ /* 0x000fe20000000000 */
[----:B------:R-:W-:Y:S02]  /*4e80*/  IMAD.MOV R9, RZ, RZ, -R8 ;  /* 0x000000ffff097224 */ /* 0x000fe400078e0a08 */
[----:B------:R-:W-:Y:S01]  /*4e90*/  @!P2 IMAD.MOV R78, RZ, RZ, -R78 ;  /* 0x000000ffff4ea224 */ /* 0x000fe200078e0a4e */
[----:B------:R-:W-:Y:S01]  /*4ea0*/  ISETP.GE.AND P2, PT, R10, RZ, PT ;  /* 0x000000ff0a00720c */ /* 0x000fe20003f46270 */
[----:B------:R-:W-:Y:S01]  /*4eb0*/  IMAD R158, R4, R9, R158 ;  /* 0x00000009049e7224 */ /* 0x000fe200078e029e */
[----:B------:R-:W-:Y:S01]  /*4ec0*/  LOP3.LUT R10, R6, 0x90, RZ, 0xfc, !PT ;  /* 0x00000090060a7812 */ /* 0x000fe200078efcff */
[--C-:B------:R-:W-:Y:S02]  /*4ed0*/  @!P6 IMAD.IADD R84, R84, 0x1, -R4.reuse ;  /* 0x000000015454e824 */ /* 0x100fe400078e0a04 */
[----:B------:R-:W-:Y:S01]  /*4ee0*/  @!P0 IMAD.IADD R82, R82, 0x1, -R4 ;  /* 0x0000000152528824 */ /* 0x000fe200078e0a04 */
[----:B------:R-:W-:Y:S01]  /*4ef0*/  ISETP.GT.U32.AND P6, PT, R4, R158, PT ;  /* 0x0000009e0400720c */ /* 0x000fe20003fc4070 */
[----:B------:R-:W-:Y:S01]  /*4f00*/  IMAD.HI.U32 R8, R5, R160, RZ ;  /* 0x000000a005087227 */ /* 0x000fe200078e00ff */
[----:B------:R-:W-:-:S03]  /*4f10*/  IABS R162, R10 ;  /* 0x0000000a00a27213 */ /* 0x000fc60000000000 */
[----:B------:R-:W-:Y:S01]  /*4f20*/  @!P4 IMAD.IADD R80, R80, 0x1, -R4 ;  /* 0x000000015050c824 */ /* 0x000fe200078e0a04 */
[----:B------:R-:W-:Y:S01]  /*4f30*/  ISETP.GE.AND P4, PT, R11, RZ, PT ;  /* 0x000000ff0b00720c */ /* 0x000fe20003f86270 */
[----:B------:R-:W-:Y:S02]  /*4f40*/  VIADD R9, R7, 0x8e ;  /* 0x0000008e07097836 */ /* 0x000fe40000000000 */
[----:B------:R-:W-:Y:S01]  /*4f50*/  @!P5 IMAD.MOV R86, RZ, RZ, -R86 ;  /* 0x000000ffff56d224 */ /* 0x000fe200078e0a56 */
[----:B------:R-:W-:Y:S01]  /*4f60*/  ISETP.GT.U32.AND P5, PT, R4, R82, PT ;  /* 0x000000520400720c */ /* 0x000fe20003fa4070 */
[----:B------:R-:W-:Y:S01]  /*4f70*/  IMAD.MOV R11, RZ, RZ, -R8 ;  /* 0x000000ffff0b7224 */ /* 0x000fe200078e0a08 */
[----:B------:R-:W-:Y:S01]  /*4f80*/  ISETP.GE.AND P0, PT, R9, RZ, PT ;  /* 0x000000ff0900720c */ /* 0x000fe20003f06270 */
[----:B------:R-:W-:Y:S01]  /*4f90*/  IMAD.HI.U32 R8, R5, R162, RZ ;  /* 0x000000a205087227 */ /* 0x000fe200078e00ff */
[----:B------:R-:W-:-:S03]  /*4fa0*/  IABS R164, R9 ;  /* 0x0000000900a47213 */ /* 0x000fc60000000000 */
[----:B------:R-:W-:Y:S02]  /*4fb0*/  IMAD.MOV R9, RZ, RZ, -R8 ;  /* 0x000000ffff097224 */ /* 0x000fe400078e0a08 */
[----:B------:R-:W-:Y:S02]  /*4fc0*/  @!P6 IMAD.IADD R158, R158, 0x1, -R4 ;  /* 0x000000019e9ee824 */ /* 0x000fe400078e0a04 */
[----:B------:R-:W-:Y:S02]  /*4fd0*/  IMAD R162, R4, R9, R162 ;  /* 0x0000000904a27224 */ /* 0x000fe400078e02a2 */
[----:B------:R-:W-:Y:S01]  /*4fe0*/  @!P5 IMAD.IADD R82, R82, 0x1, -R4 ;  /* 0x000000015252d824 */ /* 0x000fe200078e0a04 */
[C---:B------:R-:W-:Y:S01]  /*4ff0*/  ISETP.GT.U32.AND P6, PT, R4.reuse, R158, PT ;  /* 0x0000009e0400720c */ /* 0x040fe20003fc4070 */
[C---:B------:R-:W-:Y:S01]  /*5000*/  IMAD R160, R4.reuse, R11, R160 ;  /* 0x0000000b04a07224 */ /* 0x040fe200078e02a0 */
[----:B------:R-:W-:Y:S01]  /*5010*/  ISETP.GT.U32.AND P5, PT, R4, R162, PT ;  /* 0x000000a20400720c */ /* 0x000fe20003fa4070 */
[----:B------:R-:W-:-:S02]  /*5020*/  @!P3 IMAD.MOV R80, RZ, RZ, -R80 ;  /* 0x000000ffff50b224 */ /* 0x000fc400078e0a50 */
[----:B------:R-:W-:Y:S01]  /*5030*/  @!P1 IMAD.MOV R84, RZ, RZ, -R84 ;  /* 0x000000ffff549224 */ /* 0x000fe200078e0a54 */
[----:B------:R-:W-:Y:S01]  /*5040*/  ISETP.GT.U32.AND P3, PT, R4, R160, PT ;  /* 0x000000a00400720c */ /* 0x000fe20003f64070 */
[C---:B------:R-:W-:Y:S01]  /*5050*/  IMAD.HI.U32 R8, R5.reuse, R164, RZ ;  /* 0x000000a405087227 */ /* 0x040fe200078e00ff */
[----:B------:R-:W-:Y:S02]  /*5060*/  ISETP.GE.AND P1, PT, R12, RZ, PT ;  /* 0x000000ff0c00720c */ /* 0x000fe40003f26270 */
[----:B------:R-:W-:Y:S01]  /*5070*/  LOP3.LUT R12, R6, 0x8a, RZ, 0xfc, !PT ;  /* 0x0000008a060c7812 */ /* 0x000fe200078efcff */
[----:B------:R-:W-:-:S03]  /*5080*/  IMAD.HI.U32 R9, R5, R166, RZ ;  /* 0x000000a605097227 */ /* 0x000fc600078e00ff */
[----:B------:R-:W-:Y:S01]  /*5090*/  IABS R168, R12 ;  /* 0x0000000c00a87213 */ /* 0x000fe20000000000 */
[--C-:B------:R-:W-:Y:S01]  /*50a0*/  @!P6 IMAD.IADD R158, R158, 0x1, -R4.reuse ;  /* 0x000000019e9ee824 */ /* 0x100fe200078e0a04 */
[----:B------:R-:W-:Y:S01]  /*50b0*/  ISETP.GE.AND P6, PT, R10, RZ, PT ;  /* 0x000000ff0a00720c */ /* 0x000fe20003fc6270 */
[----:B------:R-:W-:Y:S01]  /*50c0*/  @!P5 IMAD.IADD R162, R162, 0x1, -R4 ;  /* 0x00000001a2a2d824 */ /* 0x000fe200078e0a04 */
[----:B------:R-:W-:Y:S01]  /*50d0*/  LOP3.LUT R10, R6, 0x88, RZ, 0xfc, !PT ;  /* 0x00000088060a7812 */ /* 0x000fe200078efcff */
[----:B------:R-:W-:Y:S02]  /*50e0*/  IMAD.MOV R11, RZ, RZ, -R8 ;  /* 0x000000ffff0b7224 */ /* 0x000fe400078e0a08 */
[----:B------:R-:W-:Y:S01]  /*50f0*/  IMAD.MOV R9, RZ, RZ, -R9 ;  /* 0x000000ffff097224 */ /* 0x000fe200078e0a09 */
[----:B------:R-:W-:Y:S01]  /*5100*/  IABS R170, R10 ;  /* 0x0000000a00aa7213 */ /* 0x000fe20000000000 */
[----:B------:R-:W-:Y:S01]  /*5110*/  @!P2 IMAD.MOV R82, RZ, RZ, -R82 ;  /* 0x000000ffff52a224 */ /* 0x000fe200078e0a52 */
[----:B------:R-:W-:Y:S01]  /*5120*/  ISETP.GT.U32.AND P2, PT, R4, R162, PT ;  /* 0x000000a20400720c */ /* 0x000fe20003f44070 */
[----:B------:R-:W-:-:S04]  /*5130*/  IMAD.HI.U32 R8, R5, R168, RZ ;  /* 0x000000a805087227 */ /* 0x000fc800078e00ff */
[----:B------:R-:W-:Y:S01]  /*5140*/  @!P3 IMAD.IADD R160, R160, 0x1, -R4 ;  /* 0x00000001a0a0b824 */ /* 0x000fe200078e0a04 */
[----:B------:R-:W-:Y:S01]  /*5150*/  ISETP.GE.AND P3, PT, R13, RZ, PT ;  /* 0x000000ff0d00720c */ /* 0x000fe20003f66270 */
[----:B------:R-:W-:Y:S01]  /*5160*/  IMAD R166, R4, R9, R166 ;  /* 0x0000000904a67224 */ /* 0x000fe200078e02a6 */
[----:B------:R-:W-:Y:S01]  /*5170*/  LOP3.LUT R13, R6, 0x86, RZ, 0xfc, !PT ;  /* 0x00000086060d7812 */ /* 0x000fe200078efcff */
[----:B------:R-:W-:Y:S01]  /*5180*/  IMAD.MOV R9, RZ, RZ, -R8 ;  /* 0x000000ffff097224 */ /* 0x000fe200078e0a08 */
[----:B------:R-:W-:Y:S01]  /*5190*/  ISETP.GT.U32.AND P5, PT, R4, R160, PT ;  /* 0x000000a00400720c */ /* 0x000fe20003fa4070 */
[----:B------:R-:W-:Y:S01]  /*51a0*/  IMAD.HI.U32 R8, R5, R170, RZ ;  /* 0x000000aa05087227 */ /* 0x000fe200078e00ff */
[----:B------:R-:W-:-:S03]  /*51b0*/  IABS R172, R13 ;  /* 0x0000000d00ac7213 */ /* 0x000fc60000000000 */
[----:B------:R-:W-:Y:S02]  /*51c0*/  IMAD R168, R4, R9, R168 ;  /* 0x0000000904a87224 */ /* 0x000fe400078e02a8 */
[----:B------:R-:W-:Y:S02]  /*51d0*/  IMAD.MOV R9, RZ, RZ, -R8 ;  /* 0x000000ffff097224 */ /* 0x000fe400078e0a08 */
[----:B------:R-:W-:Y:S01]  /*51e0*/  @!P2 IMAD.IADD R162, R162, 0x1, -R4 ;  /* 0x00000001a2a2a824 */ /* 0x000fe200078e0a04 */
[C---:B------:R-:W-:Y:S01]  /*51f0*/  ISETP.GT.U32.AND P2, PT, R4.reuse, R168, PT ;  /* 0x000000a80400720c */ /* 0x040fe20003f44070 */
[C---:B------:R-:W-:Y:S02]  /*5200*/  IMAD R170, R4.reuse, R9, R170 ;  /* 0x0000000904aa7224 */ /* 0x040fe400078e02aa */
[C---:B------:R-:W-:Y:S02]  /*5210*/  IMAD R164, R4.reuse, R11, R164 ;  /* 0x0000000b04a47224 */ /* 0x040fe400078e02a4 */
[----:B------:R-:W-:Y:S01]  /*5220*/  @!P6 IMAD.MOV R162, RZ, RZ, -R162 ;  /* 0x000000ffffa2e224 */ /* 0x000fe200078e0aa2 */
[C---:B------:R-:W-:Y:S01]  /*5230*/  ISETP.GT.U32.AND P6, PT, R4.reuse, R170, PT ;  /* 0x000000aa0400720c */ /* 0x040fe20003fc4070 */
[----:B------:R-:W-:Y:S01]  /*5240*/  @!P4 IMAD.MOV R158, RZ, RZ, -R158 ;  /* 0x000000ffff9ec224 */ /* 0x000fe200078e0a9e */
[----:B------:R-:W-:Y:S01]  /*5250*/  ISETP.GT.U32.AND P4, PT, R4, R164, PT ;  /* 0x000000a40400720c */ /* 0x000fe20003f84070 */
[----:B------:R-:W-:Y:S01]  /*5260*/  @!P5 IMAD.IADD R160, R160, 0x1, -R4 ;  /* 0x00000001a0a0d824 */ /* 0x000fe200078e0a04 */
[----:B------:R-:W-:Y:S01]  /*5270*/  ISETP.GT.U32.AND P5, PT, R4, R166, PT ;  /* 0x000000a60400720c */ /* 0x000fe20003fa4070 */
[----:B------:R-:W-:-:S04]  /*5280*/  IMAD.HI.U32 R8, R5, R172, RZ ;  /* 0x000000ac05087227 */ /* 0x000fc800078e00ff */
[----:B------:R-:W-:Y:S02]  /*5290*/  IMAD.MOV R9, RZ, RZ, -R8 ;  /* 0x000000ffff097224 */ /* 0x000fe400078e0a08 */
[----:B------:R-:W-:Y:S02]  /*52a0*/  @!P1 IMAD.MOV R160, RZ, RZ, -R160 ;  /* 0x000000ffffa09224 */ /* 0x000fe400078e0aa0 */
[--C-:B------:R-:W-:Y:S02]  /*52b0*/  @!P6 IMAD.IADD R170, R170, 0x1, -R4.reuse ;  /* 0x00000001aaaae824 */ /* 0x100fe400078e0a04 */
[--C-:B------:R-:W-:Y:S01]  /*52c0*/  @!P4 IMAD.IADD R164, R164, 0x1, -R4.reuse ;  /* 0x00000001a4a4c824 */ /* 0x100fe200078e0a04 */
[----:B------:R-:W-:Y:S01]  /*52d0*/  ISETP.GE.AND P4, PT, R12, RZ, PT ;  /* 0x000000ff0c00720c */ /* 0x000fe20003f86270 */
[----:B------:R-:W-:Y:S01]  /*52e0*/  @!P5 IMAD.IADD R166, R166, 0x1, -R4 ;  /* 0x00000001a6a6d824 */ /* 0x000fe200078e0a04 */
[C---:B------:R-:W-:Y:S01]  /*52f0*/  ISETP.GT.U32.AND P6, PT, R4.reuse, R170, PT ;  /* 0x000000aa0400720c */ /* 0x040fe20003fc4070 */
[C---:B------:R-:W-:Y:S01]  /*5300*/  IMAD R172, R4.reuse, R9, R172 ;  /* 0x0000000904ac7224 */ /* 0x040fe200078e02ac */
[C---:B------:R-:W-:Y:S01]  /*5310*/  ISETP.GT.U32.AND P5, PT, R4.reuse, R164, PT ;  /* 0x000000a40400720c */ /* 0x040fe20003fa4070 */
[----:B------:R-:W-:Y:S01]  /*5320*/  IMAD.HI.U32 R9, R5, R176, RZ ;  /* 0x000000b005097227 */ /* 0x000fe200078e00ff */
[----:B------:R-:W-:-:S02]  /*5330*/  ISETP.GT.U32.AND P1, PT, R4, R166, PT ;  /* 0x000000a60400720c */ /* 0x000fc40003f24070 */
[----:B------:R-:W-:Y:S01]  /*5340*/  LOP3.LUT R12, R6, 0x7c, RZ, 0xfc, !PT ;  /* 0x0000007c060c7812 */ /* 0x000fe200078efcff */
[----:B------:R-:W-:Y:S02]  /*5350*/  IMAD.MOV R9, RZ, RZ, -R9 ;  /* 0x000000ffff097224 */ /* 0x000fe400078e0a09 */
[----:B------:R-:W-:Y:S01]  /*5360*/  IMAD.HI.U32 R8, R5, R174, RZ ;  /* 0x000000ae05087227 */ /* 0x000fe200078e00ff */
[----:B------:R-:W-:-:S03]  /*5370*/  IABS R182, R12 ;  /* 0x0000000c00b67213 */ /* 0x000fc60000000000 */
[----:B------:R-:W-:Y:S02]  /*5380*/  IMAD R176, R4, R9, R176 ;  /* 0x0000000904b07224 */ /* 0x000fe400078e02b0 */
[----:B------:R-:W-:Y:S02]  /*5390*/  IMAD.MOV R11, RZ, RZ, -R8 ;  /* 0x000000ffff0b7224 */ /* 0x000fe400078e0a08 */
[--C-:B------:R-:W-:Y:S01]  /*53a0*/  @!P6 IMAD.IADD R170, R170, 0x1, -R4.reuse ;  /* 0x00000001aaaae824 */ /* 0x100fe200078e0a04 */
[----:B------:R-:W-:Y:S01]  /*53b0*/  ISETP.GT.U32.AND P6, PT, R4, R176, PT ;  /* 0x000000b00400720c */ /* 0x000fe20003fc4070 */
[--C-:B------:R-:W-:Y:S01]  /*53c0*/  @!P5 IMAD.IADD R164, R164, 0x1, -R4.reuse ;  /* 0x00000001a4a4d824 */ /* 0x100fe200078e0a04 */
[----:B------:R-:W-:Y:S01]  /*53d0*/  ISETP.GE.AND P5, PT, R10, RZ, PT ;  /* 0x000000ff0a00720c */ /* 0x000fe20003fa6270 */
[----:B------:R-:W-:Y:S01]  /*53e0*/  @!P1 IMAD.IADD R166, R166, 0x1, -R4 ;  /* 0x00000001a6a69824 */ /* 0x000fe200078e0a04 */
[C---:B------:R-:W-:Y:S01]  /*53f0*/  ISETP.GT.U32.AND P1, PT, R4.reuse, R172, PT ;  /* 0x000000ac0400720c */ /* 0x040fe20003f24070 */
[----:B------:R-:W-:Y:S01]  /*5400*/  IMAD R174, R4, R11, R174 ;  /* 0x0000000b04ae7224 */ /* 0x000fe200078e02ae */
[----:B------:R-:W-:Y:S01]  /*5410*/  LOP3.LUT R10, R6, 0x80, RZ, 0xfc, !PT ;  /* 0x00000080060a7812 */ /* 0x000fe200078efcff */
[----:B------:R-:W-:-:S02]  /*5420*/  VIADD R8, R7, 0x7e ;  /* 0x0000007e07087836 */ /* 0x000fc40000000000 */
[----:B------:R-:W-:Y:S01]  /*5430*/  @!P3 IMAD.MOV R166, RZ, RZ, -R166 ;  /* 0x000000ffffa6b224 */ /* 0x000fe200078e0aa6 */
[----:B------:R-:W-:Y:S01]  /*5440*/  ISETP.GT.U32.AND P3, PT, R4, R174, PT ;  /* 0x000000ae0400720c */ /* 0x000fe20003f64070 */
[----:B------:R-:W-:Y:S01]  /*5450*/  @!P2 IMAD.IADD R168, R168, 0x1, -R4 ;  /* 0x00000001a8a8a824 */ /* 0x000fe200078e0a04 */
[----:B------:R-:W-:Y:S01]  /*5460*/  IABS R178, R10 ;  /* 0x0000000a00b27213 */ /* 0x000fe20000000000 */
[----:B------:R-:W-:Y:S01]  /*5470*/  @!P0 IMAD.MOV R164, RZ, RZ, -R164 ;  /* 0x000000ffffa48224 */ /* 0x000fe200078e0aa4 */
[----:B------:R-:W-:Y:S01]  /*5480*/  IABS R180, R8 ;  /* 0x0000000800b47213 */ /* 0x000fe20000000000 */
[--C-:B------:R-:W-:Y:S01]  /*5490*/  @!P6 IMAD.IADD R176, R176, 0x1, -R4.reuse ;  /* 0x00000001b0b0e824 */ /* 0x100fe200078e0a04 */
[----:B------:R-:W-:Y:S01]  /*54a0*/  ISETP.GT.U32.AND P2, PT, R4, R168, PT ;  /* 0x000000a80400720c */ /* 0x000fe20003f44070 */
[----:B------:R-:W-:Y:S01]  /*54b0*/  @!P1 IMAD.IADD R172, R172, 0x1, -R4 ;  /* 0x00000001acac9824 */ /* 0x000fe200078e0a04 */
[----:B------:R-:W-:Y:S01]  /*54c0*/  ISETP.GE.AND P0, PT, R8, RZ, PT ;  /* 0x000000ff0800720c */ /* 0x000fe20003f06270 */
[----:B------:R-:W-:Y:S01]  /*54d0*/  IMAD.HI.U32 R8, R5, R178, RZ ;  /* 0x000000b205087227 */ /* 0x000fe200078e00ff */
[----:B------:R-:W-:-:S02]  /*54e0*/  ISETP.GT.U32.AND P6, PT, R4, R176, PT ;  /* 0x000000b00400720c */ /* 0x000fc40003fc4070 */
[----:B------:R-:W-:Y:S01]  /*54f0*/  ISETP.GT.U32.AND P1, PT, R4, R172, PT ;  /* 0x000000ac0400720c */ /* 0x000fe20003f24070 */
[----:B------:R-:W-:-:S04]  /*5500*/  IMAD.HI.U32 R9, R5, R180, RZ ;  /* 0x000000b405097227 */ /* 0x000fc800078e00ff */
[----:B------:R-:W-:Y:S02]  /*5510*/  IMAD.MOV R11, RZ, RZ, -R8 ;  /* 0x000000ffff0b7224 */ /* 0x000fe400078e0a08 */
[----:B------:R-:W-:Y:S02]  /*5520*/  IMAD.MOV R9, RZ, RZ, -R9 ;  /* 0x000000ffff097224 */ /* 0x000fe400078e0a09 */
[----:B------:R-:W-:-:S04]  /*5530*/  IMAD.HI.U32 R8, R5, R182, RZ ;  /* 0x000000b605087227 */ /* 0x000fc800078e00ff */
[----:B------:R-:W-:Y:S02]  /*5540*/  @!P3 IMAD.IADD R174, R174, 0x1, -R4 ;  /* 0x00000001aeaeb824 */ /* 0x000fe400078e0a04 */
[C---:B------:R-:W-:Y:S02]  /*5550*/  IMAD R180, R4.reuse, R9, R180 ;  /* 0x0000000904b47224 */ /* 0x040fe400078e02b4 */
[----:B------:R-:W-:Y:S01]  /*5560*/  IMAD.MOV R9, RZ, RZ, -R8 ;  /* 0x000000ffff097224 */ /* 0x000fe200078e0a08 */
[----:B------:R-:W-:Y:S01]  /*5570*/  ISETP.GT.U32.AND P3, PT, R4, R174, PT ;  /* 0x000000ae0400720c */ /* 0x000fe20003f64070 */
[----:B------:R-:W-:Y:S01]  /*5580*/  @!P2 IMAD.IADD R168, R168, 0x1, -R4 ;  /* 0x00000001a8a8a824 */ /* 0x000fe200078e0a04 */
[----:B------:R-:W-:Y:S01]  /*5590*/  ISETP.GE.AND P2, PT, R13, RZ, PT ;  /* 0x000000ff0d00720c */ /* 0x000fe20003f46270 */
[----:B------:R-:W-:Y:S01]  /*55a0*/  IMAD R182, R4, R9, R182 ;  /* 0x0000000904b67224 */ /* 0x000fe200078e02b6 */
[----:B------:R-:W-:Y:S01]  /*55b0*/  LOP3.LUT R13, R6, 0x74, RZ, 0xfc, !PT ;  /* 0x00000074060d7812 */ /* 0x000fe200078efcff */
[----:B------:R-:W-:Y:S01]  /*55c0*/  IMAD R178, R4, R11, R178 ;  /* 0x0000000b04b27224 */ /* 0x000fe200078e02b2 */
[----:B------:R-:W-:Y:S01]  /*55d0*/  LOP3.LUT R11, R6, 0x7a, RZ, 0xfc, !PT ;  /* 0x0000007a060b7812 */ /* 0x000fe200078efcff */
[----:B------:R-:W-:Y:S01]  /*55e0*/  @!P6 IMAD.IADD R176, R176, 0x1, -R4 ;  /* 0x00000001b0b0e824 */ /* 0x000fe200078e0a04 */
[C---:B------:R-:W-:Y:S01]  /*55f0*/  ISETP.GT.U32.AND P6, PT, R4.reuse, R182, PT ;  /* 0x000000b60400720c */ /* 0x040fe20003fc4070 */
[----:B------:R-:W-:Y:S01]  /*5600*/  @!P5 IMAD.MOV R170, RZ, RZ, -R170 ;  /* 0x000000ffffaad224 */ /* 0x000fe200078e0aaa */
[----:B------:R-:W-:Y:S01]  /*5610*/  ISETP.GT.U32.AND P5, PT, R4, R178, PT ;  /* 0x000000b20400720c */ /* 0x000fe20003fa4070 */
[--C-:B------:R-:W-:Y:S01]  /*5620*/  @!P1 IMAD.IADD R172, R172, 0x1, -R4.reuse ;  /* 0x00000001acac9824 */ /* 0x100fe200078e0a04 */
[----:B------:R-:W-:Y:S01]  /*5630*/  IABS R184, R11 ;  /* 0x0000000b00b87213 */ /* 0x000fe20000000000 */
[----:B------:R-:W-:Y:S01]  /*5640*/  @!P3 IMAD.IADD R174, R174, 0x1, -R4 ;  /* 0x00000001aeaeb824 */ /* 0x000fe200078e0a04 */
[----:B------:R-:W-:Y:S01]  /*5650*/  ISETP.GT.U32.AND P3, PT, R4, R180, PT ;  /* 0x000000b40400720c */ /* 0x000fe20003f64070 */
[----:B------:R-:W-:Y:S01]  /*5660*/  @!P2 IMAD.MOV R172, RZ, RZ, -R172 ;  /* 0x000000ffffaca224 */ /* 0x000fe200078e0aac */
[----:B------:R-:W-:Y:S01]  /*5670*/  ISETP.GE.AND P2, PT, R10, RZ, PT ;  /* 0x000000ff0a00720c */ /* 0x000fe20003f46270 */
[----:B------:R-:W-:Y:S01]  /*5680*/  @!P4 IMAD.MOV R168, RZ, RZ, -R168 ;  /* 0x000000ffffa8c224 */ /* 0x000fe200078e0aa8 */
[----:B------:R-:W-:Y:S01]  /*5690*/  LOP3.LUT R10, R6, 0x78, RZ, 0xfc, !PT ;  /* 0x00000078060a7812 */ /* 0x000fe200078efcff */
[----:B------:R-:W-:Y:S01]  /*56a0*/  IMAD.HI.U32 R8, R5, R184, RZ ;  /* 0x000000b805087227 */ /* 0x000fe200078e00ff */
[----:B------:R-:W-:-:S02]  /*56b0*/  ISETP.GE.AND P4, PT, R14, RZ, PT ;  /* 0x000000ff0e00720c */ /* 0x000fc40003f86270 */
[----:B------:R-:W-:Y:S01]  /*56c0*/  IABS R186, R10 ;  /* 0x0000000a00ba7213 */ /* 0x000fe20000000000 */
[--C-:B------:R-:W-:Y:S01]  /*56d0*/  @!P6 IMAD.IADD R182, R182, 0x1, -R4.reuse ;  /* 0x00000001b6b6e824 */ /* 0x100fe200078e0a04 */
[----:B------:R-:W-:Y:S01]  /*56e0*/  IABS R190, R13 ;  /* 0x0000000d00be7213 */ /* 0x000fe20000000000 */
[----:B------:R-:W-:Y:S01]  /*56f0*/  @!P5 IMAD.IADD R178, R178, 0x1, -R4 ;  /* 0x00000001b2b2d824 */ /* 0x000fe200078e0a04 */
[----:B------:R-:W-:Y:S01]  /*5700*/  ISETP.GE.AND P1, PT, R15, RZ, PT ;  /* 0x000000ff0f00720c */ /* 0x000fe20003f26270 */
[----:B------:R-:W-:Y:S01]  /*5710*/  IMAD.MOV R9, RZ, RZ, -R8 ;  /* 0x000000ffff097224 */ /* 0x000fe200078e0a08 */
[C---:B------:R-:W-:Y:S01]  /*5720*/  ISETP.GT.U32.AND P6, PT, R4.reuse, R182, PT ;  /* 0x000000b60400720c */ /* 0x040fe20003fc4070 */
[----:B------:R-:W-:Y:S01]  /*5730*/  IMAD.HI.U32 R8, R5, R186, RZ ;  /* 0x000000ba05087227 */ /* 0x000fe200078e00ff */
[----:B------:R-:W-:Y:S02]  /*5740*/  ISETP.GT.U32.AND P5, PT, R4, R178, PT ;  /* 0x000000b20400720c */ /* 0x000fe40003fa4070 */
[----:B------:R-:W-:Y:S01]  /*5750*/  LOP3.LUT R14, R6, 0x72, RZ, 0xfc, !PT ;  /* 0x00000072060e7812 */ /* 0x000fe200078efcff */
[----:B------:R-:W-:Y:S01]  /*5760*/  @!P3 IMAD.IADD R180, R180, 0x1, -R4 ;  /* 0x00000001b4b4b824 */ /* 0x000fe200078e0a04 */
[----:B------:R-:W-:Y:S01]  /*5770*/  LOP3.LUT R15, R6, 0x2c, RZ, 0xfc, !PT ;  /* 0x0000002c060f7812 */ /* 0x000fe200078efcff */
[C---:B------:R-:W-:Y:S01]  /*5780*/  IMAD R184, R4.reuse, R9, R184 ;  /* 0x0000000904b87224 */ /* 0x040fe200078e02b8 */
[----:B------:R-:W-:Y:S01]  /*5790*/  IABS R192, R14 ;  /* 0x0000000e00c07213 */ /* 0x000fe20000000000 */
[----:B------:R-:W-:Y:S01]  /*57a0*/  IMAD.MOV R9, RZ, RZ, -R8 ;  /* 0x000000ffff097224 */ /* 0x000fe200078e0a08 */
[----:B------:R-:W-:Y:S01]  /*57b0*/  ISETP.GT.U32.AND P3, PT, R4, R180, PT ;  /* 0x000000b40400720c */ /* 0x000fe20003f64070 */
[----:B------:R-:W-:Y:S01]  /*57c0*/  @!P4 IMAD.MOV R174, RZ, RZ, -R174 ;  /* 0x000000ffffaec224 */ /* 0x000fe200078e0aae */
[----:B------:R-:W-:Y:S01]  /*57d0*/  ISETP.GE.AND P4, PT, R12, RZ, PT ;  /* 0x000000ff0c00720c */ /* 0x000fe20003f86270 */
[----:B------:R-:W-:Y:S01]  /*57e0*/  IMAD R186, R4, R9, R186 ;  /* 0x0000000904ba7224 */ /* 0x000fe200078e02ba */
[----:B------:R-:W-:Y:S01]  /*57f0*/  LOP3.LUT R12, R6, 0x76, RZ, 0xfc, !PT ;  /* 0x00000076060c7812 */ /* 0x000fe200078efcff */
[----:B------:R-:W-:-:S02]  /*5800*/  @!P6 IMAD.IADD R182, R182, 0x1, -R4 ;  /* 0x00000001b6b6e824 */ /* 0x000fc400078e0a04 */
[----:B------:R-:W-:Y:S01]  /*5810*/  @!P5 IMAD.IADD R178, R178, 0x1, -R4 ;  /* 0x00000001b2b2d824 */ /* 0x000fe200078e0a04 */
[----:B------:R-:W-:Y:S01]  /*5820*/  IABS R188, R12 ;  /* 0x0000000c00bc7213 */ /* 0x000fe20000000000 */
[C---:B------:R-:W-:Y:S01]  /*5830*/  IMAD.HI.U32 R9, R5.reuse, R190, RZ ;  /* 0x000000be05097227 */ /* 0x040fe200078e00ff */
[C---:B------:R-:W-:Y:S02]  /*5840*/  ISETP.GT.U32.AND P6, PT, R4.reuse, R186, PT ;  /* 0x000000ba0400720c */ /* 0x040fe40003fc4070 */
[----:B------:R-:W-:Y:S01]  /*5850*/  ISETP.GT.U32.AND P5, PT, R4, R184, PT ;  /* 0x000000b80400720c */ /* 0x000fe20003fa4070 */
[----:B------:R-:W-:-:S04]  /*5860*/  IMAD.HI.U32 R8, R5, R188, RZ ;  /* 0x000000bc05087227 */ /* 0x000fc800078e00ff */
[----:B------:R-:W-:Y:S01]  /*5870*/  @!P3 IMAD.IADD R180, R180, 0x1, -R4 ;  /* 0x00000001b4b4b824 */ /* 0x000fe200078e0a04 */
[----:B------:R-:W-:Y:S01]  /*5880*/  ISETP.GE.AND P3, PT, R11, RZ, PT ;  /* 0x000000ff0b00720c */ /* 0x000fe20003f66270 */
[----:B------:R-:W-:Y:S02]  /*5890*/  IMAD.MOV R11, RZ, RZ, -R8 ;  /* 0x000000ffff0b7224 */ /* 0x000fe400078e0a08 */
[----:B------:R-:W-:Y:S02]  /*58a0*/  IMAD.MOV R9, RZ, RZ, -R9 ;  /* 0x000000ffff097224 */ /* 0x000fe400078e0a09 */
[----:B------:R-:W-:Y:S02]  /*58b0*/  IMAD R188, R4, R11, R188 ;  /* 0x0000000b04bc7224 */ /* 0x000fe400078e02bc */
[--C-:B------:R-:W-:Y:S02]  /*58c0*/  @!P6 IMAD.IADD R186, R186, 0x1, -R4.reuse ;  /* 0x00000001babae824 */ /* 0x100fe400078e0a04 */
[----:B------:R-:W-:Y:S01]  /*58d0*/  @!P5 IMAD.IADD R184, R184, 0x1, -R4 ;  /* 0x00000001b8b8d824 */ /* 0x000fe200078e0a04 */
[----:B------:R-:W-:Y:S01]  /*58e0*/  ISETP.GE.AND P5, PT, R10, RZ, PT ;  /* 0x000000ff0a00720c */ /* 0x000fe20003fa6270 */
[C---:B------:R-:W-:Y:S01]  /*58f0*/  IMAD R190, R4.reuse, R9, R190 ;  /* 0x0000000904be7224 */ /* 0x040fe200078e02be */
[C---:B------:R-:W-:Y:S01]  /*5900*/  ISETP.GT.U32.AND P6, PT, R4.reuse, R186, PT ;  /* 0x000000ba0400720c */ /* 0x040fe20003fc4070 */
[----:B------:R-:W-:Y:S01]  /*5910*/  @!P2 IMAD.MOV R178, RZ, RZ, -R178 ;  /* 0x000000ffffb2a224 */ /* 0x000fe200078e0ab2 */
[----:B------:R-:W-:Y:S01]  /*5920*/  ISETP.GT.U32.AND P2, PT, R4, R188, PT ;  /* 0x000000bc0400720c */ /* 0x000fe20003f44070 */
[----:B------:R-:W-:Y:S01]  /*5930*/  IMAD.HI.U32 R8, R5, R192, RZ ;  /* 0x000000c005087227 */ /* 0x000fe200078e00ff */
[----:B------:R-:W-:-:S03]  /*5940*/  LOP3.LUT R10, R6, 0x70, RZ, 0xfc, !PT ;  /* 0x00000070060a7812 */ /* 0x000fc600078efcff */
[----:B------:R-:W-:Y:S01]  /*5950*/  @!P1 IMAD.MOV R176, RZ, RZ, -R176 ;  /* 0x000000ffffb09224 */ /* 0x000fe200078e0ab0 */
[C---:B------:R-:W-:Y:S01]  /*5960*/  ISETP.GT.U32.AND P1, PT, R4.reuse, R184, PT ;  /* 0x000000b80400720c */ /* 0x040fe20003f24070 */
[----:B------:R-:W-:Y:S01]  /*5970*/  @!P0 IMAD.MOV R180, RZ, RZ, -R180 ;  /* 0x000000ffffb48224 */ /* 0x000fe200078e0ab4 */
[C---:B------:R-:W-:Y:S01]  /*5980*/  ISETP.GT.U32.AND P0, PT, R4.reuse, R190, PT ;  /* 0x000000be0400720c */ /* 0x040fe20003f04070 */
[----:B------:R-:W-:Y:S01]  /*5990*/  IMAD.MOV R11, RZ, RZ, -R8 ;  /* 0x000000ffff0b7224 */ /* 0x000fe200078e0a08 */
[----:B------:R-:W-:Y:S01]  /*59a0*/  IABS R196, R10 ;  /* 0x0000000a00c47213 */ /* 0x000fe20000000000 */
[----:B------:R-:W-:Y:S02]  /*59b0*/  VIADD R9, R7, 0x6e ;  /* 0x0000006e07097836 */ /* 0x000fe40000000000 */
[----:B------:R-:W-:Y:S01]  /*59c0*/  IMAD R192, R4, R11, R192 ;  /* 0x0000000b04c07224 */ /* 0x000fe200078e02c0 */
[----:B------:R-:W-:Y:S01]  /*59d0*/  LOP3.LUT R11, R6, 0x6c, RZ, 0xfc, !PT ;  /* 0x0000006c060b7812 */ /* 0x000fe200078efcff */
[--C-:B------:R-:W-:Y:S01]  /*59e0*/  @!P6 IMAD.IADD R186, R186, 0x1, -R4.reuse ;  /* 0x00000001babae824 */ /* 0x100fe200078e0a04 */
[----:B------:R-:W-:Y:S01]  /*59f0*/  IABS R194, R9 ;  /* 0x0000000900c27213 */ /* 0x000fe20000000000 */
[--C-:B------:R-:W-:Y:S01]  /*5a00*/  @!P2 IMAD.IADD R188, R188, 0x1, -R4.reuse ;  /* 0x00000001bcbca824 */ /* 0x100fe200078e0a04 */
[----:B------:R-:W-:Y:S01]  /*5a10*/  ISETP.GT.U32.AND P6, PT, R4, R192, PT ;  /* 0x000000c00400720c */ /* 0x000fe20003fc4070 */
[--C-:B------:R-:W-:Y:S01]  /*5a20*/  @!P1 IMAD.IADD R184, R184, 0x1, -R4.reuse ;  /* 0x00000001b8b89824 */ /* 0x100fe200078e0a04 */
[----:B------:R-:W-:Y:S01]  /*5a30*/  ISETP.GE.AND P1, PT, R9, RZ, PT ;  /* 0x000000ff0900720c */ /* 0x000fe20003f26270 */
[----:B------:R-:W-:Y:S01]  /*5a40*/  @!P0 IMAD.IADD R190, R190, 0x1, -R4 ;  /* 0x00000001bebe8824 */ /* 0x000fe200078e0a04 */
        /* <DEDUP_REMOVED lines=10> */
[----:B------:R-:W-:Y:S02]  /*5af0*/  IMAD R196, R4, R9, R196 ;  /* 0x0000000904c47224 */ /* 0x000fe400078e02c4 */
[----:B------:R-:W-:Y:S02]  /*5b00*/  IMAD.MOV R9, RZ, RZ, -R8 ;  /* 0x000000ffff097224 */ /* 0x000fe400078e0a08 */
[----:B------:R-:W-:Y:S02]  /*5b10*/  @!P6 IMAD.IADD R192, R192, 0x1, -R4 ;  /* 0x00000001c0c0e824 */ /* 0x000fe400078e0a04 */
[----:B------:R-:W-:Y:S01]  /*5b20*/  @!P4 IMAD.MOV R182, RZ, RZ, -R182 ;  /* 0x000000ffffb6c224 */ /* 0x000fe200078e0ab6 */
[----:B------:R-:W-:Y:S01]  /*5b30*/  ISETP.GE.AND P4, PT, R12, RZ, PT ;  /* 0x000000ff0c00720c */ /* 0x000fe20003f86270 */
[C---:B------:R-:W-:Y:S01]  /*5b40*/  IMAD R194, R4.reuse, R9, R194 ;  /* 0x0000000904c27224 */ /* 0x040fe200078e02c2 */
[----:B------:R-:W-:Y:S01]  /*5b50*/  ISETP.GT.U32.AND P6, PT, R4, R192, PT ;  /* 0x000000c00400720c */ /* 0x000fe20003fc4070 */
[--C-:B------:R-:W-:Y:S01]  /*5b60*/  @!P2 IMAD.IADD R188, R188, 0x1, -R4.reuse ;  /* 0x00000001bcbca824 */ /* 0x100fe200078e0a04 */
[----:B------:R-:W-:Y:S01]  /*5b70*/  ISETP.GT.U32.AND P2, PT, R4, R196, PT ;  /* 0x000000c40400720c */ /* 0x000fe20003f44070 */
[----:B------:R-:W-:Y:S01]  /*5b80*/  @!P3 IMAD.IADD R190, R190, 0x1, -R4 ;  /* 0x00000001bebeb824 */ /* 0x000fe200078e0a04 */
[----:B------:R-:W-:Y:S01]  /*5b90*/  ISETP.GT.U32.AND P3, PT, R4, R194, PT ;  /* 0x000000c20400720c */ /* 0x000fe20003f64070 */
[----:B------:R-:W-:Y:S01]  /*5ba0*/  @!P5 IMAD.MOV R186, RZ, RZ, -R186 ;  /* 0x000000ffffbad224 */ /* 0x000fe200078e0aba */
[----:B------:R-:W-:Y:S01]  /*5bb0*/  ISETP.GE.AND P5, PT, R14, RZ, PT ;  /* 0x000000ff0e00720c */ /* 0x000fe20003fa6270 */
[----:B------:R-:W-:Y:S01]  /*5bc0*/  IMAD.HI.U32 R8, R5, R198, RZ ;  /* 0x000000c605087227 */ /* 0x000fe200078e00ff */
[----:B------:R-:W-:-:S02]  /*5bd0*/  LOP3.LUT R12, R6, 0x64, RZ, 0xfc, !PT ;  /* 0x00000064060c7812 */ /* 0x000fc400078efcff */
[----:B------:R-:W-:Y:S01]  /*5be0*/  LOP3.LUT R14, R6, 0x46, RZ, 0xfc, !PT ;  /* 0x00000046060e7812 */ /* 0x000fe200078efcff */
[----:B------:R-:W-:Y:S01]  /*5bf0*/  IMAD.MOV R9, RZ, RZ, -R8 ;  /* 0x000000ffff097224 */ /* 0x000fe200078e0a08 */
[----:B------:R-:W-:Y:S01]  /*5c00*/  IABS R206, R12 ;  /* 0x0000000c00ce7213 */ /* 0x000fe20000000000 */
[----:B------:R-:W-:Y:S01]  /*5c10*/  @!P4 IMAD.MOV R188, RZ, RZ, -R188 ;  /* 0x000000ffffbcc224 */ /* 0x000fe200078e0abc */
[----:B------:R-:W-:Y:S01]  /*5c20*/  ISETP.GE.AND P4, PT, R10, RZ, PT ;  /* 0x000000ff0a00720c */ /* 0x000fe20003f86270 */
[--C-:B------:R-:W-:Y:S01]  /*5c30*/  @!P6 IMAD.IADD R192, R192, 0x1, -R4.reuse ;  /* 0x00000001c0c0e824 */ /* 0x100fe200078e0a04 */
[----:B------:R-:W-:Y:S01]  /*5c40*/  LOP3.LUT R10, R6, 0x6a, RZ, 0xfc, !PT ;  /* 0x0000006a060a7812 */ /* 0x000fe200078efcff */
[----:B------:R-:W-:Y:S01]  /*5c50*/  @!P2 IMAD.IADD R196, R196, 0x1, -R4 ;  /* 0x00000001c4c4a824 */ /* 0x000fe200078e0a04 */
[----:B------:R-:W-:Y:S01]  /*5c60*/  ISETP.GE.AND P6, PT, R11, RZ, PT ;  /* 0x000000ff0b00720c */ /* 0x000fe20003fc6270 */
[----:B------:R-:W-:Y:S01]  /*5c70*/  IMAD R198, R4, R9, R198 ;  /* 0x0000000904c67224 */ /* 0x000fe200078e02c6 */
[----:B------:R-:W-:Y:S01]  /*5c80*/  IABS R200, R10 ;  /* 0x0000000a00c87213 */ /* 0x000fe20000000000 */
[----:B------:R-:W-:Y:S01]  /*5c90*/  @!P3 IMAD.IADD R194, R194, 0x1, -R4 ;  /* 0x00000001c2c2b824 */ /* 0x000fe200078e0a04 */
[C---:B------:R-:W-:Y:S01]  /*5ca0*/  ISETP.GT.U32.AND P2, PT, R4.reuse, R196, PT ;  /* 0x000000c40400720c */ /* 0x040fe20003f44070 */
[----:B------:R-:W-:Y:S01]  /*5cb0*/  @!P5 IMAD.MOV R192, RZ, RZ, -R192 ;  /* 0x000000ffffc0d224 */ /* 0x000fe200078e0ac0 */
[C---:B------:R-:W-:Y:S01]  /*5cc0*/  ISETP.GT.U32.AND P5, PT, R4.reuse, R198, PT ;  /* 0x000000c60400720c */ /* 0x040fe20003fa4070 */
[----:B------:R-:W-:Y:S01]  /*5cd0*/  IMAD.HI.U32 R8, R5, R200, RZ ;  /* 0x000000c805087227 */ /* 0x000fe200078e00ff */
[----:B------:R-:W-:-:S02]  /*5ce0*/  ISETP.GT.U32.AND P3, PT, R4, R194, PT ;  /* 0x000000c20400720c */ /* 0x000fc40003f64070 */
[----:B------:R-:W-:Y:S01]  /*5cf0*/  LOP3.LUT R9, R6, 0x68, RZ, 0xfc, !PT ;  /* 0x0000006806097812 */ /* 0x000fe200078efcff */
[----:B------:R-:W-:Y:S01]  /*5d00*/  IMAD.MOV R11, RZ, RZ, -R8 ;  /* 0x000000ffff0b7224 */ /* 0x000fe200078e0a08 */
[----:B------:R-:W-:Y:S01]  /*5d10*/  IABS R236, R14 ;  /* 0x0000000e00ec7213 */ /* 0x000fe20000000000 */
[----:B------:R-:W-:Y:S01]  /*5d20*/  @!P0 IMAD.MOV R190, RZ, RZ, -R190 ;  /* 0x000000ffffbe8224 */ /* 0x000fe200078e0abe */
[----:B------:R-:W-:Y:S01]  /*5d30*/  ISETP.GE.AND P0, PT, R10, RZ, PT ;  /* 0x000000ff0a00720c */ /* 0x000fe20003f06270 */
[----:B------:R-:W-:Y:S01]  /*5d40*/  IMAD R200, R4, R11, R200 ;  /* 0x0000000b04c87224 */ /* 0x000fe200078e02c8 */
[----:B------:R-:W-:Y:S01]  /*5d50*/  LOP3.LUT R10, R6, 0x66, RZ, 0xfc, !PT ;  /* 0x00000066060a7812 */ /* 0x000fe200078efcff */
[--C-:B------:R-:W-:Y:S01]  /*5d60*/  @!P2 IMAD.IADD R196, R196, 0x1, -R4.reuse ;  /* 0x00000001c4c4a824 */ /* 0x100fe200078e0a04 */
[----:B------:R-:W-:Y:S01]  /*5d70*/  IABS R202, R9 ;  /* 0x0000000900ca7213 */ /* 0x000fe20000000000 */
[--C-:B------:R-:W-:Y:S01]  /*5d80*/  @!P5 IMAD.IADD R198, R198, 0x1, -R4.reuse ;  /* 0x00000001c6c6d824 */ /* 0x100fe200078e0a04 */
[----:B------:R-:W-:Y:S01]  /*5d90*/  IABS R204, R10 ;  /* 0x0000000a00cc7213 */ /* 0x000fe20000000000 */
[----:B------:R-:W-:Y:S01]  /*5da0*/  @!P3 IMAD.IADD R194, R194, 0x1, -R4 ;  /* 0x00000001c2c2b824 */ /* 0x000fe200078e0a04 */
[C---:B------:R-:W-:Y:S01]  /*5db0*/  ISETP.GT.U32.AND P3, PT, R4.reuse, R200, PT ;  /* 0x000000c80400720c */ /* 0x040fe20003f64070 */
[----:B------:R-:W-:Y:S01]  /*5dc0*/  @!P4 IMAD.MOV R196, RZ, RZ, -R196 ;  /* 0x000000ffffc4c224 */ /* 0x000fe200078e0ac4 */
[----:B------:R-:W-:Y:S01]  /*5dd0*/  ISETP.GT.U32.AND P4, PT, R4, R198, PT ;  /* 0x000000c60400720c */ /* 0x000fe20003f84070 */
[----:B------:R-:W-:Y:S01]  /*5de0*/  IMAD.HI.U32 R8, R5, R202, RZ ;  /* 0x000000ca05087227 */ /* 0x000fe200078e00ff */
[----:B------:R-:W-:-:S02]  /*5df0*/  ISETP.GE.AND P2, PT, R9, RZ, PT ;  /* 0x000000ff0900720c */ /* 0x000fc40003f46270 */
[----:B------:R-:W-:Y:S01]  /*5e00*/  ISETP.GE.AND P5, PT, R10, RZ, PT ;  /* 0x000000ff0a00720c */ /* 0x000fe20003fa6270 */
[----:B------:R-:W-:-:S04]  /*5e10*/  IMAD.HI.U32 R9, R5, R204, RZ ;  /* 0x000000cc05097227 */ /* 0x000fc800078e00ff */
[----:B------:R-:W-:Y:S02]  /*5e20*/  IMAD.MOV R11, RZ, RZ, -R8 ;  /* 0x000000ffff0b7224 */ /* 0x000fe400078e0a08 */
[----:B------:R-:W-:Y:S02]  /*5e30*/  IMAD.MOV R9, RZ, RZ, -R9 ;  /* 0x000000ffff097224 */ /* 0x000fe400078e0a09 */
[----:B------:R-:W-:Y:S02]  /*5e40*/  IMAD R202, R4, R11, R202 ;  /* 0x0000000b04ca7224 */ /* 0x000fe400078e02ca */
[--C-:B------:R-:W-:Y:S02]  /*5e50*/  @!P3 IMAD.IADD R200, R200, 0x1, -R4.reuse ;  /* 0x00000001c8c8b824 */ /* 0x100fe400078e0a04 */
[----:B------:R-:W-:Y:S01]  /*5e60*/  @!P4 IMAD.IADD R198, R198, 0x1, -R4 ;  /* 0x00000001c6c6c824 */ /* 0x000fe200078e0a04 */
[C---:B------:R-:W-:Y:S01]  /*5e70*/  ISETP.GT.U32.AND P4, PT, R4.reuse, R202, PT ;  /* 0x000000ca0400720c */ /* 0x040fe20003f84070 */
[C---:B------:R-:W-:Y:S01]  /*5e80*/  IMAD R204, R4.reuse, R9, R204 ;  /* 0x0000000904cc7224 */ /* 0x040fe200078e02cc */
[----:B------:R-:W-:Y:S01]  /*5e90*/  ISETP.GT.U32.AND P3, PT, R4, R200, PT ;  /* 0x000000c80400720c */ /* 0x000fe20003f64070 */
[----:B------:R-:W-:-:S02]  /*5ea0*/  @!P6 IMAD.MOV R198, RZ, RZ, -R198 ;  /* 0x000000ffffc6e224 */ /* 0x000fc400078e0ac6 */
[----:B------:R-:W-:Y:S01]  /*5eb0*/  IMAD.HI.U32 R10, R5, R206, RZ ;  /* 0x000000ce050a7227 */ /* 0x000fe200078e00ff */
[----:B------:R-:W-:-:S03]  /*5ec0*/  ISETP.GT.U32.AND P6, PT, R4, R204, PT ;  /* 0x000000cc0400720c */ /* 0x000fc60003fc4070 */
[----:B------:R-:W-:Y:S01]  /*5ed0*/  IMAD.MOV R11, RZ, RZ, -R10 ;  /* 0x000000ffff0b7224 */ /* 0x000fe200078e0a0a */
[----:B------:R-:W-:Y:S01]  /*5ee0*/  LOP3.LUT R10, R6, 0x62, RZ, 0xfc, !PT ;  /* 0x00000062060a7812 */ /* 0x000fe200078efcff */
[----:B------:R-:W-:Y:S01]  /*5ef0*/  @!P1 IMAD.MOV R194, RZ, RZ, -R194 ;  /* 0x000000ffffc29224 */ /* 0x000fe200078e0ac2 */
[----:B------:R-:W-:Y:S01]  /*5f00*/  ISETP.GE.AND P1, PT, R12, RZ, PT ;  /* 0x000000ff0c00720c */ /* 0x000fe20003f26270 */
[----:B------:R-:W-:Y:S01]  /*5f10*/  VIADD R8, R7, 0x5e ;  /* 0x0000005e07087836 */ /* 0x000fe20000000000 */
[----:B------:R-:W-:Y:S01]  /*5f20*/  IABS R208, R10 ;  /* 0x0000000a00d07213 */ /* 0x000fe20000000000 */
[--C-:B------:R-:W-:Y:S01]  /*5f30*/  @!P4 IMAD.IADD R202, R202, 0x1, -R4.reuse ;  /* 0x00000001cacac824 */ /* 0x100fe200078e0a04 */
[----:B------:R-:W-:Y:S01]  /*5f40*/  LOP3.LUT R12, R6, 0x60, RZ, 0xfc, !PT ;  /* 0x00000060060c7812 */ /* 0x000fe200078efcff */
[----:B------:R-:W-:Y:S01]  /*5f50*/  @!P3 IMAD.IADD R200, R200, 0x1, -R4 ;  /* 0x00000001c8c8b824 */ /* 0x000fe200078e0a04 */
[----:B------:R-:W-:Y:S01]  /*5f60*/  ISETP.GE.AND P3, PT, R8, RZ, PT ;  /* 0x000000ff0800720c */ /* 0x000fe20003f66270 */
[----:B------:R-:W-:Y:S01]  /*5f70*/  IMAD R206, R4, R11, R206 ;  /* 0x0000000b04ce7224 */ /* 0x000fe200078e02ce */
[----:B------:R-:W-:Y:S01]  /*5f80*/  IABS R212, R8 ;  /* 0x0000000800d47213 */ /* 0x000fe20000000000 */
[----:B------:R-:W-:Y:S01]  /*5f90*/  @!P6 IMAD.IADD R204, R204, 0x1, -R4 ;  /* 0x00000001cccce824 */ /* 0x000fe200078e0a04 */
[----:B------:R-:W-:Y:S01]  /*5fa0*/  IABS R210, R12 ;  /* 0x0000000c00d27213 */ /* 0x000fe20000000000 */
[----:B------:R-:W-:Y:S01]  /*5fb0*/  IMAD.HI.U32 R8, R5, R208, RZ ;  /* 0x000000d005087227 */ /* 0x000fe200078e00ff */
[----:B------:R-:W-:-:S02]  /*5fc0*/  ISETP.GT.U32.AND P6, PT, R4, R202, PT ;  /* 0x000000ca0400720c */ /* 0x000fc40003fc4070 */
[----:B------:R-:W-:Y:S01]  /*5fd0*/  ISETP.GT.U32.AND P4, PT, R4, R206, PT ;  /* 0x000000ce0400720c */ /* 0x000fe20003f84070 */
[----:B------:R-:W-:Y:S02]  /*5fe0*/  IMAD.MOV R9, RZ, RZ, -R8 ;  /* 0x000000ffff097224 */ /* 0x000fe400078e0a08 */
[----:B------:R-:W-:-:S04]  /*5ff0*/  IMAD.HI.U32 R8, R5, R210, RZ ;  /* 0x000000d205087227 */ /* 0x000fc800078e00ff */
[----:B------:R-:W-:Y:S02]  /*6000*/  IMAD.MOV R11, RZ, RZ, -R8 ;  /* 0x000000ffff0b7224 */ /* 0x000fe400078e0a08 */
[----:B------:R-:W-:Y:S02]  /*6010*/  IMAD R208, R4, R9, R208 ;  /* 0x0000000904d07224 */ /* 0x000fe400078e02d0 */
[----:B------:R-:W-:Y:S02]  /*6020*/  @!P6 IMAD.IADD R202, R202, 0x1, -R4 ;  /* 0x00000001cacae824 */ /* 0x000fe400078e0a04 */
[C---:B------:R-:W-:Y:S01]  /*6030*/  IMAD R210, R4.reuse, R11, R210 ;  /* 0x0000000b04d27224 */ /* 0x040fe200078e02d2 */
[----:B------:R-:W-:Y:S01]  /*6040*/  ISETP.GT.U32.AND P6, PT, R4, R208, PT ;  /* 0x000000d00400720c */ /* 0x000fe20003fc4070 */
[----:B------:R-:W-:Y:S01]  /*6050*/  @!P4 IMAD.IADD R206, R206, 0x1, -R4 ;  /* 0x00000001cecec824 */ /* 0x000fe200078e0a04 */
[C---:B------:R-:W-:Y:S01]  /*6060*/  ISETP.GT.U32.AND P4, PT, R4.reuse, R204, PT ;  /* 0x000000cc0400720c */ /* 0x040fe20003f84070 */
[----:B------:R-:W-:Y:S01]  /*6070*/  @!P2 IMAD.MOV R202, RZ, RZ, -R202 ;  /* 0x000000ffffcaa224 */ /* 0x000fe200078e0aca */
[C---:B------:R-:W-:Y:S01]  /*6080*/  ISETP.GT.U32.AND P2, PT, R4.reuse, R210, PT ;  /* 0x000000d20400720c */ /* 0x040fe20003f44070 */
[----:B------:R-:W-:Y:S01]  /*6090*/  @!P0 IMAD.MOV R200, RZ, RZ, -R200 ;  /* 0x000000ffffc88224 */ /* 0x000fe200078e0ac8 */
[----:B------:R-:W-:Y:S01]  /*60a0*/  ISETP.GT.U32.AND P0, PT, R4, R206, PT ;  /* 0x000000ce0400720c */ /* 0x000fe20003f04070 */
[----:B------:R-:W-:Y:S01]  /*60b0*/  IMAD.HI.U32 R9, R5, R212, RZ ;  /* 0x000000d405097227 */ /* 0x000fe200078e00ff */
[----:B------:R-:W-:-:S03]  /*60c0*/  LOP3.LUT R11, R6, 0x5a, RZ, 0xfc, !PT ;  /* 0x0000005a060b7812 */ /* 0x000fc600078efcff */
[----:B------:R-:W-:Y:S01]  /*60d0*/  IMAD.MOV R9, RZ, RZ, -R9 ;  /* 0x000000ffff097224 */ /* 0x000fe200078e0a09 */
[----:B------:R-:W-:Y:S01]  /*60e0*/  IABS R216, R11 ;  /* 0x0000000b00d87213 */ /* 0x000fe20000000000 */
[----:B------:R-:W-:-:S04]  /*60f0*/  IMAD.HI.U32 R8, R5, R214, RZ ;  /* 0x000000d605087227 */ /* 0x000fc800078e00ff */
[--C-:B------:R-:W-:Y:S02]  /*6100*/  @!P4 IMAD.IADD R204, R204, 0x1, -R4.reuse ;  /* 0x00000001ccccc824 */ /* 0x100fe400078e0a04 */
[----:B------:R-:W-:Y:S02]  /*6110*/  @!P2 IMAD.IADD R210, R210, 0x1, -R4 ;  /* 0x00000001d2d2a824 */ /* 0x000fe400078e0a04 */
[C---:B------:R-:W-:Y:S02]  /*6120*/  IMAD R212, R4.reuse, R9, R212 ;  /* 0x0000000904d47224 */ /* 0x040fe400078e02d4 */
[----:B------:R-:W-:Y:S01]  /*6130*/  @!P5 IMAD.MOV R204, RZ, RZ, -R204 ;  /* 0x000000ffffccd224 */ /* 0x000fe200078e0acc */
[C---:B------:R-:W-:Y:S01]  /*6140*/  ISETP.GT.U32.AND P5, PT, R4.reuse, R210, PT ;  /* 0x000000d20400720c */ /* 0x040fe20003fa4070 */
[----:B------:R-:W-:Y:S01]  /*6150*/  IMAD.MOV R9, RZ, RZ, -R8 ;  /* 0x000000ffff097224 */ /* 0x000fe200078e0a08 */
[----:B------:R-:W-:Y:S01]  /*6160*/  ISETP.GT.U32.AND P4, PT, R4, R212, PT ;  /* 0x000000d40400720c */ /* 0x000fe20003f84070 */
[----:B------:R-:W-:-:S04]  /*6170*/  IMAD.HI.U32 R8, R5, R216, RZ ;  /* 0x000000d805087227 */ /* 0x000fc800078e00ff */
[--C-:B------:R-:W-:Y:S01]  /*6180*/  @!P0 IMAD.IADD R206, R206, 0x1, -R4.reuse ;  /* 0x00000001cece8824 */ /* 0x100fe200078e0a04 */
[----:B------:R-:W-:Y:S01]  /*6190*/  ISETP.GE.AND P0, PT, R10, RZ, PT ;  /* 0x000000ff0a00720c */ /* 0x000fe20003f06270 */
[----:B------:R-:W-:Y:S01]  /*61a0*/  @!P6 IMAD.IADD R208, R208, 0x1, -R4 ;  /* 0x00000001d0d0e824 */ /* 0x000fe200078e0a04 */
[----:B------:R-:W-:Y:S01]  /*61b0*/  LOP3.LUT R10, R6, 0x58, RZ, 0xfc, !PT ;  /* 0x00000058060a7812 */ /* 0x000fe200078efcff */
[----:B------:R-:W-:Y:S01]  /*61c0*/  IMAD R214, R4, R9, R214 ;  /* 0x0000000904d67224 */ /* 0x000fe200078e02d6 */
[----:B------:R-:W-:Y:S01]  /*61d0*/  ISETP.GE.AND P6, PT, R12, RZ, PT ;  /* 0x000000ff0c00720c */ /* 0x000fe20003fc6270 */
[----:B------:R-:W-:Y:S01]  /*61e0*/  IMAD.MOV R9, RZ, RZ, -R8 ;  /* 0x000000ffff097224 */ /* 0x000fe200078e0a08 */
[----:B------:R-:W-:Y:S01]  /*61f0*/  IABS R218, R10 ;  /* 0x0000000a00da7213 */ /* 0x000fe20000000000 */
[----:B------:R-:W-:Y:S01]  /*6200*/  @!P1 IMAD.MOV R206, RZ, RZ, -R206 ;  /* 0x000000ffffce9224 */ /* 0x000fe200078e0ace */
[C---:B------:R-:W-:Y:S01]  /*6210*/  ISETP.GT.U32.AND P2, PT, R4.reuse, R208, PT ;  /* 0x000000d00400720c */ /* 0x040fe20003f44070 */
[C---:B------:R-:W-:Y:S01]  /*6220*/  IMAD R216, R4.reuse, R9, R216 ;  /* 0x0000000904d87224 */ /* 0x040fe200078e02d8 */
[----:B------:R-:W-:Y:S01]  /*6230*/  ISETP.GT.U32.AND P1, PT, R4, R214, PT ;  /* 0x000000d60400720c */ /* 0x000fe20003f24070 */
[----:B------:R-:W-:Y:S01]  /*6240*/  @!P5 IMAD.IADD R210, R210, 0x1, -R4 ;  /* 0x00000001d2d2d824 */ /* 0x000fe200078e0a04 */
[----:B------:R-:W-:Y:S01]  /*6250*/  LOP3.LUT R12, R6, 0x56, RZ, 0xfc, !PT ;  /* 0x00000056060c7812 */ /* 0x000fe200078efcff */
[----:B------:R-:W-:Y:S01]  /*6260*/  IMAD.HI.U32 R8, R5, R218, RZ ;  /* 0x000000da05087227 */ /* 0x000fe200078e00ff */
[----:B------:R-:W-:-:S02]  /*6270*/  ISETP.GT.U32.AND P5, PT, R4, R216, PT ;  /* 0x000000d80400720c */ /* 0x000fc40003fa4070 */
[----:B------:R-:W-:Y:S01]  /*6280*/  IABS R220, R12 ;  /* 0x0000000c00dc7213 */ /* 0x000fe20000000000 */
[----:B------:R-:W-:Y:S02]  /*6290*/  IMAD.MOV R9, RZ, RZ, -R8 ;  /* 0x000000ffff097224 */ /* 0x000fe400078e0a08 */
[----:B------:R-:W-:Y:S02]  /*62a0*/  @!P6 IMAD.MOV R210, RZ, RZ, -R210 ;  /* 0x000000ffffd2e224 */ /* 0x000fe400078e0ad2 */
        /* <DEDUP_REMOVED lines=8> */
[----:B------:R-:W-:Y:S01]  /*6330*/  @!P5 IMAD.IADD R216, R216, 0x1, -R4 ;  /* 0x00000001d8d8d824 */ /* 0x000fe200078e0a04 */
[----:B------:R-:W-:Y:S01]  /*6340*/  ISETP.GT.U32.AND P6, PT, R4, R218, PT ;  /* 0x000000da0400720c */ /* 0x000fe20003fc4070 */
[----:B------:R-:W-:Y:S01]  /*6350*/  IMAD.HI.U32 R8, R5, R220, RZ ;  /* 0x000000dc05087227 */ /* 0x000fe200078e00ff */
[----:B------:R-:W-:-:S02]  /*6360*/  IABS R222, R10 ;  /* 0x0000000a00de7213 */ /* 0x000fc40000000000 */
[----:B------:R-:W-:Y:S01]  /*6370*/  ISETP.GT.U32.AND P5, PT, R4, R216, PT ;  /* 0x000000d80400720c */ /* 0x000fe20003fa4070 */
[----:B------:R-:W-:Y:S01]  /*6380*/  IMAD.MOV R9, RZ, RZ, -R8 ;  /* 0x000000ffff097224 */ /* 0x000fe200078e0a08 */
[----:B------:R-:W-:Y:S01]  /*6390*/  LOP3.LUT R13, R6, 0x48, RZ, 0xfc, !PT ;  /* 0x00000048060d7812 */ /* 0x000fe200078efcff */
[----:B------:R-:W-:Y:S02]  /*63a0*/  @!P4 IMAD.IADD R212, R212, 0x1, -R4 ;  /* 0x00000001d4d4c824 */ /* 0x000fe400078e0a04 */
[----:B------:R-:W-:Y:S01]  /*63b0*/  IMAD R220, R4, R9, R220 ;  /* 0x0000000904dc7224 */ /* 0x000fe200078e02dc */
[----:B------:R-:W-:Y:S01]  /*63c0*/  LOP3.LUT R9, R6, 0x52, RZ, 0xfc, !PT ;  /* 0x0000005206097812 */ /* 0x000fe200078efcff */
[--C-:B------:R-:W-:Y:S01]  /*63d0*/  @!P0 IMAD.IADD R214, R214, 0x1, -R4.reuse ;  /* 0x00000001d6d68824 */ /* 0x100fe200078e0a04 */
[----:B------:R-:W-:Y:S01]  /*63e0*/  ISETP.GT.U32.AND P4, PT, R4, R212, PT ;  /* 0x000000d40400720c */ /* 0x000fe20003f84070 */
[----:B------:R-:W-:Y:S01]  /*63f0*/  @!P6 IMAD.IADD R218, R218, 0x1, -R4 ;  /* 0x00000001dadae824 */ /* 0x000fe200078e0a04 */
[----:B------:R-:W-:Y:S01]  /*6400*/  ISETP.GE.AND P6, PT, R9, RZ, PT ;  /* 0x000000ff0900720c */ /* 0x000fe20003fc6270 */
[----:B------:R-:W-:Y:S01]  /*6410*/  @!P2 IMAD.MOV R214, RZ, RZ, -R214 ;  /* 0x000000ffffd6a224 */ /* 0x000fe200078e0ad6 */
[----:B------:R-:W-:Y:S01]  /*6420*/  IABS R224, R9 ;  /* 0x0000000900e07213 */ /* 0x000fe20000000000 */
[----:B------:R-:W-:Y:S01]  /*6430*/  @!P5 IMAD.IADD R216, R216, 0x1, -R4 ;  /* 0x00000001d8d8d824 */ /* 0x000fe200078e0a04 */
[C---:B------:R-:W-:Y:S01]  /*6440*/  ISETP.GT.U32.AND P2, PT, R4.reuse, R218, PT ;  /* 0x000000da0400720c */ /* 0x040fe20003f44070 */
[----:B------:R-:W-:Y:S01]  /*6450*/  IMAD.HI.U32 R8, R5, R222, RZ ;  /* 0x000000de05087227 */ /* 0x000fe200078e00ff */
[----:B------:R-:W-:-:S02]  /*6460*/  ISETP.GT.U32.AND P5, PT, R4, R220, PT ;  /* 0x000000dc0400720c */ /* 0x000fc40003fa4070 */
[----:B------:R-:W-:Y:S01]  /*6470*/  ISETP.GE.AND P0, PT, R10, RZ, PT ;  /* 0x000000ff0a00720c */ /* 0x000fe20003f06270 */
[----:B------:R-:W-:Y:S01]  /*6480*/  IMAD.MOV R9, RZ, RZ, -R8 ;  /* 0x000000ffff097224 */ /* 0x000fe200078e0a08 */
[----:B------:R-:W-:Y:S01]  /*6490*/  LOP3.LUT R10, R6, 0x50, RZ, 0xfc, !PT ;  /* 0x00000050060a7812 */ /* 0x000fe200078efcff */
[----:B------:R-:W-:Y:S01]  /*64a0*/  @!P4 IMAD.IADD R212, R212, 0x1, -R4 ;  /* 0x00000001d4d4c824 */ /* 0x000fe200078e0a04 */
[----:B------:R-:W-:Y:S01]  /*64b0*/  ISETP.GE.AND P4, PT, R11, RZ, PT ;  /* 0x000000ff0b00720c */ /* 0x000fe20003f86270 */
[----:B------:R-:W-:Y:S01]  /*64c0*/  IMAD R222, R4, R9, R222 ;  /* 0x0000000904de7224 */ /* 0x000fe200078e02de */
[----:B------:R-:W-:Y:S01]  /*64d0*/  IABS R226, R10 ;  /* 0x0000000a00e27213 */ /* 0x000fe20000000000 */
[----:B------:R-:W-:Y:S01]  /*64e0*/  IMAD.HI.U32 R8, R5, R224, RZ ;  /* 0x000000e005087227 */ /* 0x000fe200078e00ff */
[----:B------:R-:W-:-:S03]  /*64f0*/  IABS R234, R13 ;  /* 0x0000000d00ea7213 */ /* 0x000fc60000000000 */
[--C-:B------:R-:W-:Y:S02]  /*6500*/  @!P2 IMAD.IADD R218, R218, 0x1, -R4.reuse ;  /* 0x00000001dadaa824 */ /* 0x100fe400078e0a04 */
[----:B------:R-:W-:Y:S02]  /*6510*/  @!P5 IMAD.IADD R220, R220, 0x1, -R4 ;  /* 0x00000001dcdcd824 */ /* 0x000fe400078e0a04 */
[----:B------:R-:W-:Y:S01]  /*6520*/  @!P1 IMAD.MOV R218, RZ, RZ, -R218 ;  /* 0x000000ffffda9224 */ /* 0x000fe200078e0ada */
[C---:B------:R-:W-:Y:S01]  /*6530*/  ISETP.GT.U32.AND P1, PT, R4.reuse, R222, PT ;  /* 0x000000de0400720c */ /* 0x040fe20003f24070 */
[----:B------:R-:W-:Y:S01]  /*6540*/  IMAD.MOV R11, RZ, RZ, -R8 ;  /* 0x000000ffff0b7224 */ /* 0x000fe200078e0a08 */
[----:B------:R-:W-:Y:S01]  /*6550*/  ISETP.GT.U32.AND P5, PT, R4, R220, PT ;  /* 0x000000dc0400720c */ /* 0x000fe20003fa4070 */
[----:B------:R-:W-:Y:S01]  /*6560*/  @!P4 IMAD.MOV R216, RZ, RZ, -R216 ;  /* 0x000000ffffd8c224 */ /* 0x000fe200078e0ad8 */
[----:B------:R-:W-:Y:S01]  /*6570*/  ISETP.GE.AND P4, PT, R10, RZ, PT ;  /* 0x000000ff0a00720c */ /* 0x000fe20003f86270 */
[----:B------:R-:W-:-:S02]  /*6580*/  VIADD R10, R7, 0x4e ;  /* 0x0000004e070a7836 */ /* 0x000fc40000000000 */
[----:B------:R-:W-:Y:S02]  /*6590*/  IMAD R224, R4, R11, R224 ;  /* 0x0000000b04e07224 */ /* 0x000fe400078e02e0 */
[----:B------:R-:W-:Y:S01]  /*65a0*/  @!P3 IMAD.MOV R212, RZ, RZ, -R212 ;  /* 0x000000ffffd4b224 */ /* 0x000fe200078e0ad4 */
[----:B------:R-:W-:Y:S01]  /*65b0*/  ISETP.GE.AND P3, PT, R12, RZ, PT ;  /* 0x000000ff0c00720c */ /* 0x000fe20003f66270 */
[C---:B------:R-:W-:Y:S01]  /*65c0*/  IMAD.HI.U32 R9, R5.reuse, R226, RZ ;  /* 0x000000e205097227 */ /* 0x040fe200078e00ff */
[----:B------:R-:W-:Y:S02]  /*65d0*/  IABS R228, R10 ;  /* 0x0000000a00e47213 */ /* 0x000fe40000000000 */
[----:B------:R-:W-:Y:S01]  /*65e0*/  ISETP.GE.AND P2, PT, R10, RZ, PT ;  /* 0x000000ff0a00720c */ /* 0x000fe20003f46270 */
[--C-:B------:R-:W-:Y:S01]  /*65f0*/  @!P1 IMAD.IADD R222, R222, 0x1, -R4.reuse ;  /* 0x00000001dede9824 */ /* 0x100fe200078e0a04 */
[----:B------:R-:W-:Y:S01]  /*6600*/  LOP3.LUT R10, R6, 0x4c, RZ, 0xfc, !PT ;  /* 0x0000004c060a7812 */ /* 0x000fe200078efcff */
[----:B------:R-:W-:Y:S01]  /*6610*/  @!P5 IMAD.IADD R220, R220, 0x1, -R4 ;  /* 0x00000001dcdcd824 */ /* 0x000fe200078e0a04 */
[C---:B------:R-:W-:Y:S01]  /*6620*/  ISETP.GT.U32.AND P5, PT, R4.reuse, R224, PT ;  /* 0x000000e00400720c */ /* 0x040fe20003fa4070 */
[----:B------:R-:W-:Y:S01]  /*6630*/  IMAD.MOV R9, RZ, RZ, -R9 ;  /* 0x000000ffff097224 */ /* 0x000fe200078e0a09 */
[----:B------:R-:W-:Y:S01]  /*6640*/  ISETP.GT.U32.AND P1, PT, R4, R222, PT ;  /* 0x000000de0400720c */ /* 0x000fe20003f24070 */
[----:B------:R-:W-:Y:S01]  /*6650*/  IMAD.HI.U32 R8, R5, R228, RZ ;  /* 0x000000e405087227 */ /* 0x000fe200078e00ff */
[----:B------:R-:W-:-:S02]  /*6660*/  IABS R230, R10 ;  /* 0x0000000a00e67213 */ /* 0x000fc40000000000 */
[----:B------:R-:W-:Y:S01]  /*6670*/  LOP3.LUT R12, R6, 0x4a, RZ, 0xfc, !PT ;  /* 0x0000004a060c7812 */ /* 0x000fe200078efcff */
[C---:B------:R-:W-:Y:S02]  /*6680*/  IMAD R226, R4.reuse, R9, R226 ;  /* 0x0000000904e27224 */ /* 0x040fe400078e02e2 */
[----:B------:R-:W-:Y:S01]  /*6690*/  IMAD.MOV R9, RZ, RZ, -R8 ;  /* 0x000000ffff097224 */ /* 0x000fe200078e0a08 */
[----:B------:R-:W-:Y:S01]  /*66a0*/  IABS R232, R12 ;  /* 0x0000000c00e87213 */ /* 0x000fe20000000000 */
[----:B------:R-:W-:Y:S01]  /*66b0*/  @!P3 IMAD.MOV R220, RZ, RZ, -R220 ;  /* 0x000000ffffdcb224 */ /* 0x000fe200078e0adc */
[C---:B------:R-:W-:Y:S01]  /*66c0*/  ISETP.GT.U32.AND P3, PT, R4.reuse, R226, PT ;  /* 0x000000e20400720c */ /* 0x040fe20003f64070 */
[----:B------:R-:W-:Y:S02]  /*66d0*/  IMAD R228, R4, R9, R228 ;  /* 0x0000000904e47224 */ /* 0x000fe400078e02e4 */
[--C-:B------:R-:W-:Y:S02]  /*66e0*/  @!P5 IMAD.IADD R224, R224, 0x1, -R4.reuse ;  /* 0x00000001e0e0d824 */ /* 0x100fe400078e0a04 */
[----:B------:R-:W-:Y:S01]  /*66f0*/  @!P1 IMAD.IADD R222, R222, 0x1, -R4 ;  /* 0x00000001dede9824 */ /* 0x000fe200078e0a04 */
[C---:B------:R-:W-:Y:S01]  /*6700*/  ISETP.GT.U32.AND P1, PT, R4.reuse, R228, PT ;  /* 0x000000e40400720c */ /* 0x040fe20003f24070 */
[----:B------:R-:W-:Y:S01]  /*6710*/  IMAD.HI.U32 R8, R5, R230, RZ ;  /* 0x000000e605087227 */ /* 0x000fe200078e00ff */
[----:B------:R-:W-:-:S03]  /*6720*/  ISETP.GT.U32.AND P5, PT, R4, R224, PT ;  /* 0x000000e00400720c */ /* 0x000fc60003fa4070 */
[----:B------:R-:W-:Y:S02]  /*6730*/  IMAD.MOV R9, RZ, RZ, -R8 ;  /* 0x000000ffff097224 */ /* 0x000fe400078e0a08 */
[----:B------:R-:W-:Y:S02]  /*6740*/  @!P3 IMAD.IADD R226, R226, 0x1, -R4 ;  /* 0x00000001e2e2b824 */ /* 0x000fe400078e0a04 */
[C---:B------:R-:W-:Y:S02]  /*6750*/  IMAD R230, R4.reuse, R9, R230 ;  /* 0x0000000904e67224 */ /* 0x040fe400078e02e6 */
[----:B------:R-:W-:Y:S01]  /*6760*/  IMAD.HI.U32 R8, R5, R232, RZ ;  /* 0x000000e805087227 */ /* 0x000fe200078e00ff */
[----:B------:R-:W-:-:S03]  /*6770*/  ISETP.GT.U32.AND P3, PT, R4, R226, PT ;  /* 0x000000e20400720c */ /* 0x000fc60003f64070 */
[--C-:B------:R-:W-:Y:S01]  /*6780*/  @!P1 IMAD.IADD R228, R228, 0x1, -R4.reuse ;  /* 0x00000001e4e49824 */ /* 0x100fe200078e0a04 */
[----:B------:R-:W-:Y:S01]  /*6790*/  ISETP.GE.AND P1, PT, R10, RZ, PT ;  /* 0x000000ff0a00720c */ /* 0x000fe20003f26270 */
[----:B------:R-:W-:Y:S01]  /*67a0*/  @!P5 IMAD.IADD R224, R224, 0x1, -R4 ;  /* 0x00000001e0e0d824 */ /* 0x000fe200078e0a04 */
[C---:B------:R-:W-:Y:S01]  /*67b0*/  ISETP.GT.U32.AND P5, PT, R4.reuse, R230, PT ;  /* 0x000000e60400720c */ /* 0x040fe20003fa4070 */
[----:B------:R-:W-:Y:S01]  /*67c0*/  @!P0 IMAD.MOV R222, RZ, RZ, -R222 ;  /* 0x000000ffffde8224 */ /* 0x000fe200078e0ade */
[----:B------:R-:W-:Y:S01]  /*67d0*/  ISETP.GT.U32.AND P0, PT, R4, R228, PT ;  /* 0x000000e40400720c */ /* 0x000fe20003f04070 */
[----:B------:R-:W-:Y:S01]  /*67e0*/  IMAD.MOV R9, RZ, RZ, -R8 ;  /* 0x000000ffff097224 */ /* 0x000fe200078e0a08 */
[----:B------:R-:W-:Y:S01]  /*67f0*/  LOP3.LUT R10, R6, 0x44, RZ, 0xfc, !PT ;  /* 0x00000044060a7812 */ /* 0x000fe200078efcff */
[----:B------:R-:W-:-:S03]  /*6800*/  IMAD.HI.U32 R8, R5, R234, RZ ;  /* 0x000000ea05087227 */ /* 0x000fc600078e00ff */
[----:B------:R-:W-:Y:S01]  /*6810*/  IABS R238, R10 ;  /* 0x0000000a00ee7213 */ /* 0x000fe20000000000 */
[----:B------:R-:W-:Y:S02]  /*6820*/  IMAD R232, R4, R9, R232 ;  /* 0x0000000904e87224 */ /* 0x000fe400078e02e8 */
[----:B------:R-:W-:-:S04]  /*6830*/  IMAD.HI.U32 R9, R5, R236, RZ ;  /* 0x000000ec05097227 */ /* 0x000fc800078e00ff */
[----:B------:R-:W-:Y:S02]  /*6840*/  IMAD.MOV R11, RZ, RZ, -R8 ;  /* 0x000000ffff0b7224 */ /* 0x000fe400078e0a08 */
[--C-:B------:R-:W-:Y:S01]  /*6850*/  @!P3 IMAD.IADD R226, R226, 0x1, -R4.reuse ;  /* 0x00000001e2e2b824 */ /* 0x100fe200078e0a04 */
[----:B------:R-:W-:Y:S01]  /*6860*/  ISETP.GT.U32.AND P3, PT, R4, R232, PT ;  /* 0x000000e80400720c */ /* 0x000fe20003f64070 */
[----:B------:R-:W-:Y:S02]  /*6870*/  IMAD.MOV R9, RZ, RZ, -R9 ;  /* 0x000000ffff097224 */ /* 0x000fe400078e0a09 */
        /* <DEDUP_REMOVED lines=9> */
[C---:B------:R-:W-:Y:S01]  /*6910*/  ISETP.GT.U32.AND P6, PT, R4.reuse, R230, PT ;  /* 0x000000e60400720c */ /* 0x040fe20003fc4070 */
[----:B------:R-:W-:Y:S01]  /*6920*/  @!P2 IMAD.MOV R228, RZ, RZ, -R228 ;  /* 0x000000ffffe4a224 */ /* 0x000fe200078e0ae4 */
[----:B------:R-:W-:Y:S01]  /*6930*/  ISETP.GT.U32.AND P2, PT, R4, R236, PT ;  /* 0x000000ec0400720c */ /* 0x000fe20003f44070 */
[----:B------:R-:W-:Y:S01]  /*6940*/  IMAD.HI.U32 R8, R5, R238, RZ ;  /* 0x000000ee05087227 */ /* 0x000fe200078e00ff */
[----:B------:R-:W-:-:S02]  /*6950*/  IABS R240, R11 ;  /* 0x0000000b00f07213 */ /* 0x000fc40000000000 */
[----:B------:R-:W-:Y:S01]  /*6960*/  IABS R248, R12 ;  /* 0x0000000c00f87213 */ /* 0x000fe20000000000 */
[----:B------:R-:W-:Y:S02]  /*6970*/  @!P3 IMAD.IADD R232, R232, 0x1, -R4 ;  /* 0x00000001e8e8b824 */ /* 0x000fe400078e0a04 */
[----:B------:R-:W-:Y:S02]  /*6980*/  IMAD.MOV R9, RZ, RZ, -R8 ;  /* 0x000000ffff097224 */ /* 0x000fe400078e0a08 */
[--C-:B------:R-:W-:Y:S01]  /*6990*/  @!P0 IMAD.IADD R234, R234, 0x1, -R4.reuse ;  /* 0x00000001eaea8824 */ /* 0x100fe200078e0a04 */
[----:B------:R-:W-:Y:S01]  /*69a0*/  ISETP.GT.U32.AND P3, PT, R4, R232, PT ;  /* 0x000000e80400720c */ /* 0x000fe20003f64070 */
[----:B------:R-:W-:Y:S01]  /*69b0*/  @!P6 IMAD.IADD R230, R230, 0x1, -R4 ;  /* 0x00000001e6e6e824 */ /* 0x000fe200078e0a04 */
[----:B------:R-:W-:Y:S01]  /*69c0*/  ISETP.GE.AND P6, PT, R14, RZ, PT ;  /* 0x000000ff0e00720c */ /* 0x000fe20003fc6270 */
[C---:B------:R-:W-:Y:S01]  /*69d0*/  IMAD R238, R4.reuse, R9, R238 ;  /* 0x0000000904ee7224 */ /* 0x040fe200078e02ee */
[----:B------:R-:W-:Y:S01]  /*69e0*/  ISETP.GT.U32.AND P0, PT, R4, R234, PT ;  /* 0x000000ea0400720c */ /* 0x000fe20003f04070 */
[----:B------:R-:W-:Y:S01]  /*69f0*/  @!P2 IMAD.IADD R236, R236, 0x1, -R4 ;  /* 0x00000001ececa824 */ /* 0x000fe200078e0a04 */
[----:B------:R-:W-:Y:S01]  /*6a00*/  LOP3.LUT R14, R6, 0x30, RZ, 0xfc, !PT ;  /* 0x00000030060e7812 */ /* 0x000fe200078efcff */
[----:B------:R-:W-:Y:S01]  /*6a10*/  @!P1 IMAD.MOV R230, RZ, RZ, -R230 ;  /* 0x000000ffffe69224 */ /* 0x000fe200078e0ae6 */
[C---:B------:R-:W-:Y:S01]  /*6a20*/  ISETP.GT.U32.AND P1, PT, R4.reuse, R238, PT ;  /* 0x000000ee0400720c */ /* 0x040fe20003f24070 */
[----:B------:R-:W-:Y:S01]  /*6a30*/  @!P4 IMAD.MOV R226, RZ, RZ, -R226 ;  /* 0x000000ffffe2c224 */ /* 0x000fe200078e0ae2 */
[----:B------:R-:W-:Y:S01]  /*6a40*/  ISETP.GT.U32.AND P2, PT, R4, R236, PT ;  /* 0x000000ec0400720c */ /* 0x000fe20003f44070 */
[----:B------:R-:W-:Y:S01]  /*6a50*/  IMAD.HI.U32 R8, R5, R240, RZ ;  /* 0x000000f005087227 */ /* 0x000fe200078e00ff */
[----:B------:R-:W-:-:S02]  /*6a60*/  ISETP.GE.AND P4, PT, R13, RZ, PT ;  /* 0x000000ff0d00720c */ /* 0x000fc40003f86270 */
[----:B------:R-:W-:Y:S01]  /*6a70*/  LOP3.LUT R13, R6, 0x34, RZ, 0xfc, !PT ;  /* 0x00000034060d7812 */ /* 0x000fe200078efcff */
[----:B------:R-:W-:Y:S01]  /*6a80*/  @!P3 IMAD.IADD R232, R232, 0x1, -R4 ;  /* 0x00000001e8e8b824 */ /* 0x000fe200078e0a04 */
[----:B------:R-:W-:Y:S01]  /*6a90*/  ISETP.GE.AND P3, PT, R10, RZ, PT ;  /* 0x000000ff0a00720c */ /* 0x000fe20003f66270 */
[----:B------:R-:W-:Y:S01]  /*6aa0*/  IMAD.MOV R9, RZ, RZ, -R8 ;  /* 0x000000ffff097224 */ /* 0x000fe200078e0a08 */
[----:B------:R-:W-:Y:S01]  /*6ab0*/  LOP3.LUT R10, R6, 0x40, RZ, 0xfc, !PT ;  /* 0x00000040060a7812 */ /* 0x000fe200078efcff */
[----:B------:R-:W-:Y:S02]  /*6ac0*/  @!P0 IMAD.IADD R234, R234, 0x1, -R4 ;  /* 0x00000001eaea8824 */ /* 0x000fe400078e0a04 */
[----:B------:R-:W-:Y:S01]  /*6ad0*/  IMAD R240, R4, R9, R240 ;  /* 0x0000000904f07224 */ /* 0x000fe200078e02f0 */
[----:B------:R-:W-:Y:S01]  /*6ae0*/  IABS R242, R10 ;  /* 0x0000000a00f27213 */ /* 0x000fe20000000000 */
[--C-:B------:R-:W-:Y:S01]  /*6af0*/  @!P1 IMAD.IADD R238, R238, 0x1, -R4.reuse ;  /* 0x00000001eeee9824 */ /* 0x100fe200078e0a04 */
[----:B------:R-:W-:Y:S01]  /*6b00*/  ISETP.GE.AND P0, PT, R10, RZ, PT ;  /* 0x000000ff0a00720c */ /* 0x000fe20003f06270 */
[----:B------:R-:W-:Y:S01]  /*6b10*/  @!P2 IMAD.IADD R236, R236, 0x1, -R4 ;  /* 0x00000001ececa824 */ /* 0x000fe200078e0a04 */
[C---:B------:R-:W-:Y:S01]  /*6b20*/  ISETP.GT.U32.AND P2, PT, R4.reuse, R240, PT ;  /* 0x000000f00400720c */ /* 0x040fe20003f44070 */
[----:B------:R-:W-:Y:S01]  /*6b30*/  @!P4 IMAD.MOV R234, RZ, RZ, -R234 ;  /* 0x000000ffffeac224 */ /* 0x000fe200078e0aea */
[----:B------:R-:W-:Y:S01]  /*6b40*/  ISETP.GT.U32.AND P4, PT, R4, R238, PT ;  /* 0x000000ee0400720c */ /* 0x000fe20003f84070 */
[----:B------:R-:W-:Y:S01]  /*6b50*/  IMAD.HI.U32 R8, R5, R242, RZ ;  /* 0x000000f205087227 */ /* 0x000fe200078e00ff */
[----:B------:R-:W-:-:S03]  /*6b60*/  LOP3.LUT R10, R6, 0x3c, RZ, 0xfc, !PT ;  /* 0x0000003c060a7812 */ /* 0x000fc600078efcff */
[----:B------:R-:W-:Y:S01]  /*6b70*/  @!P5 IMAD.MOV R232, RZ, RZ, -R232 ;  /* 0x000000ffffe8d224 */ /* 0x000fe200078e0ae8 */
[----:B------:R-:W-:Y:S01]  /*6b80*/  ISETP.GE.AND P5, PT, R11, RZ, PT ;  /* 0x000000ff0b00720c */ /* 0x000fe20003fa6270 */
[----:B------:R-:W-:Y:S01]  /*6b90*/  IMAD.MOV R11, RZ, RZ, -R8 ;  /* 0x000000ffff0b7224 */ /* 0x000fe200078e0a08 */
[----:B------:R-:W-:Y:S01]  /*6ba0*/  IABS R246, R10 ;  /* 0x0000000a00f67213 */ /* 0x000fe20000000000 */
[----:B------:R-:W-:Y:S02]  /*6bb0*/  VIADD R9, R7, 0x3e ;  /* 0x0000003e07097836 */ /* 0x000fe40000000000 */
[----:B------:R-:W-:Y:S01]  /*6bc0*/  IMAD R242, R4, R11, R242 ;  /* 0x0000000b04f27224 */ /* 0x000fe200078e02f2 */
[----:B------:R-:W-:Y:S01]  /*6bd0*/  LOP3.LUT R11, R6, 0x38, RZ, 0xfc, !PT ;  /* 0x00000038060b7812 */ /* 0x000fe200078efcff */
        /* <DEDUP_REMOVED lines=8> */
[----:B------:R-:W-:Y:S01]  /*6c60*/  IABS R250, R11 ;  /* 0x0000000b00fa7213 */ /* 0x000fe20000000000 */
[----:B------:R-:W-:Y:S01]  /*6c70*/  IMAD.MOV R9, RZ, RZ, -R8 ;  /* 0x000000ffff097224 */ /* 0x000fe200078e0a08 */
[----:B------:R-:W-:Y:S01]  /*6c80*/  ISETP.GE.AND P6, PT, R10, RZ, PT ;  /* 0x000000ff0a00720c */ /* 0x000fe20003fc6270 */
[----:B------:R-:W-:Y:S01]  /*6c90*/  IMAD.HI.U32 R8, R5, R246, RZ ;  /* 0x000000f605087227 */ /* 0x000fe200078e00ff */
[----:B------:R-:W-:-:S03]  /*6ca0*/  IABS R10, R13 ;  /* 0x0000000d000a7213 */ /* 0x000fc60000000000 */
[----:B------:R-:W-:Y:S02]  /*6cb0*/  IMAD R244, R4, R9, R244 ;  /* 0x0000000904f47224 */ /* 0x000fe400078e02f4 */
[----:B------:R-:W-:Y:S02]  /*6cc0*/  IMAD.MOV R9, RZ, RZ, -R8 ;  /* 0x000000ffff097224 */ /* 0x000fe400078e0a08 */
[--C-:B------:R-:W-:Y:S02]  /*6cd0*/  @!P4 IMAD.IADD R242, R242, 0x1, -R4.reuse ;  /* 0x00000001f2f2c824 */ /* 0x100fe400078e0a04 */
[----:B------:R-:W-:Y:S01]  /*6ce0*/  @!P2 IMAD.IADD R240, R240, 0x1, -R4 ;  /* 0x00000001f0f0a824 */ /* 0x000fe200078e0a04 */
[C---:B------:R-:W-:Y:S01]  /*6cf0*/  ISETP.GT.U32.AND P2, PT, R4.reuse, R244, PT ;  /* 0x000000f40400720c */ /* 0x040fe20003f44070 */
[C---:B------:R-:W-:Y:S01]  /*6d00*/  IMAD R246, R4.reuse, R9, R246 ;  /* 0x0000000904f67224 */ /* 0x040fe200078e02f6 */
[----:B------:R-:W-:Y:S01]  /*6d10*/  ISETP.GT.U32.AND P4, PT, R4, R242, PT ;  /* 0x000000f20400720c */ /* 0x000fe20003f84070 */
[----:B------:R-:W-:-:S04]  /*6d20*/  IMAD.HI.U32 R8, R5, R248, RZ ;  /* 0x000000f805087227 */ /* 0x000fc800078e00ff */
[----:B------:R-:W-:Y:S01]  /*6d30*/  @!P5 IMAD.MOV R240, RZ, RZ, -R240 ;  /* 0x000000fffff0d224 */ /* 0x000fe200078e0af0 */
[----:B------:R-:W-:Y:S01]  /*6d40*/  ISETP.GT.U32.AND P5, PT, R4, R246, PT ;  /* 0x000000f60400720c */ /* 0x000fe20003fa4070 */
        /* <DEDUP_REMOVED lines=9> */
[----:B------:R-:W-:-:S02]  /*6de0*/  IABS R252, R12 ;  /* 0x0000000c00fc7213 */ /* 0x000fc40000000000 */
[----:B------:R-:W-:Y:S01]  /*6df0*/  ISETP.GT.U32.AND P2, PT, R4, R244, PT ;  /* 0x000000f40400720c */ /* 0x000fe20003f44070 */
[----:B------:R-:W-:Y:S02]  /*6e00*/  @!P5 IMAD.IADD R246, R246, 0x1, -R4 ;  /* 0x00000001f6f6d824 */ /* 0x000fe400078e0a04 */
[----:B------:R-:W-:Y:S01]  /*6e10*/  @!P0 IMAD.MOV R242, RZ, RZ, -R242 ;  /* 0x000000fffff28224 */ /* 0x000fe200078e0af2 */
[----:B------:R-:W-:Y:S01]  /*6e20*/  ISETP.GE.AND P0, PT, R11, RZ, PT ;  /* 0x000000ff0b00720c */ /* 0x000fe20003f06270 */
[----:B------:R-:W-:Y:S01]  /*6e30*/  IMAD.MOV R11, RZ, RZ, -R8 ;  /* 0x000000ffff0b7224 */ /* 0x000fe200078e0a08 */
[----:B------:R-:W-:Y:S01]  /*6e40*/  ISETP.GT.U32.AND P5, PT, R4, R246, PT ;  /* 0x000000f60400720c */ /* 0x000fe20003fa4070 */
[----:B------:R-:W-:-:S04]  /*6e50*/  IMAD.HI.U32 R9, R5, R252, RZ ;  /* 0x000000fc05097227 */ /* 0x000fc800078e00ff */
[----:B------:R-:W-:Y:S02]  /*6e60*/  @!P4 IMAD.IADD R248, R248, 0x1, -R4 ;  /* 0x00000001f8f8c824 */ /* 0x000fe400078e0a04 */
[C---:B------:R-:W-:Y:S01]  /*6e70*/  IMAD R250, R4.reuse, R11, R250 ;  /* 0x0000000b04fa7224 */ /* 0x040fe200078e02fa */
[----:B------:R-:W-:Y:S01]  /*6e80*/  IABS R11, R14 ;  /* 0x0000000e000b7213 */ /* 0x000fe20000000000 */
[----:B------:R-:W-:Y:S01]  /*6e90*/  IMAD.MOV R9, RZ, RZ, -R9 ;  /* 0x000000ffff097224 */ /* 0x000fe200078e0a09 */
[----:B------:R-:W-:Y:S01]  /*6ea0*/  ISETP.GT.U32.AND P4, PT, R4, R248, PT ;  /* 0x000000f80400720c */ /* 0x000fe20003f84070 */
[----:B------:R-:W-:-:S04]  /*6eb0*/  IMAD.HI.U32 R8, R5, R10, RZ ;  /* 0x0000000a05087227 */ /* 0x000fc800078e00ff */
[----:B------:R-:W-:Y:S01]  /*6ec0*/  @!P5 IMAD.IADD R246, R246, 0x1, -R4 ;  /* 0x00000001f6f6d824 */ /* 0x000fe200078e0a04 */
        /* <DEDUP_REMOVED lines=9> */
[----:B------:R-:W-:Y:S01]  /*6f60*/  VIADD R8, R7, 0x2e ;  /* 0x0000002e07087836 */ /* 0x000fe20000000000 */
[----:B------:R-:W-:Y:S01]  /*6f70*/  IABS R33, R12 ;  /* 0x0000000c00217213 */ /* 0x000fe20000000000 */
[--C-:B------:R-:W-:Y:S01]  /*6f80*/  @!P4 IMAD.IADD R248, R248, 0x1, -R4.reuse ;  /* 0x00000001f8f8c824 */ /* 0x100fe200078e0a04 */
[----:B------:R-:W-:Y:S01]  /*6f90*/  ISETP.GT.U32.AND P4, PT, R4, R9, PT ;  /* 0x000000090400720c */ /* 0x000fe20003f84070 */
[----:B------:R-:W-:Y:S01]  /*6fa0*/  @!P5 IMAD.IADD R250, R250, 0x1, -R4 ;  /* 0x00000001fafad824 */ /* 0x000fe200078e0a04 */
[----:B------:R-:W-:Y:S01]  /*6fb0*/  ISETP.GE.AND P5, PT, R8, RZ, PT ;  /* 0x000000ff0800720c */ /* 0x000fe20003fa6270 */
[----:B------:R-:W-:Y:S01]  /*6fc0*/  @!P1 IMAD.MOV R244, RZ, RZ, -R244 ;  /* 0x000000fffff49224 */ /* 0x000fe200078e0af4 */
[----:B------:R-:W-:Y:S01]  /*6fd0*/  IABS R31, R8 ;  /* 0x00000008001f7213 */ /* 0x000fe20000000000 */
[----:B------:R-:W-:Y:S01]  /*6fe0*/  IMAD.HI.U32 R8, R5, R33, RZ ;  /* 0x0000002105087227 */ /* 0x000fe200078e00ff */
[----:B------:R-:W-:-:S02]  /*6ff0*/  ISETP.GE.AND P1, PT, R13, RZ, PT ;  /* 0x000000ff0d00720c */ /* 0x000fc40003f26270 */
[----:B------:R-:W-:Y:S01]  /*7000*/  IABS R13, R15 ;  /* 0x0000000f000d7213 */ /* 0x000fe20000000000 */
[----:B------:R-:W-:Y:S02]  /*7010*/  IMAD.MOV R10, RZ, RZ, -R8 ;  /* 0x000000ffff0a7224 */ /* 0x000fe400078e0a08 */
[----:B------:R-:W-:-:S04]  /*7020*/  IMAD.HI.U32 R8, R5, R11, RZ ;  /* 0x0000000b05087227 */ /* 0x000fc800078e00ff */
[--C-:B------:R-:W-:Y:S01]  /*7030*/  @!P6 IMAD.IADD R252, R252, 0x1, -R4.reuse ;  /* 0x00000001fcfce824 */ /* 0x100fe200078e0a04 */
[C---:B------:R-:W-:Y:S01]  /*7040*/  ISETP.GT.U32.AND P6, PT, R4.reuse, R250, PT ;  /* 0x000000fa0400720c */ /* 0x040fe20003fc4070 */
[----:B------:R-:W-:Y:S02]  /*7050*/  @!P4 IMAD.IADD R9, R9, 0x1, -R4 ;  /* 0x000000010909c824 */ /* 0x000fe400078e0a04 */
[----:B------:R-:W-:Y:S01]  /*7060*/  IMAD.MOV R8, RZ, RZ, -R8 ;  /* 0x000000ffff087224 */ /* 0x000fe200078e0a08 */
[C---:B------:R-:W-:Y:S01]  /*7070*/  ISETP.GT.U32.AND P4, PT, R4.reuse, R252, PT ;  /* 0x000000fc0400720c */ /* 0x040fe20003f84070 */
[----:B------:R-:W-:Y:S01]  /*7080*/  @!P3 IMAD.MOV R248, RZ, RZ, -R248 ;  /* 0x000000fffff8b224 */ /* 0x000fe200078e0af8 */
[C---:B------:R-:W-:Y:S01]  /*7090*/  ISETP.GT.U32.AND P3, PT, R4.reuse, R9, PT ;  /* 0x000000090400720c */ /* 0x040fe20003f64070 */
[----:B------:R-:W-:Y:S02]  /*70a0*/  IMAD R11, R4, R8, R11 ;  /* 0x00000008040b7224 */ /* 0x000fe400078e020b */
[----:B------:R-:W-:-:S04]  /*70b0*/  IMAD.HI.U32 R8, R5, R31, RZ ;  /* 0x0000001f05087227 */ /* 0x000fc800078e00ff */
[----:B------:R-:W-:Y:S02]  /*70c0*/  IMAD R33, R4, R10, R33 ;  /* 0x0000000a04217224 */ /* 0x000fe400078e0221 */
[----:B------:R-:W-:Y:S02]  /*70d0*/  IMAD.MOV R10, RZ, RZ, -R8 ;  /* 0x000000ffff0a7224 */ /* 0x000fe400078e0a08 */
[----:B------:R-:W-:-:S04]  /*70e0*/  IMAD.HI.U32 R8, R5, R13, RZ ;  /* 0x0000000d05087227 */ /* 0x000fc800078e00ff */
[----:B------:R-:W-:Y:S01]  /*70f0*/  @!P6 IMAD.IADD R250, R250, 0x1, -R4 ;  /* 0x00000001fafae824 */ /* 0x000fe200078e0a04 */
[----:B------:R-:W-:Y:S01]  /*7100*/  ISETP.GT.U32.AND P6, PT, R4, R33, PT ;  /* 0x000000210400720c */ /* 0x000fe20003fc4070 */
[----:B------:R-:W-:Y:S02]  /*7110*/  IMAD.MOV R8, RZ, RZ, -R8 ;  /* 0x000000ffff087224 */ /* 0x000fe400078e0a08 */
[----:B------:R-:W-:Y:S01]  /*7120*/  @!P3 IMAD.IADD R9, R9, 0x1, -R4 ;  /* 0x000000010909b824 */ /* 0x000fe200078e0a04 */
[----:B------:R-:W-:Y:S01]  /*7130*/  ISETP.GE.AND P3, PT, R12, RZ, PT ;  /* 0x000000ff0c00720c */ /* 0x000fe20003f66270 */
[----:B------:R-:W-:Y:S01]  /*7140*/  IMAD R13, R4, R8, R13 ;  /* 0x00000008040d7224 */ /* 0x000fe200078e020d */
[----:B------:R-:W-:Y:S01]  /*7150*/  LOP3.LUT R12, R6, 0x26, RZ, 0xfc, !PT ;  /* 0x00000026060c7812 */ /* 0x000fe200078efcff */
[----:B------:R-:W-:Y:S02]  /*7160*/  @!P1 IMAD.MOV R9, RZ, RZ, -R9 ;  /* 0x000000ffff099224 */ /* 0x000fe400078e0a09 */
[C---:B------:R-:W-:Y:S01]  /*7170*/  IMAD R31, R4.reuse, R10, R31 ;  /* 0x0000000a041f7224 */ /* 0x040fe200078e021f */
[----:B------:R-:W-:Y:S01]  /*7180*/  ISETP.GT.U32.AND P1, PT, R4, R13, PT ;  /* 0x0000000d0400720c */ /* 0x000fe20003f24070 */
[----:B------:R-:W-:Y:S01]  /*7190*/  IMAD.HI.U32 R10, R5, R29, RZ ;  /* 0x0000001d050a7227 */ /* 0x000fe200078e00ff */
[----:B------:R-:W-:-:S03]  /*71a0*/  IABS R156, R12 ;  /* 0x0000000c009c7213 */ /* 0x000fc60000000000 */
[----:B------:R-:W-:Y:S01]  /*71b0*/  @!P6 IMAD.IADD R33, R33, 0x1, -R4 ;  /* 0x000000012121e824 */ /* 0x000fe200078e0a04 */
[----:B------:R-:W-:Y:S01]  /*71c0*/  ISETP.GE.AND P6, PT, R14, RZ, PT ;  /* 0x000000ff0e00720c */ /* 0x000fe20003fc6270 */
[----:B------:R-:W-:Y:S01]  /*71d0*/  IMAD.MOV R10, RZ, RZ, -R10 ;  /* 0x000000ffff0a7224 */ /* 0x000fe200078e0a0a */
[----:B------:R-:W-:Y:S01]  /*71e0*/  LOP3.LUT R14, R6, 0x24, RZ, 0xfc, !PT ;  /* 0x00000024060e7812 */ /* 0x000fe200078efcff */
[----:B------:R-:W-:Y:S01]  /*71f0*/  @!P0 IMAD.MOV R250, RZ, RZ, -R250 ;  /* 0x000000fffffa8224 */ /* 0x000fe200078e0afa */
[C---:B------:R-:W-:Y:S01]  /*7200*/  ISETP.GT.U32.AND P0, PT, R4.reuse, R33, PT ;  /* 0x000000210400720c */ /* 0x040fe20003f04070 */
[----:B------:R-:W-:Y:S01]  /*7210*/  IMAD R29, R4, R10, R29 ;  /* 0x0000000a041d7224 */ /* 0x000fe200078e021d */
[----:B------:R-:W-:Y:S01]  /*7220*/  LOP3.LUT R10, R6, 0x28, RZ, 0xfc, !PT ;  /* 0x00000028060a7812 */ /* 0x000fe200078efcff */
[--C-:B------:R-:W-:Y:S01]  /*7230*/  @!P1 IMAD.IADD R13, R13, 0x1, -R4.reuse ;  /* 0x000000010d0d9824 */ /* 0x100fe200078e0a04 */
[----:B------:R-:W-:Y:S01]  /*7240*/  IABS R24, R14 ;  /* 0x0000000e00187213 */ /* 0x000fe20000000000 */
[----:B------:R-:W-:Y:S01]  /*7250*/  @!P4 IMAD.IADD R252, R252, 0x1, -R4 ;  /* 0x00000001fcfcc824 */ /* 0x000fe200078e0a04 */
[----:B------:R-:W-:-:S02]  /*7260*/  IABS R26, R10 ;  /* 0x0000000a001a7213 */ /* 0x000fc40000000000 */
[C---:B------:R-:W-:Y:S01]  /*7270*/  ISETP.GT.U32.AND P1, PT, R4.reuse, R13, PT ;  /* 0x0000000d0400720c */ /* 0x040fe20003f24070 */
[----:B------:R-:W-:Y:S01]  /*7280*/  @!P2 IMAD.MOV R252, RZ, RZ, -R252 ;  /* 0x000000fffffca224 */ /* 0x000fe200078e0afc */
[C---:B------:R-:W-:Y:S01]  /*7290*/  ISETP.GT.U32.AND P4, PT, R4.reuse, R11, PT ;  /* 0x0000000b0400720c */ /* 0x040fe20003f84070 */
[----:B------:R-:W-:Y:S01]  /*72a0*/  IMAD.HI.U32 R8, R5, R26, RZ ;  /* 0x0000001a05087227 */ /* 0x000fe200078e00ff */
[----:B------:R-:W-:-:S03]  /*72b0*/  ISETP.GT.U32.AND P2, PT, R4, R31, PT ;  /* 0x0000001f0400720c */ /* 0x000fc60003f44070 */
[----:B------:R-:W-:Y:S01]  /*72c0*/  @!P0 IMAD.IADD R33, R33, 0x1, -R4 ;  /* 0x0000000121218824 */ /* 0x000fe200078e0a04 */
[----:B------:R-:W-:Y:S01]  /*72d0*/  ISETP.GE.AND P0, PT, R15, RZ, PT ;  /* 0x000000ff0f00720c */ /* 0x000fe20003f06270 */
[----:B------:R-:W-:Y:S02]  /*72e0*/  IMAD.MOV R15, RZ, RZ, -R8 ;  /* 0x000000ffff0f7224 */ /* 0x000fe400078e0a08 */
[----:B------:R-:W-:-:S04]  /*72f0*/  IMAD.HI.U32 R8, R5, R156, RZ ;  /* 0x0000009c05087227 */ /* 0x000fc800078e00ff */
[C---:B------:R-:W-:Y:S02]  /*7300*/  IMAD R26, R4.reuse, R15, R26 ;  /* 0x0000000f041a7224 */ /* 0x040fe400078e021a */
[----:B------:R-:W-:Y:S02]  /*7310*/  @!P1 IMAD.IADD R13, R13, 0x1, -R4 ;  /* 0x000000010d0d9824 */ /* 0x000fe400078e0a04 */
[----:B------:R-:W-:Y:S01]  /*7320*/  IMAD.MOV R15, RZ, RZ, -R8 ;  /* 0x000000ffff0f7224 */ /* 0x000fe200078e0a08 */
[C---:B------:R-:W-:Y:S01]  /*7330*/  ISETP.GT.U32.AND P1, PT, R4.reuse, R26, PT ;  /* 0x0000001a0400720c */ /* 0x040fe20003f24070 */
[----:B------:R-:W-:Y:S02]  /*7340*/  @!P4 IMAD.IADD R11, R11, 0x1, -R4 ;  /* 0x000000010b0bc824 */ /* 0x000fe400078e0a04 */
[C---:B------:R-:W-:Y:S02]  /*7350*/  IMAD R156, R4.reuse, R15, R156 ;  /* 0x0000000f049c7224 */ /* 0x040fe400078e029c */
[----:B------:R-:W-:Y:S01]  /*7360*/  IMAD.HI.U32 R8, R5, R24, RZ ;  /* 0x0000001805087227 */ /* 0x000fe200078e00ff */
[----:B------:R-:W-:-:S03]  /*7370*/  ISETP.GT.U32.AND P4, PT, R4, R11, PT ;  /* 0x0000000b0400720c */ /* 0x000fc60003f84070 */
[----:B------:R-:W-:Y:S02]  /*7380*/  IMAD.MOV R15, RZ, RZ, -R8 ;  /* 0x000000ffff0f7224 */ /* 0x000fe400078e0a08 */
[----:B------:R-:W-:-:S04]  /*7390*/  IMAD.HI.U32 R8, R5, R22, RZ ;  /* 0x0000001605087227 */ /* 0x000fc800078e00ff */
[----:B------:R-:W-:Y:S01]  /*73a0*/  @!P1 IMAD.IADD R26, R26, 0x1, -R4 ;  /* 0x000000011a1a9824 */ /* 0x000fe200078e0a04 */
[C---:B------:R-:W-:Y:S01]  /*73b0*/  ISETP.GT.U32.AND P1, PT, R4.reuse, R156, PT ;  /* 0x0000009c0400720c */ /* 0x040fe20003f24070 */
[C---:B------:R-:W-:Y:S02]  /*73c0*/  IMAD R24, R4.reuse, R15, R24 ;  /* 0x0000000f04187224 */ /* 0x040fe400078e0218 */
[----:B------:R-:W-:Y:S01]  /*73d0*/  @!P4 IMAD.IADD R11, R11, 0x1, -R4 ;  /* 0x000000010b0bc824 */ /* 0x000fe200078e0a04 */
[C---:B------:R-:W-:Y:S01]  /*73e0*/  ISETP.GT.U32.AND P4, PT, R4.reuse, R29, PT ;  /* 0x0000001d0400720c */ /* 0x040fe20003f84070 */
[----:B------:R-:W-:Y:S02]  /*73f0*/  IMAD.MOV R15, RZ, RZ, -R8 ;  /* 0x000000ffff0f7224 */ /* 0x000fe400078e0a08 */
[----:B------:R-:W-:Y:S01]  /*7400*/  @!P2 IMAD.IADD R31, R31, 0x1, -R4 ;  /* 0x000000011f1fa824 */ /* 0x000fe200078e0a04 */
[----:B------:R-:W-:Y:S01]  /*7410*/  ISETP.GE.AND P2, PT, R17, RZ, PT ;  /* 0x000000ff1100720c */ /* 0x000fe20003f46270 */
[----:B------:R-:W-:Y:S01]  /*7420*/  @!P0 IMAD.MOV R13, RZ, RZ, -R13 ;  /* 0x000000ffff0d8224 */ /* 0x000fe200078e0a0d */
[C---:B------:R-:W-:Y:S01]  /*7430*/  ISETP.GT.U32.AND P0, PT, R4.reuse, R24, PT ;  /* 0x000000180400720c */ /* 0x040fe20003f04070 */
[----:B------:R-:W-:-:S02]  /*7440*/  IMAD R22, R4, R15, R22 ;  /* 0x0000000f04167224 */ /* 0x000fc400078e0216 */
[--C-:B------:R-:W-:Y:S01]  /*7450*/  @!P1 IMAD.IADD R156, R156, 0x1, -R4.reuse ;  /* 0x000000019c9c9824 */ /* 0x100fe200078e0a04 */
[C---:B------:R-:W-:Y:S01]  /*7460*/  ISETP.GT.U32.AND P1, PT, R4.reuse, R26, PT ;  /* 0x0000001a0400720c */ /* 0x040fe20003f24070 */
[----:B------:R-:W-:Y:S01]  /*7470*/  @!P3 IMAD.MOV R33, RZ, RZ, -R33 ;  /* 0x000000ffff21b224 */ /* 0x000fe200078e0a21 */
[----:B------:R-:W-:Y:S01]  /*7480*/  ISETP.GT.U32.AND P3, PT, R4, R31, PT ;  /* 0x0000001f0400720c */ /* 0x000fe20003f64070 */
[--C-:B------:R-:W-:Y:S02]  /*7490*/  @!P4 IMAD.IADD R29, R29, 0x1, -R4.reuse ;  /* 0x000000011d1dc824 */ /* 0x100fe400078e0a04 */
[----:B------:R-:W-:Y:S01]  /*74a0*/  @!P6 IMAD.MOV R11, RZ, RZ, -R11 ;  /* 0x000000ffff0be224 */ /* 0x000fe200078e0a0b */
[----:B------:R-:W-:Y:S01]  /*74b0*/  ISETP.GE.AND P6, PT, R10, RZ, PT ;  /* 0x000000ff0a00720c */ /* 0x000fe20003fc6270 */
[----:B------:R-:W-:Y:S01]  /*74c0*/  VIADD R10, R7, 0x1e ;  /* 0x0000001e070a7836 */ /* 0x000fe20000000000 */
[----:B------:R-:W-:Y:S01]  /*74d0*/  ISETP.GT.U32.AND P4, PT, R4, R29, PT ;  /* 0x0000001d0400720c */ /* 0x000fe20003f84070 */
[----:B------:R-:W-:-:S02]  /*74e0*/  @!P0 IMAD.IADD R24, R24, 0x1, -R4 ;  /* 0x0000000118188824 */ /* 0x000fc400078e0a04 */
[----:B------:R-:W-:Y:S01]  /*74f0*/  IMAD.HI.U32 R8, R5, R154, RZ ;  /* 0x0000009a05087227 */ /* 0x000fe200078e00ff */
[----:B------:R-:W-:-:S03]  /*7500*/  IABS R18, R10 ;  /* 0x0000000a00127213 */ /* 0x000fc60000000000 */
[--C-:B------:R-:W-:Y:S01]  /*7510*/  @!P1 IMAD.IADD R26, R26, 0x1, -R4.reuse ;  /* 0x000000011a1a9824 */ /* 0x100fe200078e0a04 */
[----:B------:R-:W-:Y:S01]  /*7520*/  ISETP.GT.U32.AND P1, PT, R4, R22, PT ;  /* 0x000000160400720c */ /* 0x000fe20003f24070 */
[----:B------:R-:W-:Y:S01]  /*7530*/  @!P3 IMAD.IADD R31, R31, 0x1, -R4 ;  /* 0x000000011f1fb824 */ /* 0x000fe200078e0a04 */
[----:B------:R-:W-:Y:S01]  /*7540*/  ISETP.GE.AND P3, PT, R12, RZ, PT ;  /* 0x000000ff0c00720c */ /* 0x000fe20003f66270 */
[----:B------:R-:W-:-:S04]  /*7550*/  IMAD.HI.U32 R12, R5, R18, RZ ;  /* 0x00000012050c7227 */ /* 0x000fc800078e00ff */
[----:B------:R-:W-:Y:S01]  /*7560*/  @!P4 IMAD.IADD R29, R29, 0x1, -R4 ;  /* 0x000000011d1dc824 */ /* 0x000fe200078e0a04 */
[----:B------:R-:W-:Y:S01]  /*7570*/  ISETP.GE.AND P4, PT, R10, RZ, PT ;  /* 0x000000ff0a00720c */ /* 0x000fe20003f86270 */
[----:B------:R-:W-:-:S04]  /*7580*/  IMAD.HI.U32 R10, R5, R20, RZ ;  /* 0x00000014050a7227 */ /* 0x000fc800078e00ff */
[----:B------:R-:W-:Y:S01]  /*7590*/  @!P1 IMAD.IADD R22, R22, 0x1, -R4 ;  /* 0x0000000116169824 */ /* 0x000fe200078e0a04 */
[C---:B------:R-:W-:Y:S01]  /*75a0*/  ISETP.GT.U32.AND P1, PT, R4.reuse, R24, PT ;  /* 0x000000180400720c */ /* 0x040fe20003f24070 */
[----:B------:R-:W-:Y:S02]  /*75b0*/  IMAD.MOV R15, RZ, RZ, -R12 ;  /* 0x000000ffff0f7224 */ /* 0x000fe400078e0a0c */
[----:B------:R-:W-:Y:S02]  /*75c0*/  IMAD.MOV R17, RZ, RZ, -R10 ;  /* 0x000000ffff117224 */ /* 0x000fe400078e0a0a */
[C---:B------:R-:W-:Y:S02]  /*75d0*/  IMAD R18, R4.reuse, R15, R18 ;  /* 0x0000000f04127224 */ /* 0x040fe400078e0212 */
[C---:B------:R-:W-:Y:S02]  /*75e0*/  IMAD R20, R4.reuse, R17, R20 ;  /* 0x0000001104147224 */ /* 0x040fe400078e0214 */
[----:B------:R-:W-:Y:S01]  /*75f0*/  @!P5 IMAD.MOV R31, RZ, RZ, -R31 ;  /* 0x000000ffff1fd224 */ /* 0x000fe200078e0a1f */
[C---:B------:R-:W-:Y:S01]  /*7600*/  ISETP.GT.U32.AND P5, PT, R4.reuse, R156, PT ;  /* 0x0000009c0400720c */ /* 0x040fe20003fa4070 */
[----:B------:R-:W-:Y:S01]  /*7610*/  @!P6 IMAD.MOV R26, RZ, RZ, -R26 ;  /* 0x000000ffff1ae224 */ /* 0x000fe200078e0a1a */
[----:B------:R-:W-:Y:S01]  /*7620*/  ISETP.GT.U32.AND P6, PT, R4, R22, PT ;  /* 0x000000160400720c */ /* 0x000fe20003fc4070 */
[----:B------:R-:W-:Y:S01]  /*7630*/  @!P1 IMAD.IADD R24, R24, 0x1, -R4 ;  /* 0x0000000118189824 */ /* 0x000fe200078e0a04 */
[C---:B------:R-:W-:Y:S01]  /*7640*/  ISETP.GT.U32.AND P1, PT, R4.reuse, R18, PT ;  /* 0x000000120400720c */ /* 0x040fe20003f24070 */
[----:B------:R-:W-:Y:S01]  /*7650*/  IMAD.MOV R17, RZ, RZ, -R8 ;  /* 0x000000ffff117224 */ /* 0x000fe200078e0a08 */
[----:B------:R-:W-:Y:S01]  /*7660*/  ISETP.GT.U32.AND P0, PT, R4, R20, PT ;  /* 0x000000140400720c */ /* 0x000fe20003f04070 */
[----:B------:R-:W-:-:S04]  /*7670*/  IMAD.HI.U32 R8, R5, R150, RZ ;  /* 0x0000009605087227 */ /* 0x000fc800078e00ff */
[----:B------:R-:W-:Y:S02]  /*7680*/  IMAD.MOV R15, RZ, RZ, -R8 ;  /* 0x000000ffff0f7224 */ /* 0x000fe400078e0a08 */
[C---:B------:R-:W-:Y:S01]  /*7690*/  IMAD R154, R4.reuse, R17, R154 ;  /* 0x00000011049a7224 */ /* 0x040fe200078e029a */
[----:B------:R-:W-:Y:S01]  /*76a0*/  IABS R17, R41 ;  /* 0x0000002900117213 */ /* 0x000fe20000000000 */
[----:B------:R-:W-:Y:S02]  /*76b0*/  IMAD R150, R4, R15, R150 ;  /* 0x0000000f04967224 */ /* 0x000fe400078e0296 */
[--C-:B------:R-:W-:Y:S01]  /*76c0*/  @!P5 IMAD.IADD R156, R156, 0x1, -R4.reuse ;  /* 0x000000019c9cd824 */ /* 0x100fe200078e0a04 */
[----:B------:R-:W-:Y:S01]  /*76d0*/  ISETP.GE.AND P5, PT, R19, RZ, PT ;  /* 0x000000ff1300720c */ /* 0x000fe20003fa6270 */
[--C-:B------:R-:W-:Y:S01]  /*76e0*/  @!P6 IMAD.IADD R22, R22, 0x1, -R4.reuse ;  /* 0x000000011616e824 */ /* 0x100fe200078e0a04 */
[----:B------:R-:W-:Y:S01]  /*76f0*/  IABS R19, R43 ;  /* 0x0000002b00137213 */ /* 0x000fe20000000000 */
[--C-:B------:R-:W-:Y:S01]  /*7700*/  @!P1 IMAD.IADD R18, R18, 0x1, -R4.reuse ;  /* 0x0000000112129824 */ /* 0x100fe200078e0a04 */
[----:B------:R-:W-:Y:S01]  /*7710*/  ISETP.GT.U32.AND P6, PT, R4, R154, PT ;  /* 0x0000009a0400720c */ /* 0x000fe20003fc4070 */
[----:B------:R-:W-:Y:S01]  /*7720*/  @!P0 IMAD.IADD R20, R20, 0x1, -R4 ;  /* 0x0000000114148824 */ /* 0x000fe200078e0a04 */
[----:B------:R-:W-:Y:S01]  /*7730*/  ISETP.GT.U32.AND P1, PT, R4, R150, PT ;  /* 0x000000960400720c */ /* 0x000fe20003f24070 */
[----:B------:R-:W-:-:S03]  /*7740*/  IMAD.HI.U32 R10, R5, R17, RZ ;  /* 0x00000011050a7227 */ /* 0x000fc600078e00ff */
[----:B------:R-:W-:Y:S01]  /*7750*/  ISETP.GT.U32.AND P0, PT, R4, R20, PT ;  /* 0x000000140400720c */ /* 0x000fe20003f04070 */
[----:B------:R-:W-:-:S04]  /*7760*/  IMAD.HI.U32 R12, R5, R19, RZ ;  /* 0x00000013050c7227 */ /* 0x000fc800078e00ff */
[----:B------:R-:W-:Y:S02]  /*7770*/  IMAD.MOV R10, RZ, RZ, -R10 ;  /* 0x000000ffff0a7224 */ /* 0x000fe400078e0a0a */
[----:B------:R-:W-:Y:S02]  /*7780*/  IMAD.MOV R8, RZ, RZ, -R12 ;  /* 0x000000ffff087224 */ /* 0x000fe400078e0a0c */
[----:B------:R-:W-:Y:S02]  /*7790*/  IMAD R12, R4, R10, R17 ;  /* 0x0000000a040c7224 */ /* 0x000fe400078e0211 */
[--C-:B------:R-:W-:Y:S02]  /*77a0*/  @!P6 IMAD.IADD R154, R154, 0x1, -R4.reuse ;  /* 0x000000019a9ae824 */ /* 0x100fe400078e0a04 */
[--C-:B------:R-:W-:Y:S01]  /*77b0*/  @!P1 IMAD.IADD R150, R150, 0x1, -R4.reuse ;  /* 0x0000000196969824 */ /* 0x100fe200078e0a04 */
[----:B------:R-:W-:Y:S01]  /*77c0*/  ISETP.GT.U32.AND P6, PT, R4, R12, PT ;  /* 0x0000000c0400720c */ /* 0x000fe20003fc4070 */
[----:B------:R-:W-:Y:S01]  /*77d0*/  @!P0 IMAD.IADD R20, R20, 0x1, -R4 ;  /* 0x0000000114148824 */ /* 0x000fe200078e0a04 */
[C---:B------:R-:W-:Y:S01]  /*77e0*/  ISETP.GT.U32.AND P1, PT, R4.reuse, R18, PT ;  /* 0x000000120400720c */ /* 0x040fe20003f24070 */
[----:B------:R-:W-:Y:S01]  /*77f0*/  IMAD R10, R4, R8, R19 ;  /* 0x00000008040a7224 */ /* 0x000fe200078e0213 */
[----:B------:R-:W-:Y:S01]  /*7800*/  ISETP.GE.AND P0, PT, R35, RZ, PT ;  /* 0x000000ff2300720c */ /* 0x000fe20003f06270 */
[----:B------:R-:W-:Y:S01]  /*7810*/  VIADD R7, R7, 0xe ;  /* 0x0000000e07077836 */ /* 0x000fe20000000000 */
[----:B------:R-:W-:Y:S01]  /*7820*/  LOP3.LUT R35, R6, 0x12, RZ, 0xfc, !PT ;  /* 0x0000001206237812 */ /* 0x000fe200078efcff */
[----:B------:R-:W-:Y:S01]  /*7830*/  @!P2 IMAD.MOV R29, RZ, RZ, -R29 ;  /* 0x000000ffff1da224 */ /* 0x000fe200078e0a1d */
[----:B------:R-:W-:Y:S01]  /*7840*/  ISETP.GE.AND P2, PT, R14, RZ, PT ;  /* 0x000000ff0e00720c */ /* 0x000fe20003f46270 */
[----:B------:R-:W-:Y:S01]  /*7850*/  IMAD.HI.U32 R14, R5, R27, RZ ;  /* 0x0000001b050e7227 */ /* 0x000fe200078e00ff */
[----:B------:R-:W-:-:S02]  /*7860*/  IABS R15, R35 ;  /* 0x00000023000f7213 */ /* 0x000fc40000000000 */
[----:B------:R-:W-:Y:S01]  /*7870*/  IABS R144, R7 ;  /* 0x0000000700907213 */ /* 0x000fe20000000000 */
[--C-:B------:R-:W-:Y:S01]  /*7880*/  @!P6 IMAD.IADD R12, R12, 0x1, -R4.reuse ;  /* 0x000000010c0ce824 */ /* 0x100fe200078e0a04 */
[----:B------:R-:W-:Y:S01]  /*7890*/  ISETP.GE.AND P6, PT, R7, RZ, PT ;  /* 0x000000ff0700720c */ /* 0x000fe20003fc6270 */
[----:B------:R-:W-:Y:S01]  /*78a0*/  @!P1 IMAD.IADD R18, R18, 0x1, -R4 ;  /* 0x0000000112129824 */ /* 0x000fe200078e0a04 */
[----:B------:R-:W-:Y:S01]  /*78b0*/  ISETP.GT.U32.AND P1, PT, R4, R10, PT ;  /* 0x0000000a0400720c */ /* 0x000fe20003f24070 */
[----:B------:R-:W-:-:S04]  /*78c0*/  IMAD.HI.U32 R7, R5, R15, RZ ;  /* 0x0000000f05077227 */ /* 0x000fc800078e00ff */
[----:B------:R-:W-:Y:S02]  /*78d0*/  IMAD.MOV R7, RZ, RZ, -R7 ;  /* 0x000000ffff077224 */ /* 0x000fe400078e0a07 */
[----:B------:R-:W-:Y:S02]  /*78e0*/  IMAD.MOV R14, RZ, RZ, -R14 ;  /* 0x000000ffff0e7224 */ /* 0x000fe400078e0a0e */
[C---:B------:R-:W-:Y:S02]  /*78f0*/  IMAD R7, R4.reuse, R7, R15 ;  /* 0x0000000704077224 */ /* 0x040fe400078e020f */
[----:B------:R-:W-:Y:S02]  /*7900*/  IMAD R8, R4, R14, R27 ;  /* 0x0000000e04087224 */ /* 0x000fe400078e021b */
[----:B------:R-:W-:Y:S01]  /*7910*/  @!P1 IMAD.IADD R10, R10, 0x1, -R4 ;  /* 0x000000010a0a9824 */ /* 0x000fe200078e0a04 */
[----:B------:R-:W-:Y:S01]  /*7920*/  ISETP.GT.U32.AND P1, PT, R4, R7, PT ;  /* 0x000000070400720c */ /* 0x000fe20003f24070 */
[----:B------:R-:W-:-:S04]  /*7930*/  IMAD.HI.U32 R14, R5, R148, RZ ;  /* 0x00000094050e7227 */ /* 0x000fc800078e00ff */
[----:B------:R-:W-:Y:S01]  /*7940*/  @!P2 IMAD.MOV R24, RZ, RZ, -R24 ;  /* 0x000000ffff18a224 */ /* 0x000fe200078e0a18 */
[C---:B------:R-:W-:Y:S01]  /*7950*/  ISETP.GT.U32.AND P2, PT, R4.reuse, R154, PT ;  /* 0x0000009a0400720c */ /* 0x040fe20003f44070 */
[----:B------:R-:W-:Y:S01]  /*7960*/  @!P3 IMAD.MOV R156, RZ, RZ, -R156 ;  /* 0x000000ffff9cb224 */ /* 0x000fe200078e0a9c */
[----:B------:R-:W-:Y:S01]  /*7970*/  ISETP.GT.U32.AND P3, PT, R4, R150, PT ;  /* 0x000000960400720c */ /* 0x000fe20003f64070 */
[----:B------:R-:W-:Y:S02]  /*7980*/  IMAD.MOV R17, RZ, RZ, -R14 ;  /* 0x000000ffff117224 */ /* 0x000fe400078e0a0e */
[----:B------:R-:W-:-:S04]  /*7990*/  IMAD.HI.U32 R15, R5, R144, RZ ;  /* 0x00000090050f7227 */ /* 0x000fc800078e00ff */
[C---:B------:R-:W-:Y:S02]  /*79a0*/  IMAD R148, R4.reuse, R17, R148 ;  /* 0x0000001104947224 */ /* 0x040fe400078e0294 */
[----:B------:R-:W-:Y:S02]  /*79b0*/  @!P1 IMAD.IADD R7, R7, 0x1, -R4 ;  /* 0x0000000107079824 */ /* 0x000fe400078e0a04 */
[----:B------:R-:W-:Y:S01]  /*79c0*/  @!P5 IMAD.MOV R22, RZ, RZ, -R22 ;  /* 0x000000ffff16d224 */ /* 0x000fe200078e0a16 */
[----:B------:R-:W-:Y:S01]  /*79d0*/  ISETP.GT.U32.AND P1, PT, R4, R148, PT ;  /* 0x000000940400720c */ /* 0x000fe20003f24070 */
[--C-:B------:R-:W-:Y:S01]  /*79e0*/  @!P2 IMAD.IADD R154, R154, 0x1, -R4.reuse ;  /* 0x000000019a9aa824 */ /* 0x100fe200078e0a04 */
[----:B------:R-:W-:Y:S01]  /*79f0*/  ISETP.GT.U32.AND P5, PT, R4, R12, PT ;  /* 0x0000000c0400720c */ /* 0x000fe20003fa4070 */
[----:B------:R-:W-:Y:S01]  /*7a00*/  @!P3 IMAD.IADD R150, R150, 0x1, -R4 ;  /* 0x000000019696b824 */ /* 0x000fe200078e0a04 */
[----:B------:R-:W-:Y:S01]  /*7a10*/  ISETP.GT.U32.AND P2, PT, R4, R8, PT ;  /* 0x000000080400720c */ /* 0x000fe20003f44070 */
[----:B------:R-:W-:Y:S01]  /*7a20*/  IMAD.MOV R15, RZ, RZ, -R15 ;  /* 0x000000ffff0f7224 */ /* 0x000fe200078e0a0f */
[----:B------:R-:W-:Y:S01]  /*7a30*/  ISETP.GE.AND P3, PT, R37, RZ, PT ;  /* 0x000000ff2500720c */ /* 0x000fe20003f66270 */
[----:B------:R-:W-:Y:S01]  /*7a40*/  @!P0 IMAD.MOV R20, RZ, RZ, -R20 ;  /* 0x000000ffff148224 */ /* 0x000fe200078e0a14 */
[----:B------:R-:W-:Y:S01]  /*7a50*/  LOP3.LUT R37, R6, 0xc, RZ, 0xfc, !PT ;  /* 0x0000000c06257812 */ /* 0x000fe200078efcff */
[C---:B------:R-:W-:Y:S01]  /*7a60*/  IMAD R144, R4.reuse, R15, R144 ;  /* 0x0000000f04907224 */ /* 0x040fe200078e0290 */
[----:B------:R-:W-:Y:S01]  /*7a70*/  ISETP.GT.U32.AND P0, PT, R4, R10, PT ;  /* 0x0000000a0400720c */ /* 0x000fe20003f04070 */
[----:B------:R-:W-:Y:S01]  /*7a80*/  IMAD.HI.U32 R19, R5, R142, RZ ;  /* 0x0000008e05137227 */ /* 0x000fe200078e00ff */
[----:B------:R-:W-:-:S03]  /*7a90*/  IABS R14, R37 ;  /* 0x00000025000e7213 */ /* 0x000fc60000000000 */
[----:B------:R-:W-:Y:S01]  /*7aa0*/  @!P1 IMAD.IADD R148, R148, 0x1, -R4 ;  /* 0x0000000194949824 */ /* 0x000fe200078e0a04 */
[----:B------:R-:W-:Y:S01]  /*7ab0*/  ISETP.GT.U32.AND P1, PT, R4, R144, PT ;  /* 0x000000900400720c */ /* 0x000fe20003f24070 */
[----:B------:R-:W-:Y:S02]  /*7ac0*/  IMAD.MOV.U32 R17, RZ, RZ, R14 ;  /* 0x000000ffff117224 */ /* 0x000fe400078e000e */
[--C-:B------:R-:W-:Y:S01]  /*7ad0*/  @!P5 IMAD.IADD R12, R12, 0x1, -R4.reuse ;  /* 0x000000010c0cd824 */ /* 0x100fe200078e0a04 */
[----:B------:R-:W-:Y:S01]  /*7ae0*/  ISETP.GE.AND P5, PT, R39, RZ, PT ;  /* 0x000000ff2700720c */ /* 0x000fe20003fa6270 */
[----:B------:R-:W-:Y:S01]  /*7af0*/  @!P2 IMAD.IADD R8, R8, 0x1, -R4 ;  /* 0x000000010808a824 */ /* 0x000fe200078e0a04 */
[----:B------:R-:W-:Y:S01]  /*7b00*/  ISETP.GE.AND P2, PT, R41, RZ, PT ;  /* 0x000000ff2900720c */ /* 0x000fe20003f46270 */
[C---:B------:R-:W-:Y:S01]  /*7b10*/  IMAD.HI.U32 R14, R5.reuse, R17, RZ ;  /* 0x00000011050e7227 */ /* 0x040fe200078e00ff */
[C---:B------:R-:W-:Y:S02]  /*7b20*/  LOP3.LUT R39, R6.reuse, 0xa, RZ, 0xfc, !PT ;  /* 0x0000000a06277812 */ /* 0x040fe400078efcff */
[----:B------:R-:W-:Y:S01]  /*7b30*/  LOP3.LUT R41, R6, 0x8, RZ, 0xfc, !PT ;  /* 0x0000000806297812 */ /* 0x000fe200078efcff */
[----:B------:R-:W-:Y:S01]  /*7b40*/  IMAD.MOV R14, RZ, RZ, -R14 ;  /* 0x000000ffff0e7224 */ /* 0x000fe200078e0a0e */
[----:B------:R-:W-:Y:S01]  /*7b50*/  IABS R146, R39 ;  /* 0x0000002700927213 */ /* 0x000fe20000000000 */
[----:B------:R-:W-:Y:S01]  /*7b60*/  @!P1 IMAD.IADD R144, R144, 0x1, -R4 ;  /* 0x0000000190909824 */ /* 0x000fe200078e0a04 */
[----:B------:R-:W-:Y:S01]  /*7b70*/  IABS R136, R41 ;  /* 0x0000002900887213 */ /* 0x000fe20000000000 */
[----:B------:R-:W-:Y:S01]  /*7b80*/  @!P3 IMAD.MOV R154, RZ, RZ, -R154 ;  /* 0x000000ffff9ab224 */ /* 0x000fe200078e0a9a */
[C---:B------:R-:W-:Y:S01]  /*7b90*/  ISETP.GT.U32.AND P1, PT, R4.reuse, R8, PT ;  /* 0x000000080400720c */ /* 0x040fe20003f24070 */
[----:B------:R-:W-:Y:S01]  /*7ba0*/  IMAD.HI.U32 R15, R5, R146, RZ ;  /* 0x00000092050f7227 */ /* 0x000fe200078e00ff */
[----:B------:R-:W-:-:S03]  /*7bb0*/  ISETP.GT.U32.AND P3, PT, R4, R7, PT ;  /* 0x000000070400720c */ /* 0x000fc60003f64070 */
[----:B------:R-:W-:Y:S02]  /*7bc0*/  IMAD R14, R4, R14, R17 ;  /* 0x0000000e040e7224 */ /* 0x000fe400078e0211 */
[----:B------:R-:W-:-:S04]  /*7bd0*/  IMAD.HI.U32 R17, R5, R136, RZ ;  /* 0x0000008805117227 */ /* 0x000fc800078e00ff */
[----:B------:R-:W-:Y:S01]  /*7be0*/  IMAD.MOV R27, RZ, RZ, -R15 ;  /* 0x000000ffff1b7224 */ /* 0x000fe200078e0a0f */
[----:B------:R-:W-:Y:S01]  /*7bf0*/  LOP3.LUT R15, R6, 0x2, RZ, 0xfc, !PT ;  /* 0x00000002060f7812 */ /* 0x000fe200078efcff */
[----:B------:R-:W-:Y:S02]  /*7c00*/  IMAD.MOV R17, RZ, RZ, -R17 ;  /* 0x000000ffff117224 */ /* 0x000fe400078e0a11 */
[----:B------:R-:W-:Y:S01]  /*7c10*/  IMAD.MOV R19, RZ, RZ, -R19 ;  /* 0x000000ffff137224 */ /* 0x000fe200078e0a13 */
[----:B------:R-:W-:Y:S01]  /*7c20*/  IABS R138, R15 ;  /* 0x0000000f008a7213 */ /* 0x000fe20000000000 */
[C---:B------:R-:W-:Y:S02]  /*7c30*/  IMAD R146, R4.reuse, R27, R146 ;  /* 0x0000001b04927224 */ /* 0x040fe400078e0292 */
[C---:B------:R-:W-:Y:S02]  /*7c40*/  IMAD R136, R4.reuse, R17, R136 ;  /* 0x0000001104887224 */ /* 0x040fe400078e0288 */
[----:B------:R-:W-:-:S02]  /*7c50*/  IMAD R142, R4, R19, R142 ;  /* 0x00000013048e7224 */ /* 0x000fc400078e028e */
[----:B------:R-:W-:Y:S01]  /*7c60*/  @!P4 IMAD.MOV R18, RZ, RZ, -R18 ;  /* 0x000000ffff12c224 */ /* 0x000fe200078e0a12 */
[C---:B------:R-:W-:Y:S01]  /*7c70*/  ISETP.GT.U32.AND P4, PT, R4.reuse, R148, PT ;  /* 0x000000940400720c */ /* 0x040fe20003f84070 */
[----:B------:R-:W-:Y:S01]  /*7c80*/  @!P2 IMAD.MOV R12, RZ, RZ, -R12 ;  /* 0x000000ffff0ca224 */ /* 0x000fe200078e0a0c */
[----:B------:R-:W-:Y:S01]  /*7c90*/  ISETP.GT.U32.AND P2, PT, R4, R14, PT ;  /* 0x0000000e0400720c */ /* 0x000fe20003f44070 */
[----:B------:R-:W-:-:S04]  /*7ca0*/  IMAD.HI.U32 R6, R5, R140, RZ ;  /* 0x0000008c05067227 */ /* 0x000fc800078e00ff */
[----:B------:R-:W-:Y:S01]  /*7cb0*/  @!P5 IMAD.MOV R150, RZ, RZ, -R150 ;  /* 0x000000ffff96d224 */ /* 0x000fe200078e0a96 */
[----:B------:R-:W-:Y:S01]  /*7cc0*/  ISETP.GT.U32.AND P5, PT, R4, R144, PT ;  /* 0x000000900400720c */ /* 0x000fe20003fa4070 */
[--C-:B------:R-:W-:Y:S01]  /*7cd0*/  @!P0 IMAD.IADD R10, R10, 0x1, -R4.reuse ;  /* 0x000000010a0a8824 */ /* 0x100fe200078e0a04 */
[----:B------:R-:W-:Y:S01]  /*7ce0*/  ISETP.GT.U32.AND P0, PT, R4, R146, PT ;  /* 0x000000920400720c */ /* 0x000fe20003f04070 */
[--C-:B------:R-:W-:Y:S01]  /*7cf0*/  @!P1 IMAD.IADD R8, R8, 0x1, -R4.reuse ;  /* 0x0000000108089824 */ /* 0x100fe200078e0a04 */
[C---:B------:R-:W-:Y:S01]  /*7d00*/  ISETP.GT.U32.AND P1, PT, R4.reuse, R136, PT ;  /* 0x000000880400720c */ /* 0x040fe20003f24070 */
[----:B------:R-:W-:Y:S01]  /*7d10*/  @!P3 IMAD.IADD R7, R7, 0x1, -R4 ;  /* 0x000000010707b824 */ /* 0x000fe200078e0a04 */
[----:B------:R-:W-:Y:S01]  /*7d20*/  ISETP.GT.U32.AND P3, PT, R4, R142, PT ;  /* 0x0000008e0400720c */ /* 0x000fe20003f64070 */
[----:B------:R-:W-:Y:S02]  /*7d30*/  IMAD.MOV R17, RZ, RZ, -R6 ;  /* 0x000000ffff117224 */ /* 0x000fe400078e0a06 */
[----:B------:R-:W-:-:S04]  /*7d40*/  IMAD.HI.U32 R5, R5, R138, RZ ;  /* 0x0000008a05057227 */ /* 0x000fc800078e00ff */
[----:B------:R-:W-:Y:S02]  /*7d50*/  IMAD R140, R4, R17, R140 ;  /* 0x00000011048c7224 */ /* 0x000fe400078e028c */
[----:B------:R-:W-:Y:S02]  /*7d60*/  IMAD.MOV R5, RZ, RZ, -R5 ;  /* 0x000000ffff057224 */ /* 0x000fe400078e0a05 */
[--C-:B------:R-:W-:Y:S01]  /*7d70*/  @!P4 IMAD.IADD R148, R148, 0x1, -R4.reuse ;  /* 0x000000019494c824 */ /* 0x100fe200078e0a04 */
[----:B------:R-:W-:Y:S01]  /*7d80*/  ISETP.GT.U32.AND P4, PT, R4, R140, PT ;  /* 0x0000008c0400720c */ /* 0x000fe20003f84070 */
[----:B------:R-:W-:Y:S01]  /*7d90*/  @!P2 IMAD.IADD R14, R14, 0x1, -R4 ;  /* 0x000000010e0ea824 */ /* 0x000fe200078e0a04 */
[----:B------:R-:W-:Y:S01]  /*7da0*/  ISETP.GE.AND P2, PT, R45, RZ, PT ;  /* 0x000000ff2d00720c */ /* 0x000fe20003f46270 */
[----:B------:R-:W-:Y:S02]  /*7db0*/  IMAD R138, R4, R5, R138 ;  /* 0x00000005048a7224 */ /* 0x000fe400078e028a */
[--C-:B------:R-:W-:Y:S01]  /*7dc0*/  @!P5 IMAD.IADD R144, R144, 0x1, -R4.reuse ;  /* 0x000000019090d824 */ /* 0x100fe200078e0a04 */
[----:B------:R-:W-:Y:S01]  /*7dd0*/  ISETP.GE.AND P5, PT, R43, RZ, PT ;  /* 0x000000ff2b00720c */ /* 0x000fe20003fa6270 */
[--C-:B------:R-:W-:Y:S01]  /*7de0*/  @!P0 IMAD.IADD R146, R146, 0x1, -R4.reuse ;  /* 0x0000000192928824 */ /* 0x100fe200078e0a04 */
[----:B------:R-:W-:Y:S01]  /*7df0*/  ISETP.GE.AND P0, PT, R35, RZ, PT ;  /* 0x000000ff2300720c */ /* 0x000fe20003f06270 */
[--C-:B------:R-:W-:Y:S01]  /*7e00*/  @!P1 IMAD.IADD R136, R136, 0x1, -R4.reuse ;  /* 0x0000000188889824 */ /* 0x100fe200078e0a04 */
[----:B------:R-:W-:Y:S01]  /*7e10*/  ISETP.GE.AND P1, PT, R47, RZ, PT ;  /* 0x000000ff2f00720c */ /* 0x000fe20003f26270 */
[----:B------:R-:W-:Y:S01]  /*7e20*/  @!P3 IMAD.IADD R142, R142, 0x1, -R4 ;  /* 0x000000018e8eb824 */ /* 0x000fe200078e0a04 */
[----:B------:R-:W-:Y:S01]  /*7e30*/  ISETP.GT.U32.AND P3, PT, R4, R138, PT ;  /* 0x0000008a0400720c */ /* 0x000fe20003f64070 */
[----:B------:R-:W-:-:S02]  /*7e40*/  IMAD.MOV.U32 R6, RZ, RZ, R7 ;  /* 0x000000ffff067224 */ /* 0x000fc400078e0007 */
[----:B------:R-:W-:Y:S01]  /*7e50*/  @!P4 IMAD.IADD R140, R140, 0x1, -R4 ;  /* 0x000000018c8cc824 */ /* 0x000fe200078e0a04 */
[C---:B------:R-:W-:Y:S01]  /*7e60*/  ISETP.GT.U32.AND P4, PT, R4.reuse, R14, PT ;  /* 0x0000000e0400720c */ /* 0x040fe20003f84070 */
[----:B------:R-:W-:Y:S01]  /*7e70*/  @!P2 IMAD.MOV R8, RZ, RZ, -R8 ;  /* 0x000000ffff08a224 */ /* 0x000fe200078e0a08 */
[C---:B------:R-:W-:Y:S01]  /*7e80*/  ISETP.GT.U32.AND P2, PT, R4.reuse, R146, PT ;  /* 0x000000920400720c */ /* 0x040fe20003f44070 */
[----:B------:R-:W-:Y:S01]  /*7e90*/  @!P5 IMAD.MOV R10, RZ, RZ, -R10 ;  /* 0x000000ffff0ad224 */ /* 0x000fe200078e0a0a */
[C---:B------:R-:W-:Y:S01]  /*7ea0*/  ISETP.GT.U32.AND P5, PT, R4.reuse, R142, PT ;  /* 0x0000008e0400720c */ /* 0x040fe20003fa4070 */
[----:B------:R-:W-:Y:S01]  /*7eb0*/  @!P0 IMAD.MOV R6, RZ, RZ, -R6 ;  /* 0x000000ffff068224 */ /* 0x000fe200078e0a06 */
[C---:B------:R-:W-:Y:S01]  /*7ec0*/  ISETP.GT.U32.AND P0, PT, R4.reuse, R136, PT ;  /* 0x000000880400720c */ /* 0x040fe20003f04070 */
[----:B------:R-:W-:Y:S01]  /*7ed0*/  @!P1 IMAD.MOV R148, RZ, RZ, -R148 ;  /* 0x000000ffff949224 */ /* 0x000fe200078e0a94 */
[----:B------:R-:W-:Y:S01]  /*7ee0*/  ISETP.GT.U32.AND P1, PT, R4, R140, PT ;  /* 0x0000008c0400720c */ /* 0x000fe20003f24070 */
[----:B------:R-:W-:-:S02]  /*7ef0*/  @!P3 IMAD.IADD R138, R138, 0x1, -R4 ;  /* 0x000000018a8ab824 */ /* 0x000fc400078e0a04 */
[----:B------:R-:W-:Y:S01]  /*7f00*/  @!P6 IMAD.MOV R144, RZ, RZ, -R144 ;  /* 0x000000ffff90e224 */ /* 0x000fe200078e0a90 */
[----:B------:R-:W-:Y:S01]  /*7f10*/  ISETP.GE.AND P6, PT, R37, RZ, PT ;  /* 0x000000ff2500720c */ /* 0x000fe20003fc6270 */
[--C-:B------:R-:W-:Y:S01]  /*7f20*/  @!P4 IMAD.IADD R14, R14, 0x1, -R4.reuse ;  /* 0x000000010e0ec824 */ /* 0x100fe200078e0a04 */
[----:B------:R-:W-:Y:S01]  /*7f30*/  ISETP.GT.U32.AND P3, PT, R4, R138, PT ;  /* 0x0000008a0400720c */ /* 0x000fe20003f64070 */
[--C-:B------:R-:W-:Y:S01]  /*7f40*/  @!P2 IMAD.IADD R146, R146, 0x1, -R4.reuse ;  /* 0x000000019292a824 */ /* 0x100fe200078e0a04 */
[----:B------:R-:W-:Y:S01]  /*7f50*/  ISETP.GE.AND P2, PT, R41, RZ, PT ;  /* 0x000000ff2900720c */ /* 0x000fe20003f46270 */
[--C-:B------:R-:W-:Y:S01]  /*7f60*/  @!P5 IMAD.IADD R142, R142, 0x1, -R4.reuse ;  /* 0x000000018e8ed824 */ /* 0x100fe200078e0a04 */
[----:B------:R-:W-:Y:S01]  /*7f70*/  ISETP.GE.AND P4, PT, R39, RZ, PT ;  /* 0x000000ff2700720c */ /* 0x000fe20003f86270 */
[--C-:B------:R-:W-:Y:S01]  /*7f80*/  @!P0 IMAD.IADD R136, R136, 0x1, -R4.reuse ;  /* 0x0000000188888824 */ /* 0x100fe200078e0a04 */
[----:B------:R-:W-:Y:S01]  /*7f90*/  ISETP.GE.AND P0, PT, R49, RZ, PT ;  /* 0x000000ff3100720c */ /* 0x000fe20003f06270 */
[----:B------:R-:W-:Y:S01]  /*7fa0*/  @!P1 IMAD.IADD R140, R140, 0x1, -R4 ;  /* 0x000000018c8c9824 */ /* 0x000fe200078e0a04 */
[----:B------:R-:W-:-:S02]  /*7fb0*/  ISETP.GE.AND P5, PT, R51, RZ, PT ;  /* 0x000000ff3300720c */ /* 0x000fc40003fa6270 */
[----:B------:R-:W-:Y:S01]  /*7fc0*/  ISETP.GE.AND P1, PT, R15, RZ, PT ;  /* 0x000000ff0f00720c */ /* 0x000fe20003f26270 */
[----:B------:R-:W-:Y:S02]  /*7fd0*/  @!P6 IMAD.MOV R14, RZ, RZ, -R14 ;  /* 0x000000ffff0ee224 */ /* 0x000fe400078e0a0e */
[----:B------:R-:W-:Y:S01]  /*7fe0*/  @!P3 IMAD.IADD R138, R138, 0x1, -R4 ;  /* 0x000000018a8ab824 */ /* 0x000fe200078e0a04 */
[----:B------:R-:W-:Y:S01]  /*7ff0*/  ISETP.NE.AND P3, PT, R21, RZ, PT ;  /* 0x000000ff1500720c */ /* 0x000fe20003f65270 */
[----:B------:R-:W-:Y:S01]  /*8000*/  @!P2 IMAD.MOV R136, RZ, RZ, -R136 ;  /* 0x000000ffff88a224 */ /* 0x000fe200078e0a88 */
[----:B------:R-:W-:Y:S01]  /*8010*/  LOP3.LUT R21, RZ, R21, RZ, 0x33, !PT ;  /* 0x00000015ff157212 */ /* 0x000fe200078e33ff */
[----:B------:R-:W-:Y:S01]  /*8020*/  IMAD R4, R53, UR10, RZ ;  /* 0x0000000a35047c24 */ /* 0x000fe2000f8e02ff */
[----:B------:R-:W-:Y:S01]  /*8030*/  USHF.L.U32 UR10, UR10, 0x6, URZ ;  /* 0x000000060a0a7899 */ /* 0x000fe2000800063f */
[----:B------:R-:W-:Y:S01]  /*8040*/  @!P4 IMAD.MOV R146, RZ, RZ, -R146 ;  /* 0x000000ffff92c224 */ /* 0x000fe200078e0a92 */
[C---:B------:R-:W-:Y:S01]  /*8050*/  SEL R16, R21.reuse, R16, !P3 ;  /* 0x0000001015107207 */ /* 0x040fe20005800000 */
[----:B------:R-:W-:Y:S01]  /*8060*/  @!P0 IMAD.MOV R142, RZ, RZ, -R142 ;  /* 0x000000ffff8e8224 */ /* 0x000fe200078e0a8e */
[C---:B------:R-:W-:Y:S01]  /*8070*/  SEL R135, R21.reuse, R30, !P3 ;  /* 0x0000001e15877207 */ /* 0x040fe20005800000 */
[----:B------:R-:W-:Y:S01]  /*8080*/  @!P5 IMAD.MOV R140, RZ, RZ, -R140 ;  /* 0x000000ffff8cd224 */ /* 0x000fe200078e0a8c */
[C---:B------:R-:W-:Y:S01]  /*8090*/  SEL R134, R21.reuse, R134, !P3 ;  /* 0x0000008615867207 */ /* 0x040fe20005800000 */
[----:B------:R-:W-:Y:S01]  /*80a0*/  @!P1 IMAD.MOV R138, RZ, RZ, -R138 ;  /* 0x000000ffff8a9224 */ /* 0x000fe200078e0a8a */
[C---:B------:R-:W-:Y:S01]  /*80b0*/  SEL R133, R21.reuse, R32, !P3 ;  /* 0x0000002015857207 */ /* 0x040fe20005800000 */
[----:B------:R-:W-:Y:S01]  /*80c0*/  IMAD R137, R16, UR11, RZ ;  /* 0x0000000b10897c24 */ /* 0x000fe2000f8e02ff */
[----:B------:R-:W-:Y:S01]  /*80d0*/  SEL R136, R21, R136, !P3 ;  /* 0x0000008815887207 */ /* 0x000fe20005800000 */
[----:B------:R-:W-:Y:S01]  /*80e0*/  IMAD R135, R135, UR11, RZ ;  /* 0x0000000b87877c24 */ /* 0x000fe2000f8e02ff */
[----:B------:R-:W-:Y:S01]  /*80f0*/  IADD3 R5, P6, R4, UR8, RZ ;  /* 0x0000000804057c10 */ /* 0x000fe2000ffde0ff */
[----:B------:R-:W-:Y:S01]  /*8100*/  IMAD R134, R134, UR11, RZ ;  /* 0x0000000b86867c24 */ /* 0x000fe2000f8e02ff */
[C---:B------:R-:W-:Y:S01]  /*8110*/  SEL R131, R21.reuse, R34, !P3 ;  /* 0x0000002215837207 */ /* 0x040fe20005800000 */
[----:B------:R-:W-:Y:S01]  /*8120*/  IMAD R16, R136, UR11, RZ ;  /* 0x0000000b88107c24 */ /* 0x000fe2000f8e02ff */
[----:B------:R-:W-:Y:S01]  /*8130*/  SEL R32, R21, R11, !P3 ;  /* 0x0000000b15207207 */ /* 0x000fe20005800000 */
[----:B------:R-:W-:Y:S01]  /*8140*/  IMAD R133, R133, UR11, RZ ;  /* 0x0000000b85857c24 */ /* 0x000fe2000f8e02ff */
[----:B------:R-:W-:Y:S01]  /*8150*/  SEL R132, R21, R132, !P3 ;  /* 0x0000008415847207 */ /* 0x000fe20005800000 */
[----:B------:R-:W-:Y:S01]  /*8160*/  IMAD R131, R131, UR11, RZ ;  /* 0x0000000b83837c24 */ /* 0x000fe2000f8e02ff */
[C---:B------:R-:W-:Y:S01]  /*8170*/  SEL R129, R21.reuse, R36, !P3 ;  /* 0x0000002415817207 */ /* 0x040fe20005800000 */
[----:B------:R-:W-:Y:S01]  /*8180*/  IMAD R32, R32, UR11, RZ ;  /* 0x0000000b20207c24 */ /* 0x000fe2000f8e02ff */
[C---:B------:R-:W-:Y:S01]  /*8190*/  SEL R127, R21.reuse, R38, !P3 ;  /* 0x00000026157f7207 */ /* 0x040fe20005800000 */
[----:B------:R-:W-:Y:S01]  /*81a0*/  IMAD R132, R132, UR11, RZ ;  /* 0x0000000b84847c24 */ /* 0x000fe2000f8e02ff */
[----:B------:R-:W-:Y:S01]  /*81b0*/  SEL R125, R21, R40, !P3 ;  /* 0x00000028157d7207 */ /* 0x000fe20005800000 */
        /* <DEDUP_REMOVED lines=105> */
[----:B------:R-:W-:Y:S01]  /*8850*/  SEL R79, R21, R164, !P3 ;  /* 0x000000a4154f7207 */ /* 0x000fe20005800000 */
        /* <DEDUP_REMOVED lines=127> */
[----:B------:R-:W-:Y:S01]  /*9050*/  SEL R21, R21, R138, !P3 ;  /* 0x0000008a15157207 */ /* 0x000fe20005800000 */
[----:B------:R-:W-:Y:S01]  /*9060*/  IMAD R17, R17, UR11, RZ ;  /* 0x0000000b11117c24 */ /* 0x000fe2000f8e02ff */
[-C--:B------:R-:W-:Y:S01]  /*9070*/  IADD3 R138, P1, R137, R5.reuse, RZ ;  /* 0x00000005898a7210 */ /* 0x080fe20007f3e0ff */
[----:B------:R-:W-:Y:S01]  /*9080*/  IMAD R19, R19, UR11, RZ ;  /* 0x0000000b13137c24 */ /* 0x000fe2000f8e02ff */
[-C--:B------:R-:W-:Y:S01]  /*9090*/  IADD3 R136, P2, R135, R5.reuse, RZ ;  /* 0x0000000587887210 */ /* 0x080fe20007f5e0ff */
[----:B------:R-:W-:Y:S01]  /*90a0*/  IMAD R21, R21, UR11, RZ ;  /* 0x0000000b15157c24 */ /* 0x000fe2000f8e02ff */
[----:B------:R-:W-:Y:S01]  /*90b0*/  IADD3 R139, P3, R134, R5, RZ ;  /* 0x00000005868b7210 */ /* 0x000fe20007f7e0ff */
[----:B------:R0:W-:Y:S01]  /*90c0*/  STL [R1+0xe48], R138 ;  /* 0x000e488a01007387 */ /* 0x0001e20000100800 */
[----:B------:R-:W-:Y:S01]  /*90d0*/  LEA.HI.X.SX32 R4, R4, UR9, 0x1, P6 ;  /* 0x0000000904047c11 */ /* 0x000fe2000b0f0eff */
[----:B------:R-:W-:Y:S01]  /*90e0*/  ULDC.64 UR8, c[0x0][0x210] ;  /* 0x0000840000087ab9 */ /* 0x000fe20000000a00 */
[----:B------:R-:W-:Y:S01]  /*90f0*/  UIMAD UR11, UR18, 0x2f, URZ ;  /* 0x0000002f120b78a4 */ /* 0x000fe2000f8e023f */
[----:B------:R1:W-:Y:S01]  /*9100*/  STL [R1+0x660], R136 ;  /* 0x0006608801007387 */ /* 0x0003e20000100800 */
[----:B------:R-:W-:-:S02]  /*9110*/  LEA.HI.X.SX32 R135, R135, R4, 0x1, P2 ;  /* 0x0000000487877211 */ /* 0x000fc400010f0eff */
[----:B------:R-:W-:Y:S02]  /*9120*/  CS2R R140, SRZ ;  /* 0x00000000008c7805 */ /* 0x000fe4000001ff00 */
[----:B------:R-:W-:Y:S01]  /*9130*/  LEA.HI.X.SX32 R134, R134, R4, 0x1, P3 ;  /* 0x0000000486867211 */ /* 0x000fe200018f0eff */
[----:B------:R2:W-:Y:S01]  /*9140*/  STL [R1+0x668], R139 ;  /* 0x0006688b01007387 */ /* 0x0005e20000100800 */
[----:B------:R-:W-:Y:S02]  /*9150*/  CS2R R142, SRZ ;  /* 0x00000000008e7805 */ /* 0x000fe4000001ff00 */
[----:B0-----:R-:W-:Y:S02]  /*9160*/  IADD3 R138, P4, R133, R5, RZ ;  /* 0x00000005858a7210 */ /* 0x001fe40007f9e0ff */
[----:B------:R-:W-:Y:S02]  /*9170*/  CS2R R144, SRZ ;  /* 0x0000000000907805 */ /* 0x000fe4000001ff00 */
[----:B------:R-:W-:-:S02]  /*9180*/  CS2R R146, SRZ ;  /* 0x0000000000927805 */ /* 0x000fc4000001ff00 */
[----:B------:R-:W-:Y:S02]  /*9190*/  CS2R R148, SRZ ;  /* 0x0000000000947805 */ /* 0x000fe4000001ff00 */
[CC--:B-1----:R-:W-:Y:S01]  /*91a0*/  IADD3 R136, P5, R132.reuse, R5.reuse, RZ ;  /* 0x0000000584887210 */ /* 0x0c2fe20007fbe0ff */
[----:B------:R0:W-:Y:S01]  /*91b0*/  STL [R1+0x670], R138 ;  /* 0x0006708a01007387 */ /* 0x0001e20000100800 */
[-C--:B------:R-:W-:Y:S02]  /*91c0*/  LEA.HI.X.SX32 R133, R133, R4.reuse, 0x1, P4 ;  /* 0x0000000485857211 */ /* 0x080fe400020f0eff */
[----:B------:R-:W-:Y:S02]  /*91d0*/  CS2R R150, SRZ ;  /* 0x0000000000967805 */ /* 0x000fe4000001ff00 */
[----:B--2---:R-:W-:Y:S01]  /*91e0*/  IADD3 R139, P6, R131, R5, RZ ;  /* 0x00000005838b7210 */ /* 0x004fe20007fde0ff */
[----:B------:R1:W-:Y:S01]  /*91f0*/  STL [R1+0x678], R136 ;  /* 0x0006788801007387 */ /* 0x0003e20000100800 */
[----:B------:R-:W-:-:S02]  /*9200*/  LEA.HI.X.SX32 R132, R132, R4, 0x1, P5 ;  /* 0x0000000484847211 */ /* 0x000fc400028f0eff */
[-C--:B------:R-:W-:Y:S01]  /*9210*/  LEA.HI.X.SX32 R131, R131, R4.reuse, 0x1, P6 ;  /* 0x0000000483837211 */ /* 0x080fe200030f0eff */
[----:B------:R-:W-:Y:S01]  /*9220*/  STL [R1+0x680], R139 ;  /* 0x0006808b01007387 */ /* 0x000fe20000100800 */
[----:B0-----:R-:W-:Y:S02]  /*9230*/  IADD3 R138, P0, R130, R5, RZ ;  /* 0x00000005828a7210 */ /* 0x001fe40007f1e0ff */
[----:B-1----:R-:W-:-:S03]  /*9240*/  LEA.HI.X.SX32 R136, R137, R4, 0x1, P1 ;  /* 0x0000000489887211 */ /* 0x002fc600008f0eff */
[----:B------:R0:W-:Y:S01]  /*9250*/  STL [R1+0x688], R138 ;  /* 0x0006888a01007387 */ /* 0x0001e20000100800 */
[C---:B------:R-:W-:Y:S02]  /*9260*/  IADD3 R137, P1, R129.reuse, R5, RZ ;  /* 0x0000000581897210 */ /* 0x040fe40007f3e0ff */
[-C--:B------:R-:W-:Y:S01]  /*9270*/  LEA.HI.X.SX32 R130, R130, R4.reuse, 0x1, P0 ;  /* 0x0000000482827211 */ /* 0x080fe200000f0eff */
[----:B------:R1:W-:Y:S01]  /*9280*/  STL [R1+0xe44], R136 ;  /* 0x000e448801007387 */ /* 0x0003e20000100800 */
[----:B------:R-:W-:-:S03]  /*9290*/  LEA.HI.X.SX32 R129, R129, R4, 0x1, P1 ;  /* 0x0000000481817211 */ /* 0x000fc600008f0eff */
[----:B------:R-:W-:Y:S01]  /*92a0*/  STL [R1+0x690], R137 ;  /* 0x0006908901007387 */ /* 0x000fe20000100800 */
[----:B0-----:R-:W-:-:S03]  /*92b0*/  CS2R R138, SRZ ;  /* 0x00000000008a7805 */ /* 0x001fc6000001ff00 */
[----:B------:R0:W-:Y:S01]  /*92c0*/  STL [R1+0x65c], R135 ;  /* 0x00065c8701007387 */ /* 0x0001e20000100800 */
[----:B-1----:R-:W-:-:S04]  /*92d0*/  IADD3 R136, P2, R128, R5, RZ ;  /* 0x0000000580887210 */ /* 0x002fc80007f5e0ff */
[----:B------:R-:W-:Y:S01]  /*92e0*/  LEA.HI.X.SX32 R128, R128, R4, 0x1, P2 ;  /* 0x0000000480807211 */ /* 0x000fe200010f0eff */
[----:B------:R1:W-:Y:S01]  /*92f0*/  STL [R1+0x698], R136 ;  /* 0x0006988801007387 */ /* 0x0003e20000100800 */
[----:B0-----:R-:W-:-:S03]  /*9300*/  IADD3 R135, P3, R127, R5, RZ ;  /* 0x000000057f877210 */ /* 0x001fc60007f7e0ff */
[----:B------:R0:W-:Y:S01]  /*9310*/  STL [R1+0x664], R134 ;  /* 0x0006648601007387 */ /* 0x0001e20000100800 */
[----:B------:R-:W-:-:S03]  /*9320*/  LEA.HI.X.SX32 R127, R127, R4, 0x1, P3 ;  /* 0x000000047f7f7211 */ /* 0x000fc600018f0eff */
[----:B------:R-:W-:Y:S01]  /*9330*/  STL [R1+0x6a0], R135 ;  /* 0x0006a08701007387 */ /* 0x000fe20000100800 */
[----:B-1----:R-:W-:-:S03]  /*9340*/  CS2R R136, SRZ ;  /* 0x0000000000887805 */ /* 0x002fc6000001ff00 */
[----:B------:R1:W-:Y:S01]  /*9350*/  STL [R1+0x66c], R133 ;  /* 0x00066c8501007387 */ /* 0x0003e20000100800 */
[----:B0-----:R-:W-:-:S04]  /*9360*/  IADD3 R134, P4, R126, R5, RZ ;  /* 0x000000057e867210 */ /* 0x001fc80007f9e0ff */
[----:B------:R-:W-:Y:S01]  /*9370*/  LEA.HI.X.SX32 R126, R126, R4, 0x1, P4 ;  /* 0x000000047e7e7211 */ /* 0x000fe200020f0eff */
[----:B------:R0:W-:Y:S01]  /*9380*/  STL [R1+0x6a8], R134 ;  /* 0x0006a88601007387 */ /* 0x0001e20000100800 */
[----:B-1----:R-:W-:-:S03]  /*9390*/  IADD3 R133, P5, R125, R5, RZ ;  /* 0x000000057d857210 */ /* 0x002fc60007fbe0ff */
        /* <DEDUP_REMOVED lines=475> */
[----:B------:R-:W-:Y:S01]  /*b150*/  STL [R1+0x9f8], R27 ;  /* 0x0009f81b01007387 */ /* 0x000fe20000100800 */
[----:B0-----:R-:W-:-:S03]  /*b160*/  IADD3 R26, P6, R10, R5, RZ ;  /* 0x000000050a1a7210 */ /* 0x001fc60007fde0ff */
[----:B------:R0:W-:Y:S01]  /*b170*/  STL [R1+0x9c4], R24 ;  /* 0x0009c41801007387 */ /* 0x0001e20000100800 */
[----:B------:R-:W-:-:S03]  /*b180*/  LEA.HI.X.SX32 R10, R10, R4, 0x1, P6 ;  /* 0x000000040a0a7211 */ /* 0x000fc600030f0eff */
[----:B------:R1:W-:Y:S04]  /*b190*/  STL [R1+0xa00], R26 ;  /* 0x000a001a01007387 */ /* 0x0003e80000100800 */
[----:B------:R2:W-:Y:S01]  /*b1a0*/  STL [R1+0x9cc], R22 ;  /* 0x0009cc1601007387 */ /* 0x0005e20000100800 */
[----:B0-----:R-:W-:-:S04]  /*b1b0*/  IADD3 R24, P0, R8, R5, RZ ;  /* 0x0000000508187210 */ /* 0x001fc80007f1e0ff */
[-C--:B------:R-:W-:Y:S01]  /*b1c0*/  LEA.HI.X.SX32 R8, R8, R4.reuse, 0x1, P0 ;  /* 0x0000000408087211 */ /* 0x080fe200000f0eff */
[----:B------:R-:W-:Y:S01]  /*b1d0*/  STL [R1+0xa08], R24 ;  /* 0x000a081801007387 */ /* 0x000fe20000100800 */
[----:B-1----:R-:W-:Y:S02]  /*b1e0*/  CS2R R26, SRZ ;  /* 0x00000000001a7805 */ /* 0x002fe4000001ff00 */
[CC--:B--2---:R-:W-:Y:S01]  /*b1f0*/  IADD3 R22, P1, R6.reuse, R5.reuse, RZ ;  /* 0x0000000506167210 */ /* 0x0c4fe20007f3e0ff */
[----:B------:R0:W-:Y:S03]  /*b200*/  STL [R1+0x9d4], R20 ;  /* 0x0009d41401007387 */ /* 0x0001e60000100800 */
[----:B------:R-:W-:Y:S01]  /*b210*/  LEA.HI.X.SX32 R6, R6, R4, 0x1, P1 ;  /* 0x0000000406067211 */ /* 0x000fe200008f0eff */
[----:B------:R-:W-:Y:S04]  /*b220*/  STL [R1+0xa10], R22 ;  /* 0x000a101601007387 */ /* 0x000fe80000100800 */
[----:B------:R1:W-:Y:S01]  /*b230*/  STL [R1+0x9dc], R18 ;  /* 0x0009dc1201007387 */ /* 0x0003e20000100800 */
[----:B0-----:R-:W-:-:S04]  /*b240*/  IADD3 R20, P2, R7, R5, RZ ;  /* 0x0000000507147210 */ /* 0x001fc80007f5e0ff */
[----:B------:R-:W-:Y:S01]  /*b250*/  LEA.HI.X.SX32 R7, R7, R4, 0x1, P2 ;  /* 0x0000000407077211 */ /* 0x000fe200010f0eff */
[----:B------:R-:W-:Y:S01]  /*b260*/  STL [R1+0xa18], R20 ;  /* 0x000a181401007387 */ /* 0x000fe20000100800 */
[----:B-1----:R-:W-:-:S03]  /*b270*/  IADD3 R18, P3, R9, R5, RZ ;  /* 0x0000000509127210 */ /* 0x002fc60007f7e0ff */
[----:B------:R0:W-:Y:S04]  /*b280*/  STL [R1+0x9e4], R15 ;  /* 0x0009e40f01007387 */ /* 0x0001e80000100800 */
[----:B------:R-:W-:Y:S04]  /*b290*/  STL [R1+0xa20], R18 ;  /* 0x000a201201007387 */ /* 0x000fe80000100800 */
[----:B------:R1:W-:Y:S01]  /*b2a0*/  STL [R1+0x9ec], R13 ;  /* 0x0009ec0d01007387 */ /* 0x0003e20000100800 */
[----:B0-----:R-:W-:-:S05]  /*b2b0*/  IADD3 R15, P4, R11, R5, RZ ;  /* 0x000000050b0f7210 */ /* 0x001fca0007f9e0ff */
        /* <DEDUP_REMOVED lines=14> */
[----:B------:R0:W-:Y:S01]  /*b3a0*/  STL [R1+0xa14], R7 ;  /* 0x000a140701007387 */ /* 0x0001e20000100800 */
[-C--:B------:R-:W-:Y:S02]  /*b3b0*/  LEA.HI.X.SX32 R5, R9, R4.reuse, 0x1, P3 ;  /* 0x0000000409057211 */ /* 0x080fe400018f0eff */
[C---:B------:R-:W-:Y:S01]  /*b3c0*/  IADD3 R13, P3, R23.reuse, UR8, RZ ;  /* 0x00000008170d7c10 */ /* 0x040fe2000ff7e0ff */
[----:B------:R1:W-:Y:S03]  /*b3d0*/  STL [R1+0xe40], R6 ;  /* 0x000e400601007387 */ /* 0x0003e60000100800 */
[----:B------:R-:W-:Y:S01]  /*b3e0*/  LEA.HI.X.SX32 R12, R23, UR9, 0x1, P3 ;  /* 0x00000009170c7c11 */ /* 0x000fe200098f0eff */
[----:B------:R2:W-:Y:S01]  /*b3f0*/  STL [R1+0xa1c], R5 ;  /* 0x000a1c0501007387 */ /* 0x0005e20000100800 */
[-C--:B0-----:R-:W-:Y:S02]  /*b400*/  LEA.HI.X.SX32 R7, R16, R4.reuse, 0x1, P6 ;  /* 0x0000000410077211 */ /* 0x081fe400030f0eff */
[----:B-1----:R-:W-:-:S02]  /*b410*/  LEA.HI.X.SX32 R6, R11, R4, 0x1, P4 ;  /* 0x000000040b067211 */ /* 0x002fc400020f0eff */
[C---:B------:R-:W-:Y:S01]  /*b420*/  IADD3 R15, P4, R25.reuse, UR8, RZ ;  /* 0x00000008190f7c10 */ /* 0x040fe2000ff9e0ff */
[----:B------:R-:W-:Y:S01]  /*b430*/  USHF.R.U32.HI UR8, URZ, 0x4, UR5 ;  /* 0x000000043f087899 */ /* 0x000fe20008011605 */
[-C--:B--2---:R-:W-:Y:S01]  /*b440*/  LEA.HI.X.SX32 R5, R14, R4.reuse, 0x1, P5 ;  /* 0x000000040e057211 */ /* 0x084fe200028f0eff */
[----:B------:R0:W-:Y:S01]  /*b450*/  STL [R1+0xa24], R6 ;  /* 0x000a240601007387 */ /* 0x0001e20000100800 */
[----:B------:R-:W-:Y:S01]  /*b460*/  LEA.HI.X.SX32 R14, R25, UR9, 0x1, P4 ;  /* 0x00000009190e7c11 */ /* 0x000fe2000a0f0eff */
[----:B------:R-:W-:Y:S01]  /*b470*/  USGXT.U32 UR8, UR8, 0xe ;  /* 0x0000000e0808789a */ /* 0x000fe20008000000 */
[----:B------:R-:W-:Y:S01]  /*b480*/  CS2R R24, SRZ ;  /* 0x0000000000187805 */ /* 0x000fe2000001ff00 */
[----:B------:R1:W-:Y:S01]  /*b490*/  STL [R1+0xa2c], R5 ;  /* 0x000a2c0501007387 */ /* 0x0003e20000100800 */
[----:B------:R-:W-:Y:S01]  /*b4a0*/  UMOV UR9, URZ ;  /* 0x0000003f00097c82 */ /* 0x000fe20008000000 */
[----:B------:R-:W-:Y:S02]  /*b4b0*/  UIMAD UR5, UR18, 0x16, URZ ;  /* 0x00000016120578a4 */ /* 0x000fe4000f8e023f */
[----:B------:R-:W-:Y:S01]  /*b4c0*/  STL [R1+0xe28], R7 ;  /* 0x000e280701007387 */ /* 0x000fe20000100800 */
[----:B------:R-:W-:Y:S01]  /*b4d0*/  UIADD3.64 UR14, UR8, -UR14, URZ ;  /* 0x8000000e080e7297 */ /* 0x000fe2000fffe03f */
[-C--:B0-----:R-:W-:Y:S01]  /*b4e0*/  LEA.HI.X.SX32 R6, R17, R4.reuse, 0x1, P0 ;  /* 0x0000000411067211 */ /* 0x081fe200000f0eff */
[----:B------:R-:W-:Y:S01]  /*b4f0*/  USHF.R.S32.HI UR9, URZ, 0x1f, UR22 ;  /* 0x0000001f3f097899 */ /* 0x000fe20008011416 */
[----:B-1----:R-:W-:-:S03]  /*b500*/  LEA.HI.X.SX32 R5, R19, R4, 0x1, P1 ;  /* 0x0000000413057211 */ /* 0x002fc600008f0eff */
[----:B------:R0:W-:Y:S01]  /*b510*/  STL [R1+0xe30], R6 ;  /* 0x000e300601007387 */ /* 0x0001e20000100800 */
[----:B------:R-:W-:-:S03]  /*b520*/  LEA.HI.X.SX32 R4, R21, R4, 0x1, P2 ;  /* 0x0000000415047211 */ /* 0x000fc600010f0eff */
[----:B------:R1:W-:Y:S04]  /*b530*/  STL [R1+0xe38], R5 ;  /* 0x000e380501007387 */ /* 0x0003e80000100800 */
[----:B------:R2:W-:Y:S01]  /*b540*/  STL [R1+0xa34], R4 ;  /* 0x000a340401007387 */ /* 0x0005e20000100800 */
[----:B0-----:R-:W-:Y:S01]  /*b550*/  IADD3 R6, P0, R15, UR22, RZ ;  /* 0x000000160f067c10 */ /* 0x001fe2000ff1e0ff */
[----:B-1----:R-:W-:Y:S01]  /*b560*/  IMAD.SHL.U32 R5, R28, 0x8, RZ ;  /* 0x000000081c057824 */ /* 0x002fe200078e00ff */
[----:B------:R-:W-:Y:S02]  /*b570*/  CS2R R28, SRZ ;  /* 0x00000000001c7805 */ /* 0x000fe4000001ff00 */
[----:B--2---:R-:W-:Y:S02]  /*b580*/  IADD3 R4, P1, R13, UR22, RZ ;  /* 0x000000160d047c10 */ /* 0x004fe4000ff3e0ff */
[----:B------:R-:W-:Y:S01]  /*b590*/  STL [R1+0xe68], R5 ;  /* 0x000e680501007387 */ /* 0x000fe20000100800 */
[----:B------:R-:W-:-:S03]  /*b5a0*/  USHF.R.S32.HI UR22, URZ, 0x1f, UR61 ;  /* 0x0000001f3f167899 */ /* 0x000fc6000801143d */
[----:B------:R-:W-:Y:S04]  /*b5b0*/  STL [R1+0x64c], RZ ;  /* 0x00064cff01007387 */ /* 0x000fe80000100800 */
        /* <DEDUP_REMOVED lines=256> */
[----:B------:R-:W-:Y:S04]  /*c5c0*/  STL [R1], RZ ;  /* 0x000000ff01007387 */ /* 0x000fe80000100800 */
        /* <DEDUP_REMOVED lines=127> */
[----:B------:R0:W-:Y:S04]  /*cdc0*/  STL [R1+0xa3c], R6 ;  /* 0x000a3c0601007387 */ /* 0x0001e80000100800 */
[----:B------:R1:W-:Y:S01]  /*cdd0*/  STL [R1+0xa44], R4 ;  /* 0x000a440401007387 */ /* 0x0003e20000100800 */
[----:B0-----:R-:W-:-:S02]  /*cde0*/  IADD3.X R6, R14, UR9, RZ, P0, !PT ;  /* 0x000000090e067c10 */ /* 0x001fc400087fe4ff */
[----:B-1----:R-:W-:-:S03]  /*cdf0*/  IADD3.X R4, R12, UR9, RZ, P1, !PT ;  /* 0x000000090c047c10 */ /* 0x002fc60008ffe4ff */
[----:B------:R0:W-:Y:S01]  /*ce00*/  STL [R1+0xa38], R6 ;  /* 0x000a380601007387 */ /* 0x0001e20000100800 */
[----:B------:R-:W-:-:S03]  /*ce10*/  USHF.R.S32.HI UR9, URZ, 0x1f, UR19 ;  /* 0x0000001f3f097899 */ /* 0x000fc60008011413 */
[----:B------:R1:W-:Y:S01]  /*ce20*/  STL [R1+0xa40], R4 ;  /* 0x000a400401007387 */ /* 0x0003e20000100800 */
[----:B0-----:R-:W-:Y:S02]  /*ce30*/  IADD3 R6, P0, R15, UR61, RZ ;  /* 0x0000003d0f067c10 */ /* 0x001fe4000ff1e0ff */
[----:B-1----:R-:W-:-:S03]  /*ce40*/  IADD3 R4, P1, R13, UR61, RZ ;  /* 0x0000003d0d047c10 */ /* 0x002fc6000ff3e0ff */
[----:B------:R0:W-:Y:S01]  /*ce50*/  STL [R1+0xa4c], R6 ;  /* 0x000a4c0601007387 */ /* 0x0001e20000100800 */
[----:B------:R-:W-:-:S03]  /*ce60*/  UIMAD UR61, UR18, 0xf, URZ ;  /* 0x0000000f123d78a4 */ /* 0x000fc6000f8e023f */
[----:B------:R1:W-:Y:S01]  /*ce70*/  STL [R1+0xa54], R4 ;  /* 0x000a540401007387 */ /* 0x0003e20000100800 */
[----:B0-----:R-:W-:Y:S02]  /*ce80*/  IADD3.X R6, R14, UR22, RZ, P0, !PT ;  /* 0x000000160e067c10 */ /* 0x001fe400087fe4ff */
        /* <DEDUP_REMOVED lines=17> */
[----:B------:R-:W-:-:S03]  /*cfa0*/  USHF.R.S32.HI UR26, URZ, 0x1f, UR30 ;  /* 0x0000001f3f1a7899 */ /* 0x000fc6000801141e */
[----:B------:R1:W-:Y:S01]  /*cfb0*/  STL [R1+0xa74], R4 ;  /* 0x000a740401007387 */ /* 0x0003e20000100800 */
[----:B0-----:R-:W-:Y:S02]  /*cfc0*/  IADD3.X R6, R14, UR22, RZ, P0, !PT ;  /* 0x000000160e067c10 */ /* 0x001fe400087fe4ff */
[----:B-1----:R-:W-:-:S03]  /*cfd0*/  IADD3.X R4, R12, UR22, RZ, P1, !PT ;  /* 0x000000160c047c10 */ /* 0x002fc60008ffe4ff */
[----:B------:R0:W-:Y:S01]  /*cfe0*/  STL [R1+0xa68], R6 ;  /* 0x000a680601007387 */ /* 0x0001e20000100800 */
[----:B------:R-:W-:-:S03]  /*cff0*/  UIMAD UR22, UR18, 0xd, URZ ;  /* 0x0000000d121678a4 */ /* 0x000fc6000f8e023f */
        /* <DEDUP_REMOVED lines=44> */
[----:B------:R-:W-:-:S03]  /*d2c0*/  USHF.L.U32 UR31, UR18, 0x3, URZ ;  /* 0x00000003121f7899 */ /* 0x000fc6000800063f */
        /* <DEDUP_REMOVED lines=292> */
[----:B------:R-:W-:Y:S02]  /*e510*/  IADD3 R7, P0, R15, UR59, RZ ;  /* 0x0000003b0f077c10 */ /* 0x000fe4000ff1e0ff */
[----:B-1----:R-:W-:Y:S01]  /*e520*/  IADD3.X R4, R12, UR58, RZ, P1, !PT ;  /* 0x0000003a0c047c10 */ /* 0x002fe20008ffe4ff */
[----:B------:R0:W-:Y:S01]  /*e530*/  STL [R1+0xc88], R6 ;  /* 0x000c880601007387 */ /* 0x0001e20000100800 */
[----:B------:R-:W-:-:S03]  /*e540*/  USHF.R.S32.HI UR58, URZ, 0x1f, UR39 ;  /* 0x0000001f3f3a7899 */ /* 0x000fc60008011427 */
[----:B------:R1:W-:Y:S04]  /*e550*/  STL [R1+0xc90], R4 ;  /* 0x000c900401007387 */ /* 0x0003e80000100800 */
[----:B------:R2:W-:Y:S01]  /*e560*/  STL [R1+0xc9c], R7 ;  /* 0x000c9c0701007387 */ /* 0x0005e20000100800 */
[----:B0-----:R-:W-:Y:S01]  /*e570*/  IADD3 R6, P1, R13, UR59, RZ ;  /* 0x0000003b0d067c10 */ /* 0x001fe2000ff3e0ff */
[----:B------:R-:W-:Y:S01]  /*e580*/  USHF.R.S32.HI UR59, URZ, 0x1f, UR41 ;  /* 0x0000001f3f3b7899 */ /* 0x000fe20008011429 */
[----:B-1----:R-:W-:-:S03]  /*e590*/  LOP3.LUT R4, R5, 0x30, RZ, 0xc0, !PT ;  /* 0x0000003005047812 */ /* 0x002fc600078ec0ff */
[----:B------:R0:W-:Y:S01]  /*e5a0*/  STL [R1+0xca4], R6 ;  /* 0x000ca40601007387 */ /* 0x0001e20000100800 */
[----:B------:R-:W-:Y:S02]  /*e5b0*/  IADD3.X R5, R12, UR9, RZ, P1, !PT ;  /* 0x000000090c057c10 */ /* 0x000fe40008ffe4ff */
[----:B--2---:R-:W-:Y:S01]  /*e5c0*/  SHF.R.S32.HI R7, RZ, 0x6, R152 ;  /* 0x00000006ff077819 */ /* 0x004fe20000011498 */
[----:B------:R-:W-:Y:S01]  /*e5d0*/  IMAD R4, R153, 0x40, R4 ;  /* 0x0000004099047824 */ /* 0x000fe200078e0204 */
[----:B0-----:R-:W-:Y:S01]  /*e5e0*/  IADD3.X R6, R14, UR9, RZ, P0, !PT ;  /* 0x000000090e067c10 */ /* 0x001fe200087fe4ff */
[----:B------:R-:W-:-:S04]  /*e5f0*/  USHF.R.S32.HI UR9, URZ, 0x1f, UR11 ;  /* 0x0000001f3f097899 */ /* 0x000fc8000801140b */
[----:B------:R0:W-:Y:S04]  /*e600*/  STL [R1+0xc98], R6 ;  /* 0x000c980601007387 */ /* 0x0001e80000100800 */
[----:B------:R1:W-:Y:S04]  /*e610*/  STL [R1+0xca0], R5 ;  /* 0x000ca00501007387 */ /* 0x0003e80000100800 */
[----:B------:R-:W-:Y:S01]  /*e620*/  STL [R1+0xe60], R7 ;  /* 0x000e600701007387 */ /* 0x000fe20000100800 */
[----:B0-----:R-:W-:Y:S02]  /*e630*/  IADD3 R6, P5, R15, UR12, RZ ;  /* 0x0000000c0f067c10 */ /* 0x001fe4000ffbe0ff */
[----:B-1----:R-:W-:-:S03]  /*e640*/  IADD3 R5, P1, R13, UR12, RZ ;  /* 0x0000000c0d057c10 */ /* 0x002fc6000ff3e0ff */
[----:B------:R0:W-:Y:S01]  /*e650*/  STL [R1+0xcac], R6 ;  /* 0x000cac0601007387 */ /* 0x0001e20000100800 */
[----:B------:R-:W-:-:S03]  /*e660*/  UIADD3 UR12, UP0, UR40, 0x2, URZ ;  /* 0x00000002280c7890 */ /* 0x000fc6000ff1e03f */
[----:B------:R1:W-:Y:S01]  /*e670*/  STL [R1+0xcb4], R5 ;  /* 0x000cb40501007387 */ /* 0x0003e20000100800 */
[----:B0-----:R-:W-:Y:S02]  /*e680*/  IADD3 R6, P0, R15, UR13, RZ ;  /* 0x0000000d0f067c10 */ /* 0x001fe4000ff1e0ff */
[----:B-1----:R-:W-:-:S03]  /*e690*/  IADD3 R5, P4, R13, UR13, RZ ;  /* 0x0000000d0d057c10 */ /* 0x002fc6000ff9e0ff */
[----:B------:R0:W-:Y:S01]  /*e6a0*/  STL [R1+0xcbc], R6 ;  /* 0x000cbc0601007387 */ /* 0x0001e20000100800 */
[----:B------:R-:W-:Y:S02]  /*e6b0*/  UMOV UR13, URZ ;  /* 0x0000003f000d7c82 */ /* 0x000fe40008000000 */
[----:B------:R-:W-:Y:S01]  /*e6c0*/  UIADD3.X UR13, UR13, -0x7fffffe0, URZ, UP0, !UPT ;  /* 0x800000200d0d7890 */ /* 0x000fe200087fe43f */
[----:B------:R1:W-:Y:S04]  /*e6d0*/  STL [R1+0xcc4], R5 ;  /* 0x000cc40501007387 */ /* 0x0003e80000100800 */
[----:B------:R-:W-:Y:S01]  /*e6e0*/  STL [R1+0xe50], R4 ;  /* 0x000e500401007387 */ /* 0x000fe20000100800 */
[----:B0-----:R-:W-:Y:S02]  /*e6f0*/  IADD3 R6, P3, R15, UR5, RZ ;  /* 0x000000050f067c10 */ /* 0x001fe4000ff7e0ff */
[----:B-1----:R-:W-:-:S03]  /*e700*/  IADD3 R5, P2, R13, UR5, RZ ;  /* 0x000000050d057c10 */ /* 0x002fc6000ff5e0ff */
[----:B------:R0:W-:Y:S01]  /*e710*/  STL [R1+0xccc], R6 ;  /* 0x000ccc0601007387 */ /* 0x0001e20000100800 */
[----:B------:R-:W-:-:S03]  /*e720*/  USHF.R.S32.HI UR5, URZ, 0x1f, UR10 ;  /* 0x0000001f3f057899 */ /* 0x000fc6000801140a */
[----:B------:R1:W-:Y:S01]  /*e730*/  STL [R1+0xcd4], R5 ;  /* 0x000cd40501007387 */ /* 0x0003e20000100800 */
[C---:B0-----:R-:W-:Y:S02]  /*e740*/  LOP3.LUT R6, R4.reuse, 0x10, RZ, 0x3c, !PT ;  /* 0x0000001004067812 */ /* 0x041fe400078e3cff */
[----:B-1----:R-:W-:-:S03]  /*e750*/  LOP3.LUT R5, R4, 0x20, RZ, 0x3c, !PT ;  /* 0x0000002004057812 */ /* 0x002fc600078e3cff */
[----:B------:R0:W-:Y:S01]  /*e760*/  STL [R1+0xe5c], R6 ;  /* 0x000e5c0601007387 */ /* 0x0001e20000100800 */
[----:B------:R-:W-:-:S03]  /*e770*/  LOP3.LUT R4, R4, 0x30, RZ, 0x3c, !PT ;  /* 0x0000003004047812 */ /* 0x000fc600078e3cff */
[----:B------:R1:W-:Y:S04]  /*e780*/  STL [R1+0xe58], R5 ;  /* 0x000e580501007387 */ /* 0x0003e80000100800 */
[----:B------:R2:W-:Y:S01]  /*e790*/  STL [R1+0xe54], R4 ;  /* 0x000e540401007387 */ /* 0x0005e20000100800 */
[----:B0-----:R-:W-:Y:S02]  /*e7a0*/  IADD3.X R6, R14, UR17, RZ, P5, !PT ;  /* 0x000000110e067c10 */ /* 0x001fe4000affe4ff */
[----:B-1----:R-:W-:Y:S02]  /*e7b0*/  IADD3 R5, P6, R15, UR16, RZ ;  /* 0x000000100f057c10 */ /* 0x002fe4000ffde0ff */
[----:B--2---:R-:W-:-:S03]  /*e7c0*/  IADD3 R4, P5, R13, UR16, RZ ;  /* 0x000000100d047c10 */ /* 0x004fc6000ffbe0ff */
[----:B------:R0:W-:Y:S04]  /*e7d0*/  STL [R1+0xcdc], R5 ;  /* 0x000cdc0501007387 */ /* 0x0001e80000100800 */
[----:B------:R1:W-:Y:S04]  /*e7e0*/  STL [R1+0xca8], R6 ;  /* 0x000ca80601007387 */ /* 0x0003e80000100800 */
[----:B------:R2:W-:Y:S01]  /*e7f0*/  STL [R1+0xce4], R4 ;  /* 0x000ce40401007387 */ /* 0x0005e20000100800 */
[----:B0-----:R-:W-:Y:S01]  /*e800*/  IADD3.X R5, R12, UR17, RZ, P1, !PT ;  /* 0x000000110c057c10 */ /* 0x001fe20008ffe4ff */
[----:B------:R-:W-:Y:S01]  /*e810*/  UIADD3.64 UR16, UR12, 0xfe, URZ ;  /* 0x000000fe0c107897 */ /* 0x000fe2000fffe03f */
[----:B-1----:R-:W-:-:S03]  /*e820*/  IADD3.X R6, R14, UR21, RZ, P0, !PT ;  /* 0x000000150e067c10 */ /* 0x002fc600087fe4ff */
[----:B------:R0:W-:Y:S01]  /*e830*/  STL [R1+0xcb0], R5 ;  /* 0x000cb00501007387 */ /* 0x0001e20000100800 */
[----:B--2---:R-:W-:-:S05]  /*e840*/  IADD3 R4, P1, R15, UR20, RZ ;  /* 0x000000140f047c10 */ /* 0x004fca000ff3e0ff */
[----:B------:R1:W-:Y:S01]  /*e850*/  STL [R1+0xcec], R4 ;  /* 0x000cec0401007387 */ /* 0x0003e20000100800 */
[----:B0-----:R-:W-:-:S03]  /*e860*/  IADD3 R5, P0, R13, UR20, RZ ;  /* 0x000000140d057c10 */ /* 0x001fc6000ff1e0ff */
[----:B------:R0:W-:Y:S04]  /*e870*/  STL [R1+0xcb8], R6 ;  /* 0x000cb80601007387 */ /* 0x0001e80000100800 */
[----:B------:R2:W-:Y:S01]  /*e880*/  STL [R1+0xcf4], R5 ;  /* 0x000cf40501007387 */ /* 0x0005e20000100800 */
[----:B-1----:R-:W-:Y:S01]  /*e890*/  IADD3.X R4, R12, UR21, RZ, P4, !PT ;  /* 0x000000150c047c10 */ /* 0x002fe2000a7fe4ff */
[----:B------:R-:W-:Y:S01]  /*e8a0*/  UIADD3.64 UR20, UR12, 0x100, URZ ;  /* 0x000001000c147897 */ /* 0x000fe2000fffe03f */
[----:B0-----:R-:W-:-:S03]  /*e8b0*/  IADD3.X R6, R14, UR25, RZ, P3, !PT ;  /* 0x000000190e067c10 */ /* 0x001fc60009ffe4ff */
        /* <DEDUP_REMOVED lines=35> */
[----:B0-----:R-:W-:-:S03]  /*eaf0*/  IADD3 R6, P3, R15, UR61, RZ ;  /* 0x0000003d0f067c10 */ /* 0x001fc6000ff7e0ff */
[----:B------:R0:W-:Y:S01]  /*eb00*/  STL [R1+0xd00], R4 ;  /* 0x000d000401007387 */ /* 0x0001e20000100800 */
[----:B--2---:R-:W-:-:S03]  /*eb10*/  IADD3.X R5, R14, UR44, RZ, P2, !PT ;  /* 0x0000002c0e057c10 */ /* 0x004fc600097fe4ff */
[----:B------:R1:W-:Y:S04]  /*eb20*/  STL [R1+0xd3c], R6 ;  /* 0x000d3c0601007387 */ /* 0x0003e80000100800 */
[----:B------:R2:W-:Y:S01]  /*eb30*/  STL [R1+0xd08], R5 ;  /* 0x000d080501007387 */ /* 0x0005e20000100800 */
[----:B0-----:R-:W-:Y:S02]  /*eb40*/  IADD3 R4, P2, R13, UR61, RZ ;  /* 0x0000003d0d047c10 */ /* 0x001fe4000ff5e0ff */
[----:B-1----:R-:W-:-:S03]  /*eb50*/  IADD3.X R6, R12, UR44, RZ, P6, !PT ;  /* 0x0000002c0c067c10 */ /* 0x002fc6000b7fe4ff */
[----:B------:R0:W-:Y:S01]  /*eb60*/  STL [R1+0xd44], R4 ;  /* 0x000d440401007387 */ /* 0x0001e20000100800 */
[----:B--2---:R-:W-:-:S03]  /*eb70*/  IADD3 R5, P6, R15, UR19, RZ ;  /* 0x000000130f057c10 */ /* 0x004fc6000ffde0ff */
[----:B------:R1:W-:Y:S04]  /*eb80*/  STL [R1+0xd10], R6 ;  /* 0x000d100601007387 */ /* 0x0003e80000100800 */
[----:B------:R2:W-:Y:S01]  /*eb90*/  STL [R1+0xd4c], R5 ;  /* 0x000d4c0501007387 */ /* 0x0005e20000100800 */
[----:B0-----:R-:W-:Y:S02]  /*eba0*/  IADD3.X R4, R14, UR45, RZ, P5, !PT ;  /* 0x0000002d0e047c10 */ /* 0x001fe4000affe4ff */
[----:B-1----:R-:W-:-:S03]  /*ebb0*/  IADD3 R6, P5, R13, UR19, RZ ;  /* 0x000000130d067c10 */ /* 0x002fc6000ffbe0ff */
        /* <DEDUP_REMOVED lines=97> */
[----:B------:R-:W-:Y:S01]  /*f1d0*/  UMOV UR42, UR8 ;  /* 0x00000008002a7c82 */ /* 0x000fe20008000000 */
[----:B--2---:R-:W-:Y:S02]  /*f1e0*/  IADD3.X R5, R12, UR57, RZ, P3, !PT ;  /* 0x000000390c057c10 */ /* 0x004fe40009ffe4ff */
        /* <DEDUP_REMOVED lines=9> */
[----:B-1----:R-:W-:-:S03]  /*f280*/  IADD3.X R6, R14, UR59, RZ, P5, !PT ;  /* 0x0000003b0e067c10 */ /* 0x002fc6000affe4ff */
[----:B------:R0:W-:Y:S01]  /*f290*/  STL [R1+0xdf0], R4 ;  /* 0x000df00401007387 */ /* 0x0001e20000100800 */
[----:B--2---:R-:W-:-:S03]  /*f2a0*/  IADD3.X R5, R12, UR59, RZ, P1, !PT ;  /* 0x0000003b0c057c10 */ /* 0x004fc60008ffe4ff */
        /* <DEDUP_REMOVED lines=8> */
[----:B0-----:R-:W-:Y:S01]  /*f330*/  IADD3.X R4, R12, UR43, RZ, P2, !PT ;  /* 0x0000002b0c047c10 */ /* 0x001fe200097fe4ff */
[----:B------:R-:W-:-:S04]  /*f340*/  UMOV UR43, 0x80000020 ;  /* 0x80000020002b7882 */ /* 0x000fc80000000000 */
[----:B------:R1:W-:Y:S02]  /*f350*/  STL [R1+0xe20], R4 ;  /* 0x000e200401007387 */ /* 0x0003e40000100800 */
.L_x_2:
[----:B0-----:R0:W-:Y:S01]  /*f360*/  STL [R1+0x12d8], R125 ;  /* 0x0012d87d01007387 */ /* 0x0011e20000100800 */
[----:B-1----:R-:W1:Y:S03]  /*f370*/  LDC R4, c[0x0][0x230] ;  /* 0x00008c00ff047b82 */ /* 0x002e660000000800 */
[----:B0-----:R-:W2:Y:S04]  /*f380*/  LDL.LU R125, [R1+0xbcc] ;  /* 0x000bcc00017d7983 */ /* 0x001ea80000300800 */
[----:B------:R0:W-:Y:S04]  /*f390*/  STL [R1+0x12d4], R126 ;  /* 0x0012d47e01007387 */ /* 0x0001e80000100800 */
[----:B0-----:R-:W3:Y:S04]  /*f3a0*/  LDL.LU R126, [R1+0xbf0] ;  /* 0x000bf000017e7983 */ /* 0x001ee80000300800 */
[----:B------:R0:W-:Y:S04]  /*f3b0*/  STL [R1+0x12d0], R127 ;  /* 0x0012d07f01007387 */ /* 0x0001e80000100800 */
[----:B0-----:R-:W4:Y:S04]  /*f3c0*/  LDL.LU R127, [R1+0xbc4] ;  /* 0x000bc400017f7983 */ /* 0x001f280000300800 */
[----:B------:R0:W-:Y:S04]  /*f3d0*/  STL [R1+0x12cc], R128 ;  /* 0x0012cc8001007387 */ /* 0x0001e80000100800 */
[----:B0-----:R-:W2:Y:S04]  /*f3e0*/  LDL.LU R128, [R1+0xbe8] ;  /* 0x000be80001807983 */ /* 0x001ea80000300800 */
[----:B------:R0:W-:Y:S04]  /*f3f0*/  STL [R1+0x12c8], R129 ;  /* 0x0012c88101007387 */ /* 0x0001e80000100800 */
[----:B0-----:R-:W4:Y:S04]  /*f400*/  LDL.LU R129, [R1+0xbbc] ;  /* 0x000bbc0001817983 */ /* 0x001f280000300800 */
        /* <DEDUP_REMOVED lines=44> */
[----:B-----5:R0:W-:Y:S04]  /*f6d0*/  STL [R1+0x1264], R3 ;  /* 0x0012640301007387 */ /* 0x0201e80000100800 */
[----:B0-----:R-:W1:Y:S01]  /*f6e0*/  LDL.LU R3, [R1+0x64c] ;  /* 0x00064c0001037983 */ /* 0x001e620000300800 */
[----:B------:R-:W-:-:S03]  /*f6f0*/  PRMT R250, RZ, 0x7610, R250 ;  /* 0x00007610fffa7816 */ /* 0x000fc600000000fa */
[----:B------:R0:W-:Y:S04]  /*f700*/  STL [R1+0x1260], R2 ;  /* 0x0012600201007387 */ /* 0x0001e80000100800 */
[----:B0-----:R-:W3:Y:S04]  /*f710*/  LDL R2, [R1+0xe20] ;  /* 0x000e200001027983 */ /* 0x001ee80000100800 */
[----:B------:R0:W-:Y:S02]  /*f720*/  STL [R1+0x125c], R0 ;  /* 0x00125c0001007387 */ /* 0x0001e40000100800 */
[----:B0-----:R-:W-:Y:S01]  /*f730*/  PRMT R0, RZ, 0x7610, R0 ;  /* 0x00007610ff007816 */ /* 0x001fe20000000000 */
[----:B-1----:R-:W-:Y:S01]  /*f740*/  IMAD R4, R3, -0x40, R4 ;  /* 0xffffffc003047824 */ /* 0x002fe200078e0204 */
[----:B------:R-:W-:Y:S04]  /*f750*/  STL [R1+0x16f0], R3 ;  /* 0x0016f00301007387 */ /* 0x000fe80000100800 */
[C---:B------:R-:W-:Y:S01]  /*f760*/  ISETP.GT.AND P0, PT, R4.reuse, RZ, PT ;  /* 0x000000ff0400720c */ /* 0x040fe20003f04270 */
[----:B------:R0:W-:Y:S01]  /*f770*/  STL [R1+0x14ec], R13 ;  /* 0x0014ec0d01007387 */ /* 0x0001e20000100800 */
[----:B------:R-:W-:-:S11]  /*f780*/  ISETP.GT.AND P1, PT, R4, 0x1, PT ;  /* 0x000000010400780c */ /* 0x000fd60003f24270 */
[----:B------:R-:W-:Y:S02]  /*f790*/  @P0 IMAD.MOV.U32 R6, RZ, RZ, R13 ;  /* 0x000000ffff060224 */ /* 0x000fe400078e000d */
[----:B------:R-:W-:Y:S01]  /*f7a0*/  @P0 IMAD.MOV.U32 R7, RZ, RZ, R12 ;  /* 0x000000ffff070224 */ /* 0x000fe200078e000c */
[----:B0-----:R-:W2:Y:S04]  /*f7b0*/  LDL R13, [R1+0xe08] ;  /* 0x000e0800010d7983 */ /* 0x001ea80000100800 */
[----:B------:R0:W-:Y:S04]  /*f7c0*/  STL [R1+0x14e4], R12 ;  /* 0x0014e40c01007387 */ /* 0x0001e80000100800 */
[----:B------:R1:W4:Y:S04]  /*f7d0*/  @P0 LDG.E.U8 R250, desc[UR6][R6.64] ;  /* 0x0000000606fa0981 */ /* 0x000328000c1e1100 */
[----:B0-----:R-:W2:Y:S01]  /*f7e0*/  LDL.LU R12, [R1+0xe0c] ;  /* 0x000e0c00010c7983 */ /* 0x001ea20000300800 */
[----:B-1----:R-:W-:-:S03]  /*f7f0*/  @P0 IMAD.MOV.U32 R6, RZ, RZ, R15 ;  /* 0x000000ffff060224 */ /* 0x002fc600078e000f */
[----:B------:R-:W-:Y:S01]  /*f800*/  STL [R1+0x16f4], R15 ;  /* 0x0016f40f01007387 */ /* 0x000fe20000100800 */
[----:B------:R-:W-:-:S03]  /*f810*/  @P0 IMAD.MOV.U32 R7, RZ, RZ, R14 ;  /* 0x000000ffff070224 */ /* 0x000fc600078e000e */
[----:B------:R0:W-:Y:S04]  /*f820*/  STL [R1+0x14e0], R14 ;  /* 0x0014e00e01007387 */ /* 0x0001e80000100800 */
[----:B------:R3:W4:Y:S04]  /*f830*/  @P0 LDG.E.U8 R0, desc[UR6][R6.64] ;  /* 0x0000000606000981 */ /* 0x000728000c1e1100 */
[----:B0-----:R-:W2:Y:S01]  /*f840*/  LDL.LU R14, [R1+0xe24] ;  /* 0x000e2400010e7983 */ /* 0x001ea20000300800 */
[----:B------:R-:W-:Y:S01]  /*f850*/  PRMT R172, RZ, 0x7610, R172 ;  /* 0x00007610ffac7816 */ /* 0x000fe200000000ac */
[----:B---3--:R-:W-:-:S02]  /*f860*/  @P1 IMAD.MOV.U32 R7, RZ, RZ, R2 ;  /* 0x000000ffff071224 */ /* 0x008fc400078e0002 */
[----:B----4-:R0:W-:Y:S01]  /*f870*/  STL [R1+0x608], R0 ;  /* 0x0006080001007387 */ /* 0x0101e20000100800 */
[----:B--2---:R-:W-:-:S03]  /*f880*/  @P1 IMAD.MOV.U32 R6, RZ, RZ, R14 ;  /* 0x000000ffff061224 */ /* 0x004fc600078e000e */
[----:B0-----:R-:W2:Y:S04]  /*f890*/  LDL.LU R0, [R1+0xe04] ;  /* 0x000e040001007983 */ /* 0x001ea80000300800 */
[----:B------:R-:W3:Y:S04]  /*f8a0*/  LDL.LU R2, [R1+0xdfc] ;  /* 0x000dfc0001027983 */ /* 0x000ee80000300800 */
[----:B------:R0:W4:Y:S04]  /*f8b0*/  @P1 LDG.E.U8 R172, desc[UR6][R6.64] ;  /* 0x0000000606ac1981 */ /* 0x000128000c1e1100 */
[----:B------:R-:W0:Y:S04]  /*f8c0*/  LDL R6, [R1+0xe18] ;  /* 0x000e180001067983 */ /* 0x000e280000100800 */
[----:B------:R-:W0:Y:S01]  /*f8d0*/  LDL R7, [R1+0xe1c] ;  /* 0x000e1c0001077983 */ /* 0x000e220000100800 */
[----:B------:R-:W-:-:S02]  /*f8e0*/  PRMT R15, RZ, 0x7610, R15 ;  /* 0x00007610ff0f7816 */ /* 0x000fc4000000000f */
[----:B0-----:R-:W-:-:S04]  /*f8f0*/  @P1 LOP3.LUT R7, R7, R6, RZ, 0x3c, !PT ;  /* 0x0000000607071212 */ /* 0x001fc800078e3cff */
[----:B------:R-:W-:-:S04]  /*f900*/  @P1 LOP3.LUT R6, R7, R6, RZ, 0x3c, !PT ;  /* 0x0000000607061212 */ /* 0x000fc800078e3cff */
[----:B------:R-:W-:-:S05]  /*f910*/  @P1 LOP3.LUT R7, R7, R6, RZ, 0x3c, !PT ;  /* 0x0000000607071212 */ /* 0x000fca00078e3cff */
[----:B------:R0:W4:Y:S04]  /*f920*/  @P1 LDG.E.U8 R15, desc[UR6][R6.64] ;  /* 0x00000006060f1981 */ /* 0x000128000c1e1100 */
[----:B------:R-:W0:Y:S04]  /*f930*/  LDL R6, [R1+0xe10] ;  /* 0x000e100001067983 */ /* 0x000e280000100800 */
[----:B------:R-:W0:Y:S01]  /*f940*/  LDL R7, [R1+0xe14] ;  /* 0x000e140001077983 */ /* 0x000e220000100800 */
[----:B------:R-:W-:Y:S02]  /*f950*/  ISETP.GT.AND P2, PT, R4, 0x2, PT ;  /* 0x000000020400780c */ /* 0x000fe40003f44270 */
[----:B------:R-:W-:-:S02]  /*f960*/  PRMT R248, RZ, 0x7610, R248 ;  /* 0x00007610fff87816 */ /* 0x000fc400000000f8 */
[----:B------:R-:W-:-:S09]  /*f970*/  PRMT R3, RZ, 0x7610, R3 ;  /* 0x00007610ff037816 */ /* 0x000fd20000000003 */
[----:B0-----:R-:W-:-:S04]  /*f980*/  @P2 LOP3.LUT R7, R7, R6, RZ, 0x3c, !PT ;  /* 0x0000000607072212 */ /* 0x001fc800078e3cff */
[----:B------:R-:W-:-:S04]  /*f990*/  @P2 LOP3.LUT R6, R7, R6, RZ, 0x3c, !PT ;  /* 0x0000000607062212 */ /* 0x000fc800078e3cff */
[----:B------:R-:W-:-:S05]  /*f9a0*/  @P2 LOP3.LUT R7, R7, R6, RZ, 0x3c, !PT ;  /* 0x0000000607072212 */ /* 0x000fca00078e3cff */
[----:B------:R0:W4:Y:S02]  /*f9b0*/  @P2 LDG.E.U8 R248, desc[UR6][R6.64] ;  /* 0x0000000606f82981 */ /* 0x000124000c1e1100 */
[----:B0-----:R-:W-:Y:S02]  /*f9c0*/  @P2 IMAD.MOV.U32 R6, RZ, RZ, R12 ;  /* 0x000000ffff062224 */ /* 0x001fe400078e000c */
[----:B------:R-:W-:Y:S02]  /*f9d0*/  @P2 IMAD.MOV.U32 R7, RZ, RZ, R13 ;  /* 0x000000ffff072224 */ /* 0x000fe400078e000d */
[----:B------:R-:W4:Y:S04]  /*f9e0*/  LDL R13, [R1+0xde4] ;  /* 0x000de400010d7983 */ /* 0x000f280000100800 */
[----:B------:R-:W-:Y:S04]  /*f9f0*/  STL [R1+0x14e8], R12 ;  /* 0x0014e80c01007387 */ /* 0x000fe80000100800 */
[----:B------:R2:W4:Y:S04]  /*fa00*/  @P2 LDG.E.U8 R3, desc[UR6][R6.64] ;  /* 0x0000000606032981 */ /* 0x000528000c1e1100 */
[----:B------:R-:W3:Y:S01]  /*fa10*/  LDL R7, [R1+0xe00] ;  /* 0x000e000001077983 */ /* 0x000ee20000100800 */
[----:B------:R-:W-:-:S02]  /*fa20*/  ISETP.GT.AND P0, PT, R4, 0x3, PT ;  /* 0x000000030400780c */ /* 0x000fc40003f04270 */
[----:B------:R-:W-:-:S11]  /*fa30*/  PRMT R18, RZ, 0x7610, R18 ;  /* 0x00007610ff127816 */ /* 0x000fd60000000012 */
[----:B--2---:R-:W-:-:S05]  /*fa40*/  @P0 IMAD.MOV.U32 R6, RZ, RZ, R0 ;  /* 0x000000ffff060224 */ /* 0x004fca00078e0000 */
[----:B---3--:R0:W2:Y:S04]  /*fa50*/  @P0 LDG.E.U8 R18, desc[UR6][R6.64] ;  /* 0x0000000606120981 */ /* 0x0080a8000c1e1100 */
[----:B------:R-:W3:Y:S01]  /*fa60*/  LDL R7, [R1+0xdf8] ;  /* 0x000df80001077983 */ /* 0x000ee20000100800 */
[----:B------:R-:W-:Y:S01]  /*fa70*/  PRMT R252, RZ, 0x7610, R252 ;  /* 0x00007610fffc7816 */ /* 0x000fe200000000fc */
[----:B0-----:R-:W-:Y:S01]  /*fa80*/  @P0 IMAD.MOV.U32 R6, RZ, RZ, R2 ;  /* 0x000000ffff060224 */ /* 0x001fe200078e0002 */
[----:B------:R-:W-:-:S04]  /*fa90*/  ISETP.GT.AND P1, PT, R4, 0x4, PT ;  /* 0x000000040400780c */ /* 0x000fc80003f24270 */
[----:B---3--:R0:W3:Y:S04]  /*faa0*/  @P0 LDG.E.U8 R252, desc[UR6][R6.64] ;  /* 0x0000000606fc0981 */ /* 0x0080e8000c1e1100 */
[----:B------:R-:W0:Y:S04]  /*fab0*/  LDL R6, [R1+0xdf0] ;  /* 0x000df00001067983 */ /* 0x000e280000100800 */
[----:B------:R-:W0:Y:S01]  /*fac0*/  LDL R7, [R1+0xdf4] ;  /* 0x000df40001077983 */ /* 0x000e220000100800 */
[----:B------:R-:W-:Y:S02]  /*fad0*/  PRMT R246, RZ, 0x7610, R246 ;  /* 0x00007610fff67816 */ /* 0x000fe400000000f6 */
[----:B0-----:R-:W-:-:S04]  /*fae0*/  @P1 LOP3.LUT R7, R7, R6, RZ, 0x3c, !PT ;  /* 0x0000000607071212 */ /* 0x001fc800078e3cff */
[----:B------:R-:W-:-:S04]  /*faf0*/  @P1 LOP3.LUT R6, R7, R6, RZ, 0x3c, !PT ;  /* 0x0000000607061212 */ /* 0x000fc800078e3cff */
[----:B------:R-:W-:-:S05]  /*fb00*/  @P1 LOP3.LUT R7, R7, R6, RZ, 0x3c, !PT ;  /* 0x0000000607071212 */ /* 0x000fca00078e3cff */
[----:B------:R0:W3:Y:S04]  /*fb10*/  @P1 LDG.E.U8 R246, desc[UR6][R6.64] ;  /* 0x0000000606f61981 */ /* 0x0000e8000c1e1100 */
[----:B------:R-:W0:Y:S04]  /*fb20*/  LDL R6, [R1+0xde8] ;  /* 0x000de80001067983 */ /* 0x000e280000100800 */
[----:B------:R-:W0:Y:S01]  /*fb30*/  LDL R7, [R1+0xdec] ;  /* 0x000dec0001077983 */ /* 0x000e220000100800 */
[----:B------:R-:W-:Y:S02]  /*fb40*/  PRMT R251, RZ, 0x7610, R251 ;  /* 0x00007610fffb7816 */ /* 0x000fe400000000fb */
[----:B------:R-:W-:-:S02]  /*fb50*/  ISETP.GT.AND P2, PT, R4, 0x5, PT ;  /* 0x000000050400780c */ /* 0x000fc40003f44270 */
[----:B0-----:R-:W-:-:S04]  /*fb60*/  @P1 LOP3.LUT R7, R7, R6, RZ, 0x3c, !PT ;  /* 0x0000000607071212 */ /* 0x001fc800078e3cff */
[----:B------:R-:W-:-:S04]  /*fb70*/  @P1 LOP3.LUT R6, R7, R6, RZ, 0x3c, !PT ;  /* 0x0000000607061212 */ /* 0x000fc800078e3cff */
[----:B------:R-:W-:-:S05]  /*fb80*/  @P1 LOP3.LUT R7, R7, R6, RZ, 0x3c, !PT ;  /* 0x0000000607071212 */ /* 0x000fca00078e3cff */
[----:B------:R4:W3:Y:S04]  /*fb90*/  @P1 LDG.E.U8 R251, desc[UR6][R6.64] ;  /* 0x0000000606fb1981 */ /* 0x0008e8000c1e1100 */
[----:B------:R-:W2:Y:S01]  /*fba0*/  LDL R7, [R1+0xde0] ;  /* 0x000de00001077983 */ /* 0x000ea20000100800 */
[----:B------:R-:W-:Y:S01]  /*fbb0*/  PRMT R168, RZ, 0x7610, R168 ;  /* 0x00007610ffa87816 */ /* 0x000fe200000000a8 */
[----:B----4-:R-:W-:Y:S01]  /*fbc0*/  @P2 IMAD.MOV.U32 R6, RZ, RZ, R13 ;  /* 0x000000ffff062224 */ /* 0x010fe200078e000d */
[----:B------:R-:W-:Y:S01]  /*fbd0*/  PRMT R249, RZ, 0x7610, R249 ;  /* 0x00007610fff97816 */ /* 0x000fe200000000f9 */
[----:B------:R-:W4:Y:S04]  /*fbe0*/  LDL R13, [R1+0xdbc] ;  /* 0x000dbc00010d7983 */ /* 0x000f280000100800 */
[----:B--2---:R0:W2:Y:S04]  /*fbf0*/  @P2 LDG.E.U8 R168, desc[UR6][R6.64] ;  /* 0x0000000606a82981 */ /* 0x0040a8000c1e1100 */
[----:B------:R-:W0:Y:S04]  /*fc00*/  LDL R6, [R1+0xdd8] ;  /* 0x000dd80001067983 */ /* 0x000e280000100800 */
[----:B------:R-:W0:Y:S02]  /*fc10*/  LDL R7, [R1+0xddc] ;  /* 0x000ddc0001077983 */ /* 0x000e240000100800 */
[----:B0-----:R-:W-:-:S04]  /*fc20*/  @P2 LOP3.LUT R7, R7, R6, RZ, 0x3c, !PT ;  /* 0x0000000607072212 */ /* 0x001fc800078e3cff */
[----:B------:R-:W-:-:S04]  /*fc30*/  @P2 LOP3.LUT R6, R7, R6, RZ, 0x3c, !PT ;  /* 0x0000000607062212 */ /* 0x000fc800078e3cff */
[----:B------:R-:W-:-:S05]  /*fc40*/  @P2 LOP3.LUT R7, R7, R6, RZ, 0x3c, !PT ;  /* 0x0000000607072212 */ /* 0x000fca00078e3cff */
[----:B------:R0:W2:Y:S04]  /*fc50*/  @P2 LDG.E.U8 R249, desc[UR6][R6.64] ;  /* 0x0000000606f92981 */ /* 0x0000a8000c1e1100 */
[----:B------:R-:W0:Y:S04]  /*fc60*/  LDL R6, [R1+0xdd0] ;  /* 0x000dd00001067983 */ /* 0x000e280000100800 */
[----:B------:R-:W0:Y:S01]  /*fc70*/  LDL R7, [R1+0xdd4] ;  /* 0x000dd40001077983 */ /* 0x000e220000100800 */
[----:B------:R-:W-:Y:S02]  /*fc80*/  ISETP.GT.AND P0, PT, R4, 0x6, PT ;  /* 0x000000060400780c */ /* 0x000fe40003f04270 */
[----:B------:R-:W-:-:S11]  /*fc90*/  PRMT R244, RZ, 0x7610, R244 ;  /* 0x00007610fff47816 */ /* 0x000fd600000000f4 */
[----:B0-----:R-:W-:-:S04]  /*fca0*/  @P0 LOP3.LUT R7, R7, R6, RZ, 0x3c, !PT ;  /* 0x0000000607070212 */ /* 0x001fc800078e3cff */
[----:B------:R-:W-:-:S04]  /*fcb0*/  @P0 LOP3.LUT R6, R7, R6, RZ, 0x3c, !PT ;  /* 0x0000000607060212 */ /* 0x000fc800078e3cff */
[----:B------:R-:W-:-:S05]  /*fcc0*/  @P0 LOP3.LUT R7, R7, R6, RZ, 0x3c, !PT ;  /* 0x0000000607070212 */ /* 0x000fca00078e3cff */
[----:B------:R0:W2:Y:S04]  /*fcd0*/  @P0 LDG.E.U8 R244, desc[UR6][R6.64] ;  /* 0x0000000606f40981 */ /* 0x0000a8000c1e1100 */
[----:B------:R-:W0:Y:S04]  /*fce0*/  LDL R6, [R1+0xdc8] ;  /* 0x000dc80001067983 */ /* 0x000e280000100800 */
[----:B------:R-:W0:Y:S01]  /*fcf0*/  LDL R7, [R1+0xdcc] ;  /* 0x000dcc0001077983 */ /* 0x000e220000100800 */
[----:B------:R-:W-:Y:S02]  /*fd00*/  PRMT R247, RZ, 0x7610, R247 ;  /* 0x00007610fff77816 */ /* 0x000fe400000000f7 */
        /* <DEDUP_REMOVED lines=12> */
[----:B------:R-:W3:Y:S01]  /*fdd0*/  LDL R7, [R1+0xdb8] ;  /* 0x000db80001077983 */ /* 0x000ee20000100800 */
[----:B------:R-:W-:Y:S01]  /*fde0*/  PRMT R245, RZ, 0x7610, R245 ;  /* 0x00007610fff57816 */ /* 0x000fe200000000f5 */
[----:B----4-:R-:W-:Y:S01]  /*fdf0*/  @P1 IMAD.MOV.U32 R6, RZ, RZ, R13 ;  /* 0x000000ffff061224 */ /* 0x010fe200078e000d */
[----:B------:R-:W-:Y:S01]  /*fe00*/  ISETP.GT.AND P2, PT, R4, 0x8, PT ;  /* 0x000000080400780c */ /* 0x000fe20003f44270 */
[----:B------:R-:W4:Y:S04]  /*fe10*/  LDL R13, [R1+0xd94] ;  /* 0x000d9400010d7983 */ /* 0x000f280000100800 */
[----:B---3--:R0:W3:Y:S04]  /*fe20*/  @P1 LDG.E.U8 R245, desc[UR6][R6.64] ;  /* 0x0000000606f51981 */ /* 0x0080e8000c1e1100 */
[----:B------:R-:W0:Y:S04]  /*fe30*/  LDL R6, [R1+0xdb0] ;  /* 0x000db00001067983 */ /* 0x000e280000100800 */
[----:B------:R-:W0:Y:S01]  /*fe40*/  LDL R7, [R1+0xdb4] ;  /* 0x000db40001077983 */ /* 0x000e220000100800 */
[----:B------:R-:W-:-:S02]  /*fe50*/  PRMT R241, RZ, 0x7610, R241 ;  /* 0x00007610fff17816 */ /* 0x000fc400000000f1 */
[----:B0-----:R-:W-:-:S04]  /*fe60*/  @P2 LOP3.LUT R7, R7, R6, RZ, 0x3c, !PT ;  /* 0x0000000607072212 */ /* 0x001fc800078e3cff */
[----:B------:R-:W-:-:S04]  /*fe70*/  @P2 LOP3.LUT R6, R7, R6, RZ, 0x3c, !PT ;  /* 0x0000000607062212 */ /* 0x000fc800078e3cff */
[----:B------:R-:W-:-:S05]  /*fe80*/  @P2 LOP3.LUT R7, R7, R6, RZ, 0x3c, !PT ;  /* 0x0000000607072212 */ /* 0x000fca00078e3cff */
[----:B------:R0:W3:Y:S04]  /*fe90*/  @P2 LDG.E.U8 R241, desc[UR6][R6.64] ;  /* 0x0000000606f12981 */ /* 0x0000e8000c1e1100 */
        /* <DEDUP_REMOVED lines=9> */
[----:B------:R-:W-:Y:S02]  /*ff30*/  ISETP.GT.AND P0, PT, R4, 0x9, PT ;  /* 0x000000090400780c */ /* 0x000fe40003f04270 */
[----:B------:R-:W-:-:S11]  /*ff40*/  PRMT R239, RZ, 0x7610, R239 ;  /* 0x00007610ffef7816 */ /* 0x000fd600000000ef */
        /* <DEDUP_REMOVED lines=232> */
[----:B------:R-:W2:Y:S01]  /*10dd0*/  LDL R7, [R1+0xc98] ;  /* 0x000c980001077983 */ /* 0x000ea20000100800 */
[----:B------:R-:W-:Y:S01]  /*10de0*/  PRMT R211, RZ, 0x7610, R211 ;  /* 0x00007610ffd37816 */ /* 0x000fe200000000d3 */
[----:B----4-:R-:W-:Y:S01]  /*10df0*/  @P1 IMAD.MOV.U32 R6, RZ, RZ, R13 ;  /* 0x000000ffff061224 */ /* 0x010fe200078e000d */
[----:B------:R-:W-:Y:S01]  /*10e00*/  ISETP.GT.AND P0, PT, R4, 0x1a, PT ;  /* 0x0000001a0400780c */ /* 0x000fe20003f04270 */
[----:B------:R-:W4:Y:S04]  /*10e10*/  LDL R13, [R1+0xc74] ;  /* 0x000c7400010d7983 */ /* 0x000f280000100800 */
[----:B--2---:R0:W2:Y:S04]  /*10e20*/  @P1 LDG.E.U8 R211, desc[UR6][R6.64] ;  /* 0x0000000606d31981 */ /* 0x0040a8000c1e1100 */
[----:B------:R-:W0:Y:S04]  /*10e30*/  LDL R6, [R1+0xc90] ;  /* 0x000c900001067983 */ /* 0x000e280000100800 */
[----:B------:R-:W0:Y:S01]  /*10e40*/  LDL R7, [R1+0xc94] ;  /* 0x000c940001077983 */ /* 0x000e220000100800 */
[----:B------:R-:W-:-:S02]  /*10e50*/  PRMT R207, RZ, 0x7610, R207 ;  /* 0x00007610ffcf7816 */ /* 0x000fc400000000cf */
        /* <DEDUP_REMOVED lines=22> */
[----:B------:R-:W-:-:S02]  /*10fc0*/  ISETP.GT.AND P0, PT, R4, 0x1c, PT ;  /* 0x0000001c0400780c */ /* 0x000fc40003f04270 */
[----:B0-----:R-:W-:-:S04]  /*10fd0*/  @P1 LOP3.LUT R7, R7, R6, RZ, 0x3c, !PT ;  /* 0x0000000607071212 */ /* 0x001fc800078e3cff */
[----:B------:R-:W-:-:S04]  /*10fe0*/  @P1 LOP3.LUT R6, R7, R6, RZ, 0x3c, !PT ;  /* 0x0000000607061212 */ /* 0x000fc800078e3cff */
[----:B------:R-:W-:-:S05]  /*10ff0*/  @P1 LOP3.LUT R7, R7, R6, RZ, 0x3c, !PT ;  /* 0x0000000607071212 */ /* 0x000fca00078e3cff */
[----:B------:R4:W2:Y:S04]  /*11000*/  @P1 LDG.E.U8 R206, desc[UR6][R6.64] ;  /* 0x0000000606ce1981 */ /* 0x0008a8000c1e1100 */
[----:B------:R-:W3:Y:S01]  /*11010*/  LDL R7, [R1+0xc70] ;  /* 0x000c700001077983 */ /* 0x000ee20000100800 */
[----:B------:R-:W-:Y:S01]  /*11020*/  PRMT R199, RZ, 0x7610, R199 ;  /* 0x00007610ffc77816 */ /* 0x000fe200000000c7 */
[----:B----4-:R-:W-:Y:S01]  /*11030*/  @P0 IMAD.MOV.U32 R6, RZ, RZ, R13 ;  /* 0x000000ffff060224 */ /* 0x010fe200078e000d */
[----:B------:R-:W-:Y:S01]  /*11040*/  PRMT R202, RZ, 0x7610, R202 ;  /* 0x00007610ffca7816 */ /* 0x000fe200000000ca */
[----:B------:R-:W4:Y:S04]  /*11050*/  LDL R13, [R1+0xc4c] ;  /* 0x000c4c00010d7983 */ /* 0x000f280000100800 */
[----:B---3--:R0:W3:Y:S04]  /*11060*/  @P0 LDG.E.U8 R199, desc[UR6][R6.64] ;  /* 0x0000000606c70981 */ /* 0x0080e8000c1e1100 */
[----:B------:R-:W0:Y:S04]  /*11070*/  LDL R6, [R1+0xc68] ;  /* 0x000c680001067983 */ /* 0x000e280000100800 */
[----:B------:R-:W0:Y:S02]  /*11080*/  LDL R7, [R1+0xc6c] ;  /* 0x000c6c0001077983 */ /* 0x000e240000100800 */
        /* <DEDUP_REMOVED lines=104> */
[----:B------:R-:W0:Y:S01]  /*11710*/  LDL R7, [R1+0xbf4] ;  /* 0x000bf40001077983 */ /* 0x000e220000100800 */
[----:B------:R-:W-:-:S03]  /*11720*/  PRMT R171, RZ, 0x7610, R171 ;  /* 0x00007610ffab7816 */ /* 0x000fc600000000ab */
[----:B0-----:R-:W-:Y:S02]  /*11730*/  @P0 IMAD.MOV.U32 R6, RZ, RZ, R7 ;  /* 0x000000ffff060224 */ /* 0x001fe400078e0007 */
[----:B------:R-:W-:-:S05]  /*11740*/  @P0 IMAD.MOV.U32 R7, RZ, RZ, R126 ;  /* 0x000000ffff070224 */ /* 0x000fca00078e007e */
[----:B------:R0:W2:Y:S04]  /*11750*/  @P0 LDG.E.U8 R171, desc[UR6][R6.64] ;  /* 0x0000000606ab0981 */ /* 0x0000a8000c1e1100 */
[----:B------:R-:W0:Y:S01]  /*11760*/  LDL R7, [R1+0xbec] ;  /* 0x000bec0001077983 */ /* 0x000e220000100800 */
[----:B------:R-:W-:Y:S02]  /*11770*/  PRMT R205, RZ, 0x7610, R205 ;  /* 0x00007610ffcd7816 */ /* 0x000fe400000000cd */
[----:B------:R-:W-:Y:S01]  /*11780*/  ISETP.GT.AND P1, PT, R4, 0x25, PT ;  /* 0x000000250400780c */ /* 0x000fe20003f24270 */
[----:B0-----:R-:W-:Y:S02]  /*11790*/  @P0 IMAD.MOV.U32 R6, RZ, RZ, R7 ;  /* 0x000000ffff060224 */ /* 0x001fe400078e0007 */
[----:B------:R-:W-:-:S05]  /*117a0*/  @P0 IMAD.MOV.U32 R7, RZ, RZ, R128 ;  /* 0x000000ffff070224 */ /* 0x000fca00078e0080 */
[----:B------:R0:W2:Y:S04]  /*117b0*/  @P0 LDG.E.U8 R205, desc[UR6][R6.64] ;  /* 0x0000000606cd0981 */ /* 0x0000a8000c1e1100 */
[----:B------:R-:W0:Y:S01]  /*117c0*/  LDL R7, [R1+0xbe4] ;  /* 0x000be40001077983 */ /* 0x000e220000100800 */
[----:B------:R-:W-:Y:S01]  /*117d0*/  PRMT R167, RZ, 0x7610, R167 ;  /* 0x00007610ffa77816 */ /* 0x000fe200000000a7 */
[----:B0-----:R-:W-:Y:S02]  /*117e0*/  @P1 IMAD.MOV.U32 R6, RZ, RZ, R7 ;  /* 0x000000ffff061224 */ /* 0x001fe400078e0007 */
[----:B------:R-:W-:-:S05]  /*117f0*/  @P1 IMAD.MOV.U32 R7, RZ, RZ, R130 ;  /* 0x000000ffff071224 */ /* 0x000fca00078e0082 */
[----:B------:R0:W2:Y:S04]  /*11800*/  @P1 LDG.E.U8 R167, desc[UR6][R6.64] ;  /* 0x0000000606a71981 */ /* 0x0000a8000c1e1100 */
[----:B------:R-:W0:Y:S01]  /*11810*/  LDL R7, [R1+0xbdc] ;  /* 0x000bdc0001077983 */ /* 0x000e220000100800 */
[----:B------:R-:W-:Y:S02]  /*11820*/  ISETP.GT.AND P0, PT, R4, 0x26, PT ;  /* 0x000000260400780c */ /* 0x000fe40003f04270 */
[----:B------:R-:W-:Y:S02]  /*11830*/  PRMT R201, RZ, 0x7610, R201 ;  /* 0x00007610ffc97816 */ /* 0x000fe400000000c9 */
[----:B------:R-:W-:Y:S02]  /*11840*/  PRMT R163, RZ, 0x7610, R163 ;  /* 0x00007610ffa37816 */ /* 0x000fe400000000a3 */
[----:B------:R-:W-:-:S02]  /*11850*/  PRMT R197, RZ, 0x7610, R197 ;  /* 0x00007610ffc57816 */ /* 0x000fc400000000c5 */
[----:B------:R-:W-:Y:S02]  /*11860*/  PRMT R160, RZ, 0x7610, R160 ;  /* 0x00007610ffa07816 */ /* 0x000fe400000000a0 */
[----:B------:R-:W-:Y:S02]  /*11870*/  PRMT R192, RZ, 0x7610, R192 ;  /* 0x00007610ffc07816 */ /* 0x000fe400000000c0 */
[----:B------:R-:W-:Y:S02]  /*11880*/  PRMT R157, RZ, 0x7610, R157 ;  /* 0x00007610ff9d7816 */ /* 0x000fe4000000009d */
[----:B------:R-:W-:Y:S01]  /*11890*/  PRMT R186, RZ, 0x7610, R186 ;  /* 0x00007610ffba7816 */ /* 0x000fe200000000ba */
[----:B0-----:R-:W-:Y:S02]  /*118a0*/  @P1 IMAD.MOV.U32 R6, RZ, RZ, R7 ;  /* 0x000000ffff061224 */ /* 0x001fe400078e0007 */
[----:B------:R-:W-:-:S05]  /*118b0*/  @P1 IMAD.MOV.U32 R7, RZ, RZ, R132 ;  /* 0x000000ffff071224 */ /* 0x000fca00078e0084 */
[----:B------:R4:W2:Y:S02]  /*118c0*/  @P1 LDG.E.U8 R201, desc[UR6][R6.64] ;  /* 0x0000000606c91981 */ /* 0x0008a4000c1e1100 */
[----:B----4-:R-:W-:Y:S02]  /*118d0*/  @P0 IMAD.MOV.U32 R6, RZ, RZ, R13 ;  /* 0x000000ffff060224 */ /* 0x010fe400078e000d */
[----:B------:R-:W4:Y:S01]  /*118e0*/  LDL.LU R13, [R1+0xb88] ;  /* 0x000b8800010d7983 */ /* 0x000f220000300800 */
[----:B------:R-:W-:Y:S01]  /*118f0*/  @P0 IMAD.MOV.U32 R7, RZ, RZ, R134 ;  /* 0x000000ffff070224 */ /* 0x000fe200078e0086 */
[----:B------:R-:W-:-:S04]  /*11900*/  ISETP.GT.AND P1, PT, R4, 0x27, PT ;  /* 0x000000270400780c */ /* 0x000fc80003f24270 */
[----:B------:R0:W2:Y:S02]  /*11910*/  @P0 LDG.E.U8 R163, desc[UR6][R6.64] ;  /* 0x0000000606a30981 */ /* 0x0000a4000c1e1100 */
[----:B0-----:R-:W-:Y:S02]  /*11920*/  @P0 IMAD.MOV.U32 R6, RZ, RZ, R125 ;  /* 0x000000ffff060224 */ /* 0x001fe400078e007d */
[----:B------:R-:W-:-:S05]  /*11930*/  @P0 IMAD.MOV.U32 R7, RZ, RZ, R136 ;  /* 0x000000ffff070224 */ /* 0x000fca00078e0088 */
[----:B------:R0:W2:Y:S01]  /*11940*/  @P0 LDG.E.U8 R197, desc[UR6][R6.64] ;  /* 0x0000000606c50981 */ /* 0x0000a2000c1e1100 */
[----:B------:R-:W-:Y:S01]  /*11950*/  ISETP.GT.AND P0, PT, R4, 0x28, PT ;  /* 0x000000280400780c */ /* 0x000fe20003f04270 */
[----:B0-----:R-:W-:Y:S02]  /*11960*/  @P1 IMAD.MOV.U32 R6, RZ, RZ, R127 ;  /* 0x000000ffff061224 */ /* 0x001fe400078e007f */
[----:B------:R-:W-:-:S05]  /*11970*/  @P1 IMAD.MOV.U32 R7, RZ, RZ, R138 ;  /* 0x000000ffff071224 */ /* 0x000fca00078e008a */
[----:B------:R0:W2:Y:S02]  /*11980*/  @P1 LDG.E.U8 R160, desc[UR6][R6.64] ;  /* 0x0000000606a01981 */ /* 0x0000a4000c1e1100 */
[----:B0-----:R-:W-:Y:S02]  /*11990*/  @P1 IMAD.MOV.U32 R6, RZ, RZ, R129 ;  /* 0x000000ffff061224 */ /* 0x001fe400078e0081 */
[----:B------:R-:W-:-:S05]  /*119a0*/  @P1 IMAD.MOV.U32 R7, RZ, RZ, R140 ;  /* 0x000000ffff071224 */ /* 0x000fca00078e008c */
[----:B------:R0:W2:Y:S01]  /*119b0*/  @P1 LDG.E.U8 R192, desc[UR6][R6.64] ;  /* 0x0000000606c01981 */ /* 0x0000a2000c1e1100 */
[----:B------:R-:W-:Y:S01]  /*119c0*/  ISETP.GT.AND P1, PT, R4, 0x29, PT ;  /* 0x000000290400780c */ /* 0x000fe20003f24270 */
[----:B0-----:R-:W-:Y:S02]  /*119d0*/  @P0 IMAD.MOV.U32 R6, RZ, RZ, R131 ;  /* 0x000000ffff060224 */ /* 0x001fe400078e0083 */
[----:B------:R-:W-:-:S05]  /*119e0*/  @P0 IMAD.MOV.U32 R7, RZ, RZ, R142 ;  /* 0x000000ffff070224 */ /* 0x000fca00078e008e */
[----:B------:R0:W2:Y:S01]  /*119f0*/  @P0 LDG.E.U8 R157, desc[UR6][R6.64] ;  /* 0x00000006069d0981 */ /* 0x0000a2000c1e1100 */
[----:B------:R-:W-:Y:S01]  /*11a00*/  PRMT R155, RZ, 0x7610, R155 ;  /* 0x00007610ff9b7816 */ /* 0x000fe2000000009b */
[----:B0-----:R-:W-:Y:S02]  /*11a10*/  @P0 IMAD.MOV.U32 R6, RZ, RZ, R133 ;  /* 0x000000ffff060224 */ /* 0x001fe400078e0085 */
[----:B------:R-:W-:-:S05]  /*11a20*/  @P0 IMAD.MOV.U32 R7, RZ, RZ, R144 ;  /* 0x000000ffff070224 */ /* 0x000fca00078e0090 */
[----:B------:R0:W2:Y:S01]  /*11a30*/  @P0 LDG.E.U8 R186, desc[UR6][R6.64] ;  /* 0x0000000606ba0981 */ /* 0x0000a2000c1e1100 */
[----:B------:R-:W-:Y:S02]  /*11a40*/  ISETP.GT.AND P0, PT, R4, 0x2a, PT ;  /* 0x0000002a0400780c */ /* 0x000fe40003f04270 */
[----:B------:R-:W-:Y:S01]  /*11a50*/  PRMT R181, RZ, 0x7610, R181 ;  /* 0x00007610ffb57816 */ /* 0x000fe200000000b5 */
[----:B0-----:R-:W-:Y:S02]  /*11a60*/  @P1 IMAD.MOV.U32 R6, RZ, RZ, R135 ;  /* 0x000000ffff061224 */ /* 0x001fe400078e0087 */
[----:B------:R-:W-:-:S05]  /*11a70*/  @P1 IMAD.MOV.U32 R7, RZ, RZ, R146 ;  /* 0x000000ffff071224 */ /* 0x000fca00078e0092 */
[----:B------:R0:W2:Y:S01]  /*11a80*/  @P1 LDG.E.U8 R155, desc[UR6][R6.64] ;  /* 0x00000006069b1981 */ /* 0x0000a2000c1e1100 */
[----:B------:R-:W-:Y:S01]  /*11a90*/  PRMT R153, RZ, 0x7610, R153 ;  /* 0x00007610ff997816 */ /* 0x000fe20000000099 */
[----:B0-----:R-:W-:Y:S02]  /*11aa0*/  @P1 IMAD.MOV.U32 R6, RZ, RZ, R137 ;  /* 0x000000ffff061224 */ /* 0x001fe400078e0089 */
[----:B------:R-:W-:-:S05]  /*11ab0*/  @P1 IMAD.MOV.U32 R7, RZ, RZ, R148 ;  /* 0x000000ffff071224 */ /* 0x000fca00078e0094 */
[----:B------:R0:W2:Y:S01]  /*11ac0*/  @P1 LDG.E.U8 R181, desc[UR6][R6.64] ;  /* 0x0000000606b51981 */ /* 0x0000a2000c1e1100 */
[----:B------:R-:W-:Y:S01]  /*11ad0*/  PRMT R177, RZ, 0x7610, R177 ;  /* 0x00007610ffb17816 */ /* 0x000fe200000000b1 */
[----:B0-----:R-:W-:Y:S02]  /*11ae0*/  @P0 IMAD.MOV.U32 R6, RZ, RZ, R139 ;  /* 0x000000ffff060224 */ /* 0x001fe400078e008b */
[----:B------:R-:W-:-:S05]  /*11af0*/  @P0 IMAD.MOV.U32 R7, RZ, RZ, R150 ;  /* 0x000000ffff070224 */ /* 0x000fca00078e0096 */
[----:B------:R0:W2:Y:S02]  /*11b00*/  @P0 LDG.E.U8 R153, desc[UR6][R6.64] ;  /* 0x0000000606990981 */ /* 0x0000a4000c1e1100 */
[----:B0-----:R-:W-:Y:S02]  /*11b10*/  @P0 IMAD.MOV.U32 R6, RZ, RZ, R141 ;  /* 0x000000ffff060224 */ /* 0x001fe400078e008d */
[----:B----4-:R-:W-:-:S05]  /*11b20*/  @P0 IMAD.MOV.U32 R7, RZ, RZ, R13 ;  /* 0x000000ffff070224 */ /* 0x010fca00078e000d */
[----:B------:R0:W4:Y:S04]  /*11b30*/  @P0 LDG.E.U8 R177, desc[UR6][R6.64] ;  /* 0x0000000606b10981 */ /* 0x000128000c1e1100 */
[----:B------:R-:W3:Y:S01]  /*11b40*/  LDL R7, [R1+0xb80] ;  /* 0x000b800001077983 */ /* 0x000ee20000100800 */
[----:B------:R-:W-:Y:S02]  /*11b50*/  ISETP.GT.AND P1, PT, R4, 0x2b, PT ;  /* 0x0000002b0400780c */ /* 0x000fe40003f24270 */
[----:B------:R-:W-:-:S11]  /*11b60*/  PRMT R23, RZ, 0x7610, R23 ;  /* 0x00007610ff177816 */ /* 0x000fd60000000017 */
[----:B0-----:R-:W-:-:S05]  /*11b70*/  @P1 IMAD.MOV.U32 R6, RZ, RZ, R143 ;  /* 0x000000ffff061224 */ /* 0x001fca00078e008f */
[----:B---3--:R0:W3:Y:S04]  /*11b80*/  @P1 LDG.E.U8 R23, desc[UR6][R6.64] ;  /* 0x0000000606171981 */ /* 0x0080e8000c1e1100 */
[----:B------:R-:W2:Y:S01]  /*11b90*/  LDL R7, [R1+0xb78] ;  /* 0x000b780001077983 */ /* 0x000ea20000100800 */
[----:B------:R-:W-:Y:S01]  /*11ba0*/  PRMT R173, RZ, 0x7610, R173 ;  /* 0x00007610ffad7816 */ /* 0x000fe200000000ad */
[----:B0-----:R-:W-:Y:S01]  /*11bb0*/  @P1 IMAD.MOV.U32 R6, RZ, RZ, R145 ;  /* 0x000000ffff061224 */ /* 0x001fe200078e0091 */
[C---:B------:R-:W-:Y:S02]  /*11bc0*/  ISETP.GT.AND P0, PT, R4.reuse, 0x2c, PT ;  /* 0x0000002c0400780c */ /* 0x040fe40003f04270 */
[----:B------:R-:W-:Y:S02]  /*11bd0*/  PRMT R21, RZ, 0x7610, R21 ;  /* 0x00007610ff157816 */ /* 0x000fe40000000015 */
[----:B--2---:R0:W2:Y:S04]  /*11be0*/  @P1 LDG.E.U8 R173, desc[UR6][R6.64] ;  /* 0x0000000606ad1981 */ /* 0x0040a8000c1e1100 */
[----:B------:R-:W4:Y:S05]  /*11bf0*/  LDL R7, [R1+0xb70] ;  /* 0x000b700001077983 */ /* 0x000f2a0000100800 */
[----:B0-----:R-:W-:Y:S01]  /*11c00*/  @P0 IMAD.MOV.U32 R6, RZ, RZ, R147 ;  /* 0x000000ffff060224 */ /* 0x001fe200078e0093 */
[----:B------:R-:W-:-:S02]  /*11c10*/  ISETP.GT.AND P1, PT, R4, 0x2d, PT ;  /* 0x0000002d0400780c */ /* 0x000fc40003f24270 */
[----:B------:R-:W-:Y:S02]  /*11c20*/  PRMT R169, RZ, 0x7610, R169 ;  /* 0x00007610ffa97816 */ /* 0x000fe400000000a9 */
[----:B----4-:R0:W4:Y:S04]  /*11c30*/  @P0 LDG.E.U8 R21, desc[UR6][R6.64] ;  /* 0x0000000606150981 */ /* 0x010128000c1e1100 */
[----:B------:R-:W3:Y:S01]  /*11c40*/  LDL R7, [R1+0xb68] ;  /* 0x000b680001077983 */ /* 0x000ee20000100800 */
[----:B0-----:R-:W-:-:S05]  /*11c50*/  @P0 IMAD.MOV.U32 R6, RZ, RZ, R149 ;  /* 0x000000ffff060224 */ /* 0x001fca00078e0095 */
[----:B---3--:R0:W3:Y:S04]  /*11c60*/  @P0 LDG.E.U8 R169, desc[UR6][R6.64] ;  /* 0x0000000606a90981 */ /* 0x0080e8000c1e1100 */
[----:B------:R-:W2:Y:S01]  /*11c70*/  LDL R7, [R1+0xb60] ;  /* 0x000b600001077983 */ /* 0x000ea20000100800 */
[----:B0-----:R-:W-:-:S03]  /*11c80*/  @P1 IMAD.MOV.U32 R6, RZ, RZ, R151 ;  /* 0x000000ffff061224 */ /* 0x001fc600078e0097 */
[----:B------:R0:W-:Y:S04]  /*11c90*/  STL.64 [R1+0x14d8], R150 ;  /* 0x0014d89601007387 */ /* 0x0001e80000100a00 */
[----:B0-----:R-:W4:Y:S04]  /*11ca0*/  LDL R150, [R1+0xb30] ;  /* 0x000b300001967983 */ /* 0x001f280000100800 */
[----:B------:R-:W3:Y:S04]  /*11cb0*/  LDL R151, [R1+0xb34] ;  /* 0x000b340001977983 */ /* 0x000ee80000100800 */
        /* <DEDUP_REMOVED lines=15> */
[----:B------:R-:W-:Y:S04]  /*11db0*/  STL.64 [R1+0x14a8], R138 ;  /* 0x0014a88a01007387 */ /* 0x000fe80000100a00 */
        /* <DEDUP_REMOVED lines=49> */
[----:B------:R0:W-:Y:S04]  /*120d0*/  STL.64 [R1+0x1318], R38 ;  /* 0x0013182601007387 */ /* 0x0001e80000100a00 */
[----:B------:R1:W-:Y:S04]  /*120e0*/  STL.64 [R1+0x1310], R36 ;  /* 0x0013102401007387 */ /* 0x0003e80000100a00 */
[----:B------:R-:W-:Y:S04]  /*120f0*/  STL.64 [R1+0x1308], R34 ;  /* 0x0013082201007387 */ /* 0x000fe80000100a00 */
[----:B------:R-:W-:Y:S04]  /*12100*/  STL.64 [R1+0x1300], R32 ;  /* 0x0013002001007387 */ /* 0x000fe80000100a00 */
[----:B------:R2:W-:Y:S04]  /*12110*/  STL.64 [R1+0x12f8], R30 ;  /* 0x0012f81e01007387 */ /* 0x0005e80000100a00 */
[----:B------:R-:W-:Y:S04]  /*12120*/  STL.64 [R1+0x12f0], R28 ;  /* 0x0012f01c01007387 */ /* 0x000fe80000100a00 */
[----:B------:R2:W-:Y:S04]  /*12130*/  STL.64 [R1+0x12e8], R26 ;  /* 0x0012e81a01007387 */ /* 0x0005e80000100a00 */
[----:B------:R3:W-:Y:S04]  /*12140*/  STL.64 [R1+0x12e0], R24 ;  /* 0x0012e01801007387 */ /* 0x0007e80000100a00 */
[----:B0-----:R-:W3:Y:S04]  /*12150*/  LDL R38, [R1+0xb28] ;  /* 0x000b280001267983 */ /* 0x001ee80000100800 */
[----:B-1----:R-:W3:Y:S04]  /*12160*/  LDL R37, [R1+0xb2c] ;  /* 0x000b2c0001257983 */ /* 0x002ee80000100800 */
[----:B------:R-:W3:Y:S04]  /*12170*/  LDL R36, [R1+0xb20] ;  /* 0x000b200001247983 */ /* 0x000ee80000100800 */
[----:B--2---:R-:W2:Y:S04]  /*12180*/  LDL R30, [R1+0xb24] ;  /* 0x000b2400011e7983 */ /* 0x004ea80000100800 */
[----:B------:R-:W2:Y:S04]  /*12190*/  LDL R40, [R1+0xb18] ;  /* 0x000b180001287983 */ /* 0x000ea80000100800 */
[----:B------:R-:W2:Y:S04]  /*121a0*/  LDL R39, [R1+0xb1c] ;  /* 0x000b1c0001277983 */ /* 0x000ea80000100800 */
[----:B------:R-:W2:Y:S01]  /*121b0*/  LDL R26, [R1+0xb14] ;  /* 0x000b1400011a7983 */ /* 0x000ea20000100800 */
[----:B------:R-:W-:-:S02]  /*121c0*/  PRMT R19, RZ, 0x7610, R19 ;  /* 0x00007610ff137816 */ /* 0x000fc40000000013 */
[----:B------:R-:W-:Y:S01]  /*121d0*/  ISETP.GT.AND P0, PT, R4, 0x2e, PT ;  /* 0x0000002e0400780c */ /* 0x000fe20003f04270 */
[----:B------:R-:W2:Y:S01]  /*121e0*/  LDL R27, [R1+0xb10] ;  /* 0x000b1000011b7983 */ /* 0x000ea20000100800 */
[----:B------:R-:W-:-:S03]  /*121f0*/  PRMT R165, RZ, 0x7610, R165 ;  /* 0x00007610ffa57816 */ /* 0x000fc600000000a5 */
[----:B------:R4:W2:Y:S01]  /*12200*/  @P1 LDG.E.U8 R19, desc[UR6][R6.64] ;  /* 0x0000000606131981 */ /* 0x0008a2000c1e1100 */
[----:B------:R-:W-:Y:S02]  /*12210*/  PRMT R17, RZ, 0x7610, R17 ;  /* 0x00007610ff117816 */ /* 0x000fe40000000011 */
[----:B------:R-:W-:Y:S01]  /*12220*/  PRMT R161, RZ, 0x7610, R161 ;  /* 0x00007610ffa17816 */ /* 0x000fe200000000a1 */
[----:B------:R-:W2:Y:S01]  /*12230*/  LDL R35, [R1+0xb08] ;  /* 0x000b080001237983 */ /* 0x000ea20000100800 */
[----:B------:R-:W-:Y:S02]  /*12240*/  PRMT R5, RZ, 0x7610, R5 ;  /* 0x00007610ff057816 */ /* 0x000fe40000000005 */
[----:B------:R-:W-:Y:S01]  /*12250*/  PRMT R158, RZ, 0x7610, R158 ;  /* 0x00007610ff9e7816 */ /* 0x000fe2000000009e */
[----:B------:R-:W2:Y:S01]  /*12260*/  LDL R34, [R1+0xb0c] ;  /* 0x000b0c0001227983 */ /* 0x000ea20000100800 */
[----:B------:R-:W-:-:S03]  /*12270*/  PRMT R194, RZ, 0x7610, R194 ;  /* 0x00007610ffc27816 */ /* 0x000fc600000000c2 */
[----:B------:R-:W2:Y:S04]  /*12280*/  LDL R33, [R1+0xb00] ;  /* 0x000b000001217983 */ /* 0x000ea80000100800 */
[----:B------:R-:W2:Y:S01]  /*12290*/  LDL R31, [R1+0xb04] ;  /* 0x000b0400011f7983 */ /* 0x000ea20000100800 */
[----:B------:R-:W-:Y:S02]  /*122a0*/  PRMT R32, RZ, 0x7610, R32 ;  /* 0x00007610ff207816 */ /* 0x000fe40000000020 */
[----:B------:R-:W-:Y:S01]  /*122b0*/  PRMT R188, RZ, 0x7610, R188 ;  /* 0x00007610ffbc7816 */ /* 0x000fe200000000bc */
[----:B------:R-:W2:Y:S01]  /*122c0*/  LDL R42, [R1+0xa88] ;  /* 0x000a8800012a7983 */ /* 0x000ea20000100800 */
[----:B------:R-:W-:Y:S02]  /*122d0*/  PRMT R29, RZ, 0x7610, R29 ;  /* 0x00007610ff1d7816 */ /* 0x000fe4000000001d */
[----:B------:R-:W-:Y:S01]  /*122e0*/  PRMT R182, RZ, 0x7610, R182 ;  /* 0x00007610ffb67816 */ /* 0x000fe200000000b6 */
[----:B------:R-:W2:Y:S01]  /*122f0*/  LDL R41, [R1+0xa8c] ;  /* 0x000a8c0001297983 */ /* 0x000ea20000100800 */
[----:B----4-:R-:W-:-:S02]  /*12300*/  @P1 IMAD.MOV.U32 R7, RZ, RZ, R140 ;  /* 0x000000ffff071224 */ /* 0x010fc400078e008c */
[----:B---3--:R-:W-:-:S05]  /*12310*/  @P1 IMAD.MOV.U32 R6, RZ, RZ, R141 ;  /* 0x000000ffff061224 */ /* 0x008fca00078e008d */
[----:B------:R0:W3:Y:S01]  /*12320*/  @P1 LDG.E.U8 R165, desc[UR6][R6.64] ;  /* 0x0000000606a51981 */ /* 0x0000e2000c1e1100 */
[----:B------:R-:W-:Y:S01]  /*12330*/  ISETP.GT.AND P1, PT, R4, 0x2f, PT ;  /* 0x0000002f0400780c */ /* 0x000fe20003f24270 */
[----:B0-----:R-:W-:Y:S02]  /*12340*/  @P0 IMAD.MOV.U32 R6, RZ, RZ, R143 ;  /* 0x000000ffff060224 */ /* 0x001fe400078e008f */
[----:B------:R-:W-:-:S05]  /*12350*/  @P0 IMAD.MOV.U32 R7, RZ, RZ, R142 ;  /* 0x000000ffff070224 */ /* 0x000fca00078e008e */
[----:B------:R0:W4:Y:S02]  /*12360*/  @P0 LDG.E.U8 R17, desc[UR6][R6.64] ;  /* 0x0000000606110981 */ /* 0x000124000c1e1100 */
[----:B0-----:R-:W-:Y:S02]  /*12370*/  @P0 IMAD.MOV.U32 R6, RZ, RZ, R145 ;  /* 0x000000ffff060224 */ /* 0x001fe400078e0091 */
[----:B------:R-:W-:-:S05]  /*12380*/  @P0 IMAD.MOV.U32 R7, RZ, RZ, R144 ;  /* 0x000000ffff070224 */ /* 0x000fca00078e0090 */
[----:B------:R0:W3:Y:S01]  /*12390*/  @P0 LDG.E.U8 R161, desc[UR6][R6.64] ;  /* 0x0000000606a10981 */ /* 0x0000e2000c1e1100 */
[----:B------:R-:W-:Y:S01]  /*123a0*/  ISETP.GT.AND P0, PT, R4, 0x30, PT ;  /* 0x000000300400780c */ /* 0x000fe20003f04270 */
[----:B0-----:R-:W-:Y:S02]  /*123b0*/  @P1 IMAD.MOV.U32 R6, RZ, RZ, R147 ;  /* 0x000000ffff061224 */ /* 0x001fe400078e0093 */
[----:B------:R-:W-:-:S05]  /*123c0*/  @P1 IMAD.MOV.U32 R7, RZ, RZ, R146 ;  /* 0x000000ffff071224 */ /* 0x000fca00078e0092 */
[----:B------:R0:W3:Y:S02]  /*123d0*/  @P1 LDG.E.U8 R5, desc[UR6][R6.64] ;  /* 0x0000000606051981 */ /* 0x0000e4000c1e1100 */
        /* <DEDUP_REMOVED lines=8> */
[----:B------:R-:W4:Y:S01]  /*12460*/  LDL R38, [R1+0xaf8] ;  /* 0x000af80001267983 */ /* 0x000f220000100800 */
[----:B------:R-:W-:-:S03]  /*12470*/  @P0 IMAD.MOV.U32 R6, RZ, RZ, R37 ;  /* 0x000000ffff060224 */ /* 0x000fc600078e0025 */
[----:B------:R-:W3:Y:S04]  /*12480*/  LDL R37, [R1+0xafc] ;  /* 0x000afc0001257983 */ /* 0x000ee80000100800 */
[----:B------:R2:W3:Y:S01]  /*12490*/  @P0 LDG.E.U8 R32, desc[UR6][R6.64] ;  /* 0x0000000606200981 */ /* 0x0004e2000c1e1100 */
[----:B------:R-:W-:Y:S01]  /*124a0*/  ISETP.GT.AND P0, PT, R4, 0x32, PT ;  /* 0x000000320400780c */ /* 0x000fe20003f04270 */
[----:B--2---:R-:W-:Y:S02]  /*124b0*/  @P1 IMAD.MOV.U32 R6, RZ, RZ, R30 ;  /* 0x000000ffff061224 */ /* 0x004fe400078e001e */
[----:B------:R-:W-:Y:S01]  /*124c0*/  @P1 IMAD.MOV.U32 R7, RZ, RZ, R36 ;  /* 0x000000ffff071224 */ /* 0x000fe200078e0024 */
[----:B------:R-:W2:Y:S04]  /*124d0*/  LDL R30, [R1+0xaf4] ;  /* 0x000af400011e7983 */ /* 0x000ea80000100800 */
[----:B------:R-:W2:Y:S04]  /*124e0*/  LDL R36, [R1+0xaf0] ;  /* 0x000af00001247983 */ /* 0x000ea80000100800 */
[----:B------:R0:W2:Y:S02]  /*124f0*/  @P1 LDG.E.U8 R188, desc[UR6][R6.64] ;  /* 0x0000000606bc1981 */ /* 0x0000a4000c1e1100 */
[----:B0-----:R-:W-:-:S02]  /*12500*/  @P1 IMAD.MOV.U32 R6, RZ, RZ, R39 ;  /* 0x000000ffff061224 */ /* 0x001fc400078e0027 */
[----:B------:R-:W-:Y:S01]  /*12510*/  @P1 IMAD.MOV.U32 R7, RZ, RZ, R40 ;  /* 0x000000ffff071224 */ /* 0x000fe200078e0028 */
[----:B------:R-:W2:Y:S04]  /*12520*/  LDL R39, [R1+0xaec] ;  /* 0x000aec0001277983 */ /* 0x000ea80000100800 */
[----:B------:R-:W2:Y:S04]  /*12530*/  LDL R40, [R1+0xae8] ;  /* 0x000ae80001287983 */ /* 0x000ea80000100800 */
[----:B------:R0:W2:Y:S02]  /*12540*/  @P1 LDG.E.U8 R29, desc[UR6][R6.64] ;  /* 0x00000006061d1981 */ /* 0x0000a4000c1e1100 */
[----:B0-----:R-:W-:-:S02]  /*12550*/  @P0 IMAD.MOV.U32 R6, RZ, RZ, R26 ;  /* 0x000000ffff060224 */ /* 0x001fc400078e001a */
[----:B------:R-:W2:Y:S01]  /*12560*/  LDL R26, [R1+0xae4] ;  /* 0x000ae400011a7983 */ /* 0x000ea20000100800 */
[----:B------:R-:W-:-:S03]  /*12570*/  @P0 IMAD.MOV.U32 R7, RZ, RZ, R27 ;  /* 0x000000ffff070224 */ /* 0x000fc600078e001b */
[----:B------:R-:W2:Y:S01]  /*12580*/  LDL R27, [R1+0xae0] ;  /* 0x000ae000011b7983 */ /* 0x000ea20000100800 */
[C---:B------:R-:W-:Y:S02]  /*12590*/  ISETP.GT.AND P1, PT, R4.reuse, 0x33, PT ;  /* 0x000000330400780c */ /* 0x040fe40003f24270 */
[----:B------:R-:W-:Y:S01]  /*125a0*/  PRMT R28, RZ, 0x7610, R28 ;  /* 0x00007610ff1c7816 */ /* 0x000fe2000000001c */
[----:B------:R0:W2:Y:S01]  /*125b0*/  @P0 LDG.E.U8 R182, desc[UR6][R6.64] ;  /* 0x0000000606b60981 */ /* 0x0000a2000c1e1100 */
[----:B------:R-:W-:Y:S01]  /*125c0*/  PRMT R178, RZ, 0x7610, R178 ;  /* 0x00007610ffb27816 */ /* 0x000fe200000000b2 */
[----:B0-----:R-:W-:Y:S02]  /*125d0*/  @P0 IMAD.MOV.U32 R6, RZ, RZ, R34 ;  /* 0x000000ffff060224 */ /* 0x001fe400078e0022 */
[----:B------:R-:W-:Y:S01]  /*125e0*/  @P0 IMAD.MOV.U32 R7, RZ, RZ, R35 ;  /* 0x000000ffff070224 */ /* 0x000fe200078e0023 */
[----:B------:R-:W2:Y:S04]  /*125f0*/  LDL R34, [R1+0xadc] ;  /* 0x000adc0001227983 */ /* 0x000ea80000100800 */
[----:B------:R-:W2:Y:S04]  /*12600*/  LDL R35, [R1+0xad8] ;  /* 0x000ad80001237983 */ /* 0x000ea80000100800 */
[----:B------:R0:W2:Y:S01]  /*12610*/  @P0 LDG.E.U8 R28, desc[UR6][R6.64] ;  /* 0x00000006061c0981 */ /* 0x0000a2000c1e1100 */
[----:B------:R-:W-:-:S02]  /*12620*/  ISETP.GT.AND P0, PT, R4, 0x34, PT ;  /* 0x000000340400780c */ /* 0x000fc40003f04270 */
[----:B------:R-:W-:Y:S01]  /*12630*/  PRMT R12, RZ, 0x7610, R12 ;  /* 0x00007610ff0c7816 */ /* 0x000fe2000000000c */
[----:B0-----:R-:W-:Y:S02]  /*12640*/  @P1 IMAD.MOV.U32 R6, RZ, RZ, R31 ;  /* 0x000000ffff061224 */ /* 0x001fe400078e001f */
[----:B------:R-:W-:Y:S01]  /*12650*/  @P1 IMAD.MOV.U32 R7, RZ, RZ, R33 ;  /* 0x000000ffff071224 */ /* 0x000fe200078e0021 */
[----:B------:R-:W2:Y:S04]  /*12660*/  LDL R31, [R1+0xad4] ;  /* 0x000ad400011f7983 */ /* 0x000ea80000100800 */
[----:B------:R-:W2:Y:S04]  /*12670*/  LDL R33, [R1+0xad0] ;  /* 0x000ad00001217983 */ /* 0x000ea80000100800 */
[----:B------:R4:W2:Y:S01]  /*12680*/  @P1 LDG.E.U8 R178, desc[UR6][R6.64] ;  /* 0x0000000606b21981 */ /* 0x0008a2000c1e1100 */
[----:B------:R-:W-:-:S02]  /*12690*/  PRMT R174, RZ, 0x7610, R174 ;  /* 0x00007610ffae7816 */ /* 0x000fc400000000ae */
[----:B------:R-:W-:Y:S01]  /*126a0*/  PRMT R25, RZ, 0x7610, R25 ;  /* 0x00007610ff197816 */ /* 0x000fe20000000019 */
[----:B----4-:R-:W-:Y:S02]  /*126b0*/  @P1 IMAD.MOV.U32 R7, RZ, RZ, R38 ;  /* 0x000000ffff071224 */ /* 0x010fe400078e0026 */
[----:B------:R-:W4:Y:S01]  /*126c0*/  LDL R38, [R1+0xac8] ;  /* 0x000ac80001267983 */ /* 0x000f220000100800 */
[----:B---3--:R-:W-:-:S03]  /*126d0*/  @P1 IMAD.MOV.U32 R6, RZ, RZ, R37 ;  /* 0x000000ffff061224 */ /* 0x008fc600078e0025 */
[----:B------:R-:W3:Y:S04]  /*126e0*/  LDL R37, [R1+0xacc] ;  /* 0x000acc0001257983 */ /* 0x000ee80000100800 */
[----:B------:R2:W3:Y:S01]  /*126f0*/  @P1 LDG.E.U8 R12, desc[UR6][R6.64] ;  /* 0x00000006060c1981 */ /* 0x0004e2000c1e1100 */
[----:B------:R-:W-:Y:S01]  /*12700*/  ISETP.GT.AND P1, PT, R4, 0x35, PT ;  /* 0x000000350400780c */ /* 0x000fe20003f24270 */
[----:B--2---:R-:W-:Y:S02]  /*12710*/  @P0 IMAD.MOV.U32 R6, RZ, RZ, R30 ;  /* 0x000000ffff060224 */ /* 0x004fe400078e001e */
[----:B------:R-:W2:Y:S01]  /*12720*/  LDL R30, [R1+0xac4] ;  /* 0x000ac400011e7983 */ /* 0x000ea20000100800 */
[----:B------:R-:W-:-:S03]  /*12730*/  @P0 IMAD.MOV.U32 R7, RZ, RZ, R36 ;  /* 0x000000ffff070224 */ /* 0x000fc600078e0024 */
[----:B------:R-:W2:Y:S04]  /*12740*/  LDL R36, [R1+0xac0] ;  /* 0x000ac00001247983 */ /* 0x000ea80000100800 */
[----:B------:R0:W2:Y:S02]  /*12750*/  @P0 LDG.E.U8 R174, desc[UR6][R6.64] ;  /* 0x0000000606ae0981 */ /* 0x0000a4000c1e1100 */
[----:B0-----:R-:W-:Y:S02]  /*12760*/  @P0 IMAD.MOV.U32 R6, RZ, RZ, R39 ;  /* 0x000000ffff060224 */ /* 0x001fe400078e0027 */
[----:B------:R-:W2:Y:S01]  /*12770*/  LDL R39, [R1+0xabc] ;  /* 0x000abc0001277983 */ /* 0x000ea20000100800 */
[----:B------:R-:W-:-:S03]  /*12780*/  @P0 IMAD.MOV.U32 R7, RZ, RZ, R40 ;  /* 0x000000ffff070224 */ /* 0x000fc600078e0028 */
[----:B------:R-:W2:Y:S04]  /*12790*/  LDL R40, [R1+0xab8] ;  /* 0x000ab80001287983 */ /* 0x000ea80000100800 */
[----:B------:R0:W2:Y:S02]  /*127a0*/  @P0 LDG.E.U8 R25, desc[UR6][R6.64] ;  /* 0x0000000606190981 */ /* 0x0000a4000c1e1100 */
[----:B0-----:R-:W-:Y:S02]  /*127b0*/  @P1 IMAD.MOV.U32 R6, RZ, RZ, R26 ;  /* 0x000000ffff061224 */ /* 0x001fe400078e001a */
[----:B------:R-:W2:Y:S01]  /*127c0*/  LDL R26, [R1+0xab4] ;  /* 0x000ab400011a7983 */ /* 0x000ea20000100800 */
[----:B------:R-:W-:-:S03]  /*127d0*/  @P1 IMAD.MOV.U32 R7, RZ, RZ, R27 ;  /* 0x000000ffff071224 */ /* 0x000fc600078e001b */
[----:B------:R-:W2:Y:S01]  /*127e0*/  LDL R27, [R1+0xab0] ;  /* 0x000ab000011b7983 */ /* 0x000ea20000100800 */
[----:B------:R-:W-:Y:S02]  /*127f0*/  PRMT R170, RZ, 0x7610, R170 ;  /* 0x00007610ffaa7816 */ /* 0x000fe400000000aa */
[C---:B------:R-:W-:Y:S02]  /*12800*/  ISETP.GT.AND P0, PT, R4.reuse, 0x36, PT ;  /* 0x000000360400780c */ /* 0x040fe40003f04270 */
[----:B------:R-:W-:Y:S02]  /*12810*/  PRMT R24, RZ, 0x7610, R24 ;  /* 0x00007610ff187816 */ /* 0x000fe40000000018 */
        /* <DEDUP_REMOVED lines=27> */
[----:B0-----:R-:W-:Y:S01]  /*129d0*/  @P1 IMAD.MOV.U32 R6, RZ, RZ, R39 ;  /* 0x000000ffff061224 */ /* 0x001fe200078e0027 */
[----:B------:R-:W-:Y:S01]  /*129e0*/  PRMT R159, RZ, 0x7610, R159 ;  /* 0x00007610ff9f7816 */ /* 0x000fe2000000009f */
        /* <DEDUP_REMOVED lines=8> */
[----:B------:R-:W-:Y:S02]  /*12a70*/  ISETP.GT.AND P1, PT, R4, 0x39, PT ;  /* 0x000000390400780c */ /* 0x000fe40003f24270 */
[----:B------:R-:W-:Y:S01]  /*12a80*/  PRMT R196, RZ, 0x7610, R196 ;  /* 0x00007610ffc47816 */ /* 0x000fe200000000c4 */
[----:B------:R0:W2:Y:S01]  /*12a90*/  @P0 LDG.E.U8 R159, desc[UR6][R6.64] ;  /* 0x00000006069f0981 */ /* 0x0000a2000c1e1100 */
[----:B------:R-:W-:Y:S02]  /*12aa0*/  PRMT R156, RZ, 0x7610, R156 ;  /* 0x00007610ff9c7816 */ /* 0x000fe4000000009c */
[----:B------:R-:W-:Y:S01]  /*12ab0*/  PRMT R191, RZ, 0x7610, R191 ;  /* 0x00007610ffbf7816 */ /* 0x000fe200000000bf */
[----:B0-----:R-:W-:Y:S02]  /*12ac0*/  @P0 IMAD.MOV.U32 R6, RZ, RZ, R34 ;  /* 0x000000ffff060224 */ /* 0x001fe400078e0022 */
[----:B------:R-:W2:Y:S01]  /*12ad0*/  LDL R34, [R1+0xa74] ;  /* 0x000a740001227983 */ /* 0x000ea20000100800 */
[----:B------:R-:W-:-:S03]  /*12ae0*/  @P0 IMAD.MOV.U32 R7, RZ, RZ, R35 ;  /* 0x000000ffff070224 */ /* 0x000fc600078e0023 */
[----:B------:R-:W2:Y:S04]  /*12af0*/  LDL R35, [R1+0xa70] ;  /* 0x000a700001237983 */ /* 0x000ea80000100800 */
[----:B------:R0:W2:Y:S01]  /*12b00*/  @P0 LDG.E.U8 R196, desc[UR6][R6.64] ;  /* 0x0000000606c40981 */ /* 0x0000a2000c1e1100 */
[----:B------:R-:W-:Y:S01]  /*12b10*/  ISETP.GT.AND P0, PT, R4, 0x3a, PT ;  /* 0x0000003a0400780c */ /* 0x000fe20003f04270 */
[----:B0-----:R-:W-:Y:S02]  /*12b20*/  @P1 IMAD.MOV.U32 R6, RZ, RZ, R31 ;  /* 0x000000ffff061224 */ /* 0x001fe400078e001f */
[----:B------:R-:W2:Y:S01]  /*12b30*/  LDL R31, [R1+0xa6c] ;  /* 0x000a6c00011f7983 */ /* 0x000ea20000100800 */
[----:B------:R-:W-:-:S03]  /*12b40*/  @P1 IMAD.MOV.U32 R7, RZ, RZ, R33 ;  /* 0x000000ffff071224 */ /* 0x000fc600078e0021 */
[----:B------:R-:W2:Y:S04]  /*12b50*/  LDL R33, [R1+0xa68] ;  /* 0x000a680001217983 */ /* 0x000ea80000100800 */
[----:B------:R4:W2:Y:S01]  /*12b60*/  @P1 LDG.E.U8 R156, desc[UR6][R6.64] ;  /* 0x00000006069c1981 */ /* 0x0008a2000c1e1100 */
[----:B------:R-:W-:Y:S02]  /*12b70*/  PRMT R154, RZ, 0x7610, R154 ;  /* 0x00007610ff9a7816 */ /* 0x000fe4000000009a */
        /* <DEDUP_REMOVED lines=13> */
[----:B------:R-:W-:-:S05]  /*12c50*/  @P0 IMAD.MOV.U32 R7, RZ, RZ, R42 ;  /* 0x000000ffff070224 */ /* 0x000fca00078e002a */
[----:B------:R0:W2:Y:S02]  /*12c60*/  @P0 LDG.E.U8 R185, desc[UR6][R6.64] ;  /* 0x0000000606b90981 */ /* 0x0000a4000c1e1100 */
[----:B0-----:R-:W-:Y:S02]  /*12c70*/  @P1 IMAD.MOV.U32 R6, RZ, RZ, R26 ;  /* 0x000000ffff061224 */ /* 0x001fe400078e001a */
[----:B------:R-:W2:Y:S01]  /*12c80*/  LDL R26, [R1+0xa54] ;  /* 0x000a5400011a7983 */ /* 0x000ea20000100800 */
[----:B------:R-:W-:Y:S01]  /*12c90*/  PRMT R152, RZ, 0x7610, R152 ;  /* 0x00007610ff987816 */ /* 0x000fe20000000098 */
[----:B------:R-:W-:Y:S01]  /*12ca0*/  @P1 IMAD.MOV.U32 R7, RZ, RZ, R27 ;  /* 0x000000ffff071224 */ /* 0x000fe200078e001b */
[----:B------:R-:W-:Y:S01]  /*12cb0*/  ISETP.GT.AND P0, PT, R4, 0x3c, PT ;  /* 0x0000003c0400780c */ /* 0x000fe20003f04270 */
[----:B------:R-:W2:Y:S01]  /*12cc0*/  LDL R27, [R1+0xa50] ;  /* 0x000a5000011b7983 */ /* 0x000ea20000100800 */
[----:B------:R-:W-:-:S03]  /*12cd0*/  PRMT R180, RZ, 0x7610, R180 ;  /* 0x00007610ffb47816 */ /* 0x000fc600000000b4 */
[----:B------:R0:W2:Y:S02]  /*12ce0*/  @P1 LDG.E.U8 R152, desc[UR6][R6.64] ;  /* 0x0000000606981981 */ /* 0x0000a4000c1e1100 */
[----:B0-----:R-:W-:Y:S02]  /*12cf0*/  @P1 IMAD.MOV.U32 R6, RZ, RZ, R39 ;  /* 0x000000ffff061224 */ /* 0x001fe400078e0027 */
[----:B------:R-:W-:-:S05]  /*12d00*/  @P1 IMAD.MOV.U32 R7, RZ, RZ, R40 ;  /* 0x000000ffff071224 */ /* 0x000fca00078e0028 */
[----:B------:R0:W2:Y:S01]  /*12d10*/  @P1 LDG.E.U8 R180, desc[UR6][R6.64] ;  /* 0x0000000606b41981 */ /* 0x0000a2000c1e1100 */
[----:B------:R-:W-:Y:S02]  /*12d20*/  PRMT R22, RZ, 0x7610, R22 ;  /* 0x00007610ff167816 */ /* 0x000fe40000000016 */
[----:B------:R-:W-:Y:S01]  /*12d30*/  ISETP.GT.AND P1, PT, R4, 0x3d, PT ;  /* 0x0000003d0400780c */ /* 0x000fe20003f24270 */
[----:B0-----:R-:W-:Y:S02]  /*12d40*/  @P0 IMAD.MOV.U32 R6, RZ, RZ, R34 ;  /* 0x000000ffff060224 */ /* 0x001fe400078e0022 */
[----:B------:R-:W-:Y:S01]  /*12d50*/  @P0 IMAD.MOV.U32 R7, RZ, RZ, R35 ;  /* 0x000000ffff070224 */ /* 0x000fe200078e0023 */
[----:B------:R-:W2:Y:S04]  /*12d60*/  LDL R34, [R1+0xa4c] ;  /* 0x000a4c0001227983 */ /* 0x000ea80000100800 */
[----:B------:R-:W2:Y:S01]  /*12d70*/  LDL R35, [R1+0xa48] ;  /* 0x000a480001237983 */ /* 0x000ea20000100800 */
[----:B------:R-:W-:-:S03]  /*12d80*/  PRMT R176, RZ, 0x7610, R176 ;  /* 0x00007610ffb07816 */ /* 0x000fc600000000b0 */
[----:B------:R0:W2:Y:S01]  /*12d90*/  @P0 LDG.E.U8 R22, desc[UR6][R6.64] ;  /* 0x0000000606160981 */ /* 0x0000a2000c1e1100 */
[----:B------:R-:W-:Y:S02]  /*12da0*/  PRMT R20, RZ, 0x7610, R20 ;  /* 0x00007610ff147816 */ /* 0x000fe40000000014 */
[----:B------:R-:W-:Y:S01]  /*12db0*/  LOP3.LUT R250, R250, 0xffff, RZ, 0xc0, !PT ;  /* 0x0000fffffafa7812 */ /* 0x000fe200078ec0ff */
[----:B0-----:R-:W-:Y:S02]  /*12dc0*/  @P0 IMAD.MOV.U32 R6, RZ, RZ, R31 ;  /* 0x000000ffff060224 */ /* 0x001fe400078e001f */
[----:B------:R-:W-:Y:S01]  /*12dd0*/  @P0 IMAD.MOV.U32 R7, RZ, RZ, R33 ;  /* 0x000000ffff070224 */ /* 0x000fe200078e0021 */
[----:B------:R-:W-:Y:S01]  /*12de0*/  LOP3.LUT R172, R172, 0xffff, RZ, 0xc0, !PT ;  /* 0x0000ffffacac7812 */ /* 0x000fe200078ec0ff */
[----:B------:R-:W2:Y:S04]  /*12df0*/  LDL R33, [R1+0xa40] ;  /* 0x000a400001217983 */ /* 0x000ea80000100800 */
[----:B------:R4:W2:Y:S01]  /*12e00*/  @P0 LDG.E.U8 R176, desc[UR6][R6.64] ;  /* 0x0000000606b00981 */ /* 0x0008a2000c1e1100 */
[----:B------:R-:W-:-:S03]  /*12e10*/  ISETP.GT.AND P0, PT, R4, 0x3e, PT ;  /* 0x0000003e0400780c */ /* 0x000fc60003f04270 */
[----:B------:R-:W2:Y:S01]  /*12e20*/  LDL R31, [R1+0xa44] ;  /* 0x000a4400011f7983 */ /* 0x000ea20000100800 */
[--C-:B------:R-:W-:Y:S02]  /*12e30*/  PRMT R250, R250, 0x3340, R172.reuse ;  /* 0x00003340fafa7816 */ /* 0x100fe400000000ac */
[----:B------:R-:W-:Y:S01]  /*12e40*/  PRMT R172, RZ, 0x7610, R172 ;  /* 0x00007610ffac7816 */ /* 0x000fe200000000ac */
[----:B----4-:R-:W-:Y:S02]  /*12e50*/  @P1 IMAD.MOV.U32 R7, RZ, RZ, R38 ;  /* 0x000000ffff071224 */ /* 0x010fe400078e0026 */
[----:B---3--:R-:W-:-:S05]  /*12e60*/  @P1 IMAD.MOV.U32 R6, RZ, RZ, R37 ;  /* 0x000000ffff061224 */ /* 0x008fca00078e0025 */
[----:B------:R2:W3:Y:S02]  /*12e70*/  @P1 LDG.E.U8 R20, desc[UR6][R6.64] ;  /* 0x0000000606141981 */ /* 0x0004e4000c1e1100 */
[----:B--2---:R-:W-:Y:S02]  /*12e80*/  @P1 IMAD.MOV.U32 R6, RZ, RZ, R30 ;  /* 0x000000ffff061224 */ /* 0x004fe400078e001e */
[----:B------:R-:W2:Y:S01]  /*12e90*/  LDL R30, [R1+0xa38] ;  /* 0x000a3800011e7983 */ /* 0x000ea20000100800 */
[----:B------:R-:W-:-:S05]  /*12ea0*/  @P1 IMAD.MOV.U32 R7, RZ, RZ, R36 ;  /* 0x000000ffff071224 */ /* 0x000fca00078e0024 */
[----:B------:R0:W4:Y:S02]  /*12eb0*/  @P1 LDG.E.U8 R172, desc[UR6][R6.64] ;  /* 0x0000000606ac1981 */ /* 0x000124000c1e1100 */
[----:B0-----:R-:W-:Y:S02]  /*12ec0*/  @P0 IMAD.MOV.U32 R6, RZ, RZ, R26 ;  /* 0x000000ffff060224 */ /* 0x001fe400078e001a */
[----:B------:R-:W3:Y:S01]  /*12ed0*/  LDL R26, [R1+0xa3c] ;  /* 0x000a3c00011a7983 */ /* 0x000ee20000100800 */
[----:B------:R-:W-:Y:S02]  /*12ee0*/  LOP3.LUT R248, R248, 0xffff, RZ, 0xc0, !PT ;  /* 0x0000fffff8f87812 */ /* 0x000fe400078ec0ff */
[----:B------:R-:W-:Y:S01]  /*12ef0*/  LOP3.LUT R18, R18, 0xffff, RZ, 0xc0, !PT ;  /* 0x0000ffff12127812 */ /* 0x000fe200078ec0ff */
[----:B------:R-:W-:Y:S01]  /*12f00*/  @P0 IMAD.MOV.U32 R7, RZ, RZ, R27 ;  /* 0x000000ffff070224 */ /* 0x000fe200078e001b */
[----:B------:R-:W-:Y:S01]  /*12f10*/  LOP3.LUT R246, R246, 0xffff, RZ, 0xc0, !PT ;  /* 0x0000fffff6f67812 */ /* 0x000fe200078ec0ff */
[----:B------:R-:W4:Y:S01]  /*12f20*/  LDL.LU R151, [R1+0x608] ;  /* 0x0006080001977983 */ /* 0x000f220000300800 */
[----:B------:R-:W-:-:S02]  /*12f30*/  PRMT R248, R248, 0x3340, R18 ;  /* 0x00003340f8f87816 */ /* 0x000fc40000000012 */
[----:B------:R-:W-:Y:S01]  /*12f40*/  PRMT R18, RZ, 0x7610, R18 ;  /* 0x00007610ff127816 */ /* 0x000fe20000000012 */
[----:B------:R-:W4:Y:S01]  /*12f50*/  LDL R27, [R1+0xe50] ;  /* 0x000e5000011b7983 */ /* 0x000f220000100800 */
[----:B------:R-:W-:-:S04]  /*12f60*/  LOP3.LUT R168, R168, 0xffff, RZ, 0xc0, !PT ;  /* 0x0000ffffa8a87812 */ /* 0x000fc800078ec0ff */
[--C-:B------:R-:W-:Y:S01]  /*12f70*/  PRMT R246, R246, 0x3340, R168.reuse ;  /* 0x00003340f6f67816 */ /* 0x100fe200000000a8 */
[----:B------:R0:W4:Y:S01]  /*12f80*/  @P0 LDG.E.U8 R18, desc[UR6][R6.64] ;  /* 0x0000000606120981 */ /* 0x000122000c1e1100 */
[----:B------:R-:W-:Y:S02]  /*12f90*/  PRMT R168, RZ, 0x7610, R168 ;  /* 0x00007610ffa87816 */ /* 0x000fe400000000a8 */
[----:B------:R-:W-:Y:S02]  /*12fa0*/  LOP3.LUT R244, R244, 0xffff, RZ, 0xc0, !PT ;  /* 0x0000fffff4f47812 */ /* 0x000fe400078ec0ff */
[----:B------:R-:W-:Y:S01]  /*12fb0*/  LOP3.LUT R16, R16, 0xffff, RZ, 0xc0, !PT ;  /* 0x0000ffff10107812 */ /* 0x000fe200078ec0ff */
[----:B0-----:R-:W-:Y:S02]  /*12fc0*/  @P0 IMAD.MOV.U32 R6, RZ, RZ, R34 ;  /* 0x000000ffff060224 */ /* 0x001fe400078e0022 */
[----:B------:R-:W-:-:S05]  /*12fd0*/  @P0 IMAD.MOV.U32 R7, RZ, RZ, R35 ;  /* 0x000000ffff070224 */ /* 0x000fca00078e0023 */
[----:B------:R0:W4:Y:S01]  /*12fe0*/  @P0 LDG.E.U8 R168, desc[UR6][R6.64] ;  /* 0x0000000606a80981 */ /* 0x000122000c1e1100 */
[----:B------:R-:W-:Y:S02]  /*12ff0*/  ISETP.GT.AND P0, PT, R4, 0x3f, PT ;  /* 0x0000003f0400780c */ /* 0x000fe40003f04270 */
[--C-:B------:R-:W-:Y:S02]  /*13000*/  PRMT R244, R244, 0x3340, R16.reuse ;  /* 0x00003340f4f47816 */ /* 0x100fe40000000010 */
[----:B------:R-:W-:Y:S02]  /*13010*/  PRMT R16, RZ, 0x7610, R16 ;  /* 0x00007610ff107816 */ /* 0x000fe40000000010 */
[----:B------:R-:W-:Y:S02]  /*13020*/  LOP3.LUT R241, R241, 0xffff, RZ, 0xc0, !PT ;  /* 0x0000fffff1f17812 */ /* 0x000fe400078ec0ff */
[----:B------:R-:W-:Y:S02]  /*13030*/  LOP3.LUT R239, R239, 0xffff, RZ, 0xc0, !PT ;  /* 0x0000ffffefef7812 */ /* 0x000fe400078ec0ff */
[----:B------:R-:W-:-:S03]  /*13040*/  LOP3.LUT R237, R237, 0xffff, RZ, 0xc0, !PT ;  /* 0x0000ffffeded7812 */ /* 0x000fc600078ec0ff */
[----:B0-----:R-:W-:Y:S01]  /*13050*/  @P0 IMAD.MOV.U32 R7, RZ, RZ, R33 ;  /* 0x000000ffff070224 */ /* 0x001fe200078e0021 */
[----:B------:R-:W-:Y:S02]  /*13060*/  LOP3.LUT R164, R164, 0xffff, RZ, 0xc0, !PT ;  /* 0x0000ffffa4a47812 */ /* 0x000fe400078ec0ff */
[----:B------:R-:W-:Y:S02]  /*13070*/  LOP3.LUT R11, R11, 0xffff, RZ, 0xc0, !PT ;  /* 0x0000ffff0b0b7812 */ /* 0x000fe400078ec0ff */
[----:B------:R-:W-:Y:S01]  /*13080*/  LOP3.LUT R10, R10, 0xffff, RZ, 0xc0, !PT ;  /* 0x0000ffff0a0a7812 */ /* 0x000fe200078ec0ff */
[----:B------:R-:W-:Y:S01]  /*13090*/  @P0 IMAD.MOV.U32 R6, RZ, RZ, R31 ;  /* 0x000000ffff060224 */ /* 0x000fe200078e001f */
[----:B------:R-:W-:Y:S02]  /*130a0*/  LOP3.LUT R9, R9, 0xffff, RZ, 0xc0, !PT ;  /* 0x0000ffff09097812 */ /* 0x000fe400078ec0ff */
[----:B------:R-:W-:Y:S02]  /*130b0*/  LOP3.LUT R8, R8, 0xffff, RZ, 0xc0, !PT ;  /* 0x0000ffff08087812 */ /* 0x000fe400078ec0ff */
[----:B------:R0:W4:Y:S01]  /*130c0*/  @P0 LDG.E.U8 R16, desc[UR6][R6.64] ;  /* 0x0000000606100981 */ /* 0x000122000c1e1100 */
[----:B------:R-:W-:-:S02]  /*130d0*/  PRMT R239, R241, 0x3340, R239 ;  /* 0x00003340f1ef7816 */ /* 0x000fc400000000ef */
[----:B------:R-:W-:Y:S02]  /*130e0*/  PRMT R164, R237, 0x3340, R164 ;  /* 0x00003340eda47816 */ /* 0x000fe400000000a4 */
[----:B0-----:R-:W-:Y:S02]  /*130f0*/  PRMT R6, R11, 0x3340, R10 ;  /* 0x000033400b067816 */ /* 0x001fe4000000000a */
[----:B------:R-:W-:Y:S02]  /*13100*/  PRMT R11, R9, 0x3340, R8 ;  /* 0x00003340090b7816 */ /* 0x000fe40000000008 */
[--C-:B------:R-:W-:Y:S02]  /*13110*/  PRMT R10, R239, 0x5410, R164.reuse ;  /* 0x00005410ef0a7816 */ /* 0x100fe400000000a4 */
[----:B------:R-:W-:Y:S02]  /*13120*/  PRMT R11, R6, 0x5410, R11 ;  /* 0x00005410060b7816 */ /* 0x000fe4000000000b */
[----:B------:R-:W-:Y:S01]  /*13130*/  PRMT R164, RZ, 0x7610, R164 ;  /* 0x00007610ffa47816 */ /* 0x000fe200000000a4 */
[----:B--2---:R-:W-:-:S02]  /*13140*/  @P0 IMAD.MOV.U32 R7, RZ, RZ, R30 ;  /* 0x000000ffff070224 */ /* 0x004fc400078e001e */
[----:B---3--:R-:W-:-:S05]  /*13150*/  @P0 IMAD.MOV.U32 R6, RZ, RZ, R26 ;  /* 0x000000ffff060224 */ /* 0x008fca00078e001a */
[----:B------:R0:W2:Y:S02]  /*13160*/  @P0 LDG.E.U8 R164, desc[UR6][R6.64] ;  /* 0x0000000606a40981 */ /* 0x0000a4000c1e1100 */
[----:B0-----:R-:W-:Y:S02]  /*13170*/  LOP3.LUT R7, R15, 0xffff, RZ, 0xc0, !PT ;  /* 0x0000ffff0f077812 */ /* 0x001fe400078ec0ff */
[----:B------:R-:W3:Y:S01]  /*13180*/  LDL.LU R15, [R1+0x16f4] ;  /* 0x0016f400010f7983 */ /* 0x000ee20000300800 */
[----:B------:R-:W-:-:S03]  /*13190*/  LOP3.LUT R6, R3, 0xffff, RZ, 0xc0, !PT ;  /* 0x0000ffff03067812 */ /* 0x000fc600078ec0ff */
[----:B------:R-:W3:Y:S04]  /*131a0*/  LDL.LU R3, [R1+0x16f0] ;  /* 0x0016f00001037983 */ /* 0x000ee80000300800 */
[----:B------:R-:W2:Y:S01]  /*131b0*/  LDL R26, [R1+0xe5c] ;  /* 0x000e5c00011a7983 */ /* 0x000ea20000100800 */
[----:B------:R-:W-:Y:S02]  /*131c0*/  PRMT R8, R250, 0x5410, R248 ;  /* 0x00005410fa087816 */ /* 0x000fe400000000f8 */
[----:B------:R-:W-:Y:S01]  /*131d0*/  PRMT R9, R246, 0x5410, R244 ;  /* 0x00005410f6097816 */ /* 0x000fe200000000f4 */
[----:B------:R-:W-:Y:S01]  /*131e0*/  BAR.SYNC.DEFER_BLOCKING 0x0 ;  /* 0x0000000000007b1d */ /* 0x000fe20000010000 */
[----:B------:R-:W-:Y:S02]  /*131f0*/  LOP3.LUT R252, R252, 0xffff, RZ, 0xc0, !PT ;  /* 0x0000fffffcfc7812 */ /* 0x000fe400078ec0ff */
[----:B------:R-:W-:-:S02]  /*13200*/  LOP3.LUT R251, R251, 0xffff, RZ, 0xc0, !PT ;  /* 0x0000fffffbfb7812 */ /* 0x000fc400078ec0ff */
[----:B------:R-:W-:Y:S02]  /*13210*/  LOP3.LUT R249, R249, 0xffff, RZ, 0xc0, !PT ;  /* 0x0000fffff9f97812 */ /* 0x000fe400078ec0ff */
[----:B------:R-:W-:Y:S01]  /*13220*/  LOP3.LUT R247, R247, 0xffff, RZ, 0xc0, !PT ;  /* 0x0000fffff7f77812 */ /* 0x000fe200078ec0ff */
[----:B------:R-:W3:Y:S01]  /*13230*/  LDL R48, [R1+0xe28] ;  /* 0x000e280001307983 */ /* 0x000ee20000100800 */
[----:B------:R-:W-:Y:S02]  /*13240*/  LOP3.LUT R245, R245, 0xffff, RZ, 0xc0, !PT ;  /* 0x0000fffff5f57812 */ /* 0x000fe400078ec0ff */
[----:B------:R-:W-:Y:S01]  /*13250*/  LOP3.LUT R243, R243, 0xffff, RZ, 0xc0, !PT ;  /* 0x0000fffff3f37812 */ /* 0x000fe200078ec0ff */
[----:B------:R-:W3:Y:S01]  /*13260*/  LDL R47, [R1+0xa14] ;  /* 0x000a1400012f7983 */ /* 0x000ee20000100800 */
[----:B------:R-:W-:Y:S02]  /*13270*/  LOP3.LUT R242, R242, 0xffff, RZ, 0xc0, !PT ;  /* 0x0000fffff2f27812 */ /* 0x000fe400078ec0ff */
[----:B------:R-:W-:Y:S01]  /*13280*/  LOP3.LUT R240, R240, 0xffff, RZ, 0xc0, !PT ;  /* 0x0000fffff0f07812 */ /* 0x000fe200078ec0ff */
[----:B------:R-:W3:Y:S01]  /*13290*/  LDL R46, [R1+0xa18] ;  /* 0x000a1800012e7983 */ /* 0x000ee20000100800 */
[----:B------:R-:W-:-:S02]  /*132a0*/  LOP3.LUT R238, R238, 0xffff, RZ, 0xc0, !PT ;  /* 0x0000ffffeeee7812 */ /* 0x000fc400078ec0ff */
[----:B------:R-:W-:Y:S01]  /*132b0*/  LOP3.LUT R236, R236, 0xffff, RZ, 0xc0, !PT ;  /* 0x0000ffffecec7812 */ /* 0x000fe200078ec0ff */
[----:B------:R-:W3:Y:S01]  /*132c0*/  LDL R45, [R1+0x9f4] ;  /* 0x0009f400012d7983 */ /* 0x000ee20000100800 */
[----:B------:R-:W-:Y:S02]  /*132d0*/  LOP3.LUT R235, R235, 0xffff, RZ, 0xc0, !PT ;  /* 0x0000ffffebeb7812 */ /* 0x000fe400078ec0ff */
[----:B------:R-:W-:Y:S01]  /*132e0*/  LOP3.LUT R234, R234, 0xffff, RZ, 0xc0, !PT ;  /* 0x0000ffffeaea7812 */ /* 0x000fe200078ec0ff */
[----:B----4-:R0:W-:Y:S01]  /*132f0*/  STS.128 [R27+UR4], R8 ;  /* 0x000000081b007988 */ /* 0x0101e20008000c04 */
[----:B------:R-:W-:Y:S02]  /*13300*/  LOP3.LUT R231, R231, 0xffff, RZ, 0xc0, !PT ;  /* 0x0000ffffe7e77812 */ /* 0x000fe400078ec0ff */
[----:B------:R-:W-:Y:S01]  /*13310*/  PRMT R6, R6, 0x3340, R252 ;  /* 0x0000334006067816 */ /* 0x000fe200000000fc */
[----:B------:R-:W4:Y:S01]  /*13320*/  LDL R44, [R1+0x9f8] ;  /* 0x0009f800012c7983 */ /* 0x000f220000100800 */
[----:B------:R-:W-:-:S02]  /*13330*/  PRMT R249, R251, 0x3340, R249 ;  /* 0x00003340fbf97816 */ /* 0x000fc400000000f9 */
[----:B------:R-:W-:Y:S01]  /*13340*/  PRMT R242, R243, 0x3340, R242 ;  /* 0x00003340f3f27816 */ /* 0x000fe200000000f2 */
[----:B------:R-:W4:Y:S01]  /*13350*/  LDL R43, [R1+0x9d4] ;  /* 0x0009d400012b7983 */ /* 0x000f220000100800 */
[----:B------:R-:W-:Y:S02]  /*13360*/  PRMT R235, R236, 0x3340, R235 ;  /* 0x00003340eceb7816 */ /* 0x000fe400000000eb */
[----:B------:R-:W-:Y:S01]  /*13370*/  LOP3.LUT R232, R232, 0xffff, RZ, 0xc0, !PT ;  /* 0x0000ffffe8e87812 */ /* 0x000fe200078ec0ff */
[----:B------:R-:W4:Y:S01]  /*13380*/  LDL R42, [R1+0x9d8] ;  /* 0x0009d800012a7983 */ /* 0x000f220000100800 */
[----:B0-----:R-:W-:-:S03]  /*13390*/  LOP3.LUT R8, R151, 0xffff, RZ, 0xc0, !PT ;  /* 0x0000ffff97087812 */ /* 0x001fc600078ec0ff */
[----:B------:R-:W4:Y:S01]  /*133a0*/  LDL R41, [R1+0x9b4] ;  /* 0x0009b40001297983 */ /* 0x000f220000100800 */
[----:B------:R-:W-:Y:S02]  /*133b0*/  PRMT R9, R247, 0x3340, R245 ;  /* 0x00003340f7097816 */ /* 0x000fe400000000f5 */
[----:B------:R-:W-:Y:S01]  /*133c0*/  PRMT R8, R8, 0x3340, R7 ;  /* 0x0000334008087816 */ /* 0x000fe20000000007 */
[----:B------:R-:W4:Y:S01]  /*133d0*/  LDL R40, [R1+0x9b8] ;  /* 0x0009b80001287983 */ /* 0x000f220000100800 */
[----:B------:R-:W-:Y:S02]  /*133e0*/  PRMT R10, R240, 0x3340, R238 ;  /* 0x00003340f00a7816 */ /* 0x000fe400000000ee */
[----:B------:R-:W-:Y:S01]  /*133f0*/  PRMT R11, R234, 0x3340, R231 ;  /* 0x00003340ea0b7816 */ /* 0x000fe200000000e7 */
[----:B------:R-:W4:Y:S01]  /*13400*/  LDL R39, [R1+0x994] ;  /* 0x0009940001277983 */ /* 0x000f220000100800 */
[----:B------:R-:W-:Y:S02]  /*13410*/  PRMT R8, R8, 0x5410, R6 ;  /* 0x0000541008087816 */ /* 0x000fe40000000006 */
[----:B------:R-:W-:Y:S01]  /*13420*/  PRMT R9, R249, 0x5410, R9 ;  /* 0x00005410f9097816 */ /* 0x000fe20000000009 */
[----:B------:R-:W4:Y:S01]  /*13430*/  LDL R31, [R1+0x998] ;  /* 0x00099800011f7983 */ /* 0x000f220000100800 */
[----:B------:R-:W-:-:S02]  /*13440*/  PRMT R10, R242, 0x5410, R10 ;  /* 0x00005410f20a7816 */ /* 0x000fc4000000000a */
[----:B------:R-:W-:Y:S01]  /*13450*/  PRMT R11, R235, 0x5410, R11 ;  /* 0x00005410eb0b7816 */ /* 0x000fe2000000000b */
[----:B------:R-:W4:Y:S01]  /*13460*/  LDL R38, [R1+0x974] ;  /* 0x0009740001267983 */ /* 0x000f220000100800 */
[----:B------:R-:W-:Y:S02]  /*13470*/  LOP3.LUT R229, R229, 0xffff, RZ, 0xc0, !PT ;  /* 0x0000ffffe5e57812 */ /* 0x000fe400078ec0ff */
[----:B------:R-:W-:Y:S02]  /*13480*/  LOP3.LUT R227, R227, 0xffff, RZ, 0xc0, !PT ;  /* 0x0000ffffe3e37812 */ /* 0x000fe400078ec0ff */
[----:B------:R-:W-:Y:S02]  /*13490*/  LOP3.LUT R225, R225, 0xffff, RZ, 0xc0, !PT ;  /* 0x0000ffffe1e17812 */ /* 0x000fe400078ec0ff */
[----:B------:R-:W-:Y:S02]  /*134a0*/  LOP3.LUT R223, R223, 0xffff, RZ, 0xc0, !PT ;  /* 0x0000ffffdfdf7812 */ /* 0x000fe400078ec0ff */
[----:B------:R-:W-:-:S02]  /*134b0*/  LOP3.LUT R221, R221, 0xffff, RZ, 0xc0, !PT ;  /* 0x0000ffffdddd7812 */ /* 0x000fc400078ec0ff */
[----:B------:R-:W-:Y:S02]  /*134c0*/  LOP3.LUT R219, R219, 0xffff, RZ, 0xc0, !PT ;  /* 0x0000ffffdbdb7812 */ /* 0x000fe400078ec0ff */
        /* <DEDUP_REMOVED lines=8> */
[----:B------:R-:W-:Y:S01]  /*13550*/  LOP3.LUT R184, R184, 0xffff, RZ, 0xc0, !PT ;  /* 0x0000ffffb8b87812 */ /* 0x000fe200078ec0ff */
[----:B------:R0:W-:Y:S01]  /*13560*/  STS.128 [R27+UR4+0x2000], R8 ;  /* 0x002000081b007988 */ /* 0x0001e20008000c04 */
[----:B------:R-:W-:Y:S02]  /*13570*/  PRMT R229, R232, 0x3340, R229 ;  /* 0x00003340e8e57816 */ /* 0x000fe400000000e5 */
[----:B------:R-:W-:Y:S01]  /*13580*/  PRMT R221, R223, 0x3340, R221 ;  /* 0x00003340dfdd7816 */ /* 0x000fe200000000dd */
[----:B------:R-:W4:Y:S01]  /*13590*/  LDL R36, [R1+0x978] ;  /* 0x0009780001247983 */ /* 0x000f220000100800 */
[----:B------:R-:W-:-:S02]  /*135a0*/  PRMT R212, R214, 0x3340, R212 ;  /* 0x00003340d6d47816 */ /* 0x000fc400000000d4 */
[----:B------:R-:W-:Y:S01]  /*135b0*/  PRMT R195, R199, 0x3340, R195 ;  /* 0x00003340c7c37816 */ /* 0x000fe200000000c3 */
[----:B------:R-:W3:Y:S01]  /*135c0*/  LDL R37, [R1+0xe58] ;  /* 0x000e580001257983 */ /* 0x000ee20000100800 */
[----:B------:R-:W-:Y:S02]  /*135d0*/  LOP3.LUT R233, R233, 0xffff, RZ, 0xc0, !PT ;  /* 0x0000ffffe9e97812 */ /* 0x000fe400078ec0ff */
[----:B0-----:R-:W-:Y:S02]  /*135e0*/  PRMT R8, R227, 0x3340, R225 ;  /* 0x00003340e3087816 */ /* 0x001fe400000000e1 */
[----:B------:R-:W-:Y:S02]  /*135f0*/  PRMT R9, R219, 0x3340, R217 ;  /* 0x00003340db097816 */ /* 0x000fe400000000d9 */
[----:B------:R-:W-:Y:S02]  /*13600*/  PRMT R10, R207, 0x3340, R203 ;  /* 0x00003340cf0a7816 */ /* 0x000fe400000000cb */
[----:B------:R-:W-:-:S02]  /*13610*/  PRMT R11, R190, 0x3340, R184 ;  /* 0x00003340be0b7816 */ /* 0x000fc400000000b8 */
[----:B------:R-:W-:Y:S02]  /*13620*/  PRMT R8, R229, 0x5410, R8 ;  /* 0x00005410e5087816 */ /* 0x000fe40000000008 */
[----:B------:R-:W-:Y:S02]  /*13630*/  PRMT R9, R221, 0x5410, R9 ;  /* 0x00005410dd097816 */ /* 0x000fe40000000009 */
[----:B------:R-:W-:Y:S02]  /*13640*/  PRMT R10, R212, 0x5410, R10 ;  /* 0x00005410d40a7816 */ /* 0x000fe4000000000a */
[----:B------:R-:W-:Y:S02]  /*13650*/  PRMT R11, R195, 0x5410, R11 ;  /* 0x00005410c30b7816 */ /* 0x000fe4000000000b */
        /* <DEDUP_REMOVED lines=15> */
[----:B------:R-:W-:Y:S02]  /*13750*/  PRMT R230, R233, 0x3340, R230 ;  /* 0x00003340e9e67816 */ /* 0x000fe400000000e6 */
[----:B------:R-:W-:Y:S02]  /*13760*/  PRMT R222, R224, 0x3340, R222 ;  /* 0x00003340e0de7816 */ /* 0x000fe400000000de */
[----:B------:R-:W-:Y:S02]  /*13770*/  PRMT R211, R215, 0x3340, R211 ;  /* 0x00003340d7d37816 */ /* 0x000fe400000000d3 */
[----:B------:R-:W-:Y:S01]  /*13780*/  PRMT R198, R202, 0x3340, R198 ;  /* 0x00003340cac67816 */ /* 0x000fe200000000c6 */
[----:B--2---:R0:W-:Y:S02]  /*13790*/  STS.128 [R26+UR4], R8 ;  /* 0x000000081a007988 */ /* 0x0041e40008000c04 */
[----:B0-----:R-:W-:-:S02]  /*137a0*/  PRMT R8, R228, 0x3340, R226 ;  /* 0x00003340e4087816 */ /* 0x001fc400000000e2 */
[----:B------:R-:W-:Y:S02]  /*137b0*/  PRMT R9, R220, 0x3340, R218 ;  /* 0x00003340dc097816 */ /* 0x000fe400000000da */
[----:B------:R-:W-:Y:S02]  /*137c0*/  PRMT R10, R209, 0x3340, R206 ;  /* 0x00003340d10a7816 */ /* 0x000fe400000000ce */
[----:B------:R-:W-:Y:S02]  /*137d0*/  PRMT R11, R193, 0x3340, R187 ;  /* 0x00003340c10b7816 */ /* 0x000fe400000000bb */
[----:B------:R-:W-:Y:S02]  /*137e0*/  PRMT R8, R230, 0x5410, R8 ;  /* 0x00005410e6087816 */ /* 0x000fe40000000008 */
[----:B------:R-:W-:Y:S02]  /*137f0*/  PRMT R9, R222, 0x5410, R9 ;  /* 0x00005410de097816 */ /* 0x000fe40000000009 */
[----:B------:R-:W-:-:S02]  /*13800*/  PRMT R10, R211, 0x5410, R10 ;  /* 0x00005410d30a7816 */ /* 0x000fc4000000000a */
[----:B------:R-:W-:-:S05]  /*13810*/  PRMT R11, R198, 0x5410, R11 ;  /* 0x00005410c60b7816 */ /* 0x000fca000000000b */
[----:B------:R0:W-:Y:S04]  /*13820*/  STS.128 [R26+UR4+0x2000], R8 ;  /* 0x002000081a007988 */ /* 0x0001e80008000c04 */
[----:B0-----:R-:W2:Y:S04]  /*13830*/  LDL R10, [R1+0xe44] ;  /* 0x000e4400010a7983 */ /* 0x001ea80000100800 */
[----:B------:R-:W4:Y:S04]  /*13840*/  LDL R9, [R1+0xe48] ;  /* 0x000e480001097983 */ /* 0x000f280000100800 */
[----:B------:R-:W4:Y:S04]  /*13850*/  LDL R8, [R1+0xe2c] ;  /* 0x000e2c0001087983 */ /* 0x000f280000100800 */
[----:B------:R-:W2:Y:S04]  /*13860*/  LDL.LU R30, [R1+0x65c] ;  /* 0x00065c00011e7983 */ /* 0x000ea80000300800 */
[----:B------:R-:W4:Y:S01]  /*13870*/  LDL.LU R27, [R1+0x660] ;  /* 0x00066000011b7983 */ /* 0x000f220000300800 */
[----:B------:R-:W0:Y:S01]  /*13880*/  S2R R6, SR_TID.X ;  /* 0x0000000000067919 */ /* 0x000e220000002100 */
[----:B------:R-:W-:-:S02]  /*13890*/  LOP3.LUT R189, R189, 0xffff, RZ, 0xc0, !PT ;  /* 0x0000ffffbdbd7812 */ /* 0x000fc400078ec0ff */
[----:B------:R-:W-:Y:S01]  /*138a0*/  LOP3.LUT R183, R183, 0xffff, RZ, 0xc0, !PT ;  /* 0x0000ffffb7b77812 */ /* 0x000fe200078ec0ff */
[----:B------:R-:W4:Y:S01]  /*138b0*/  LDL R35, [R1+0x954] ;  /* 0x0009540001237983 */ /* 0x000f220000100800 */
[----:B------:R-:W-:Y:S02]  /*138c0*/  LOP3.LUT R179, R179, 0xffff, RZ, 0xc0, !PT ;  /* 0x0000ffffb3b37812 */ /* 0x000fe400078ec0ff */
[----:B------:R-:W-:Y:S01]  /*138d0*/  LOP3.LUT R175, R175, 0xffff, RZ, 0xc0, !PT ;  /* 0x0000ffffafaf7812 */ /* 0x000fe200078ec0ff */
[----:B------:R-:W4:Y:S01]  /*138e0*/  LDL R34, [R1+0x958] ;  /* 0x0009580001227983 */ /* 0x000f220000100800 */
[----:B------:R-:W-:Y:S02]  /*138f0*/  LOP3.LUT R171, R171, 0xffff, RZ, 0xc0, !PT ;  /* 0x0000ffffabab7812 */ /* 0x000fe400078ec0ff */
[----:B------:R-:W-:Y:S01]  /*13900*/  LOP3.LUT R167, R167, 0xffff, RZ, 0xc0, !PT ;  /* 0x0000ffffa7a77812 */ /* 0x000fe200078ec0ff */
[----:B------:R-:W4:Y:S01]  /*13910*/  LDL R33, [R1+0x934] ;  /* 0x0009340001217983 */ /* 0x000f220000100800 */
[----:B------:R-:W-:-:S02]  /*13920*/  LOP3.LUT R163, R163, 0xffff, RZ, 0xc0, !PT ;  /* 0x0000ffffa3a37812 */ /* 0x000fc400078ec0ff */
[----:B------:R-:W-:Y:S01]  /*13930*/  LOP3.LUT R160, R160, 0xffff, RZ, 0xc0, !PT ;  /* 0x0000ffffa0a07812 */ /* 0x000fe200078ec0ff */
        /* <DEDUP_REMOVED lines=8> */
[----:B0-----:R-:W-:Y:S02]  /*139c0*/  LOP3.LUT R6, R6, 0x3f, RZ, 0xc0, !PT ;  /* 0x0000003f06067812 */ /* 0x001fe400078ec0ff */
[----:B------:R-:W-:Y:S02]  /*139d0*/  LOP3.LUT R5, R5, 0xffff, RZ, 0xc0, !PT ;  /* 0x0000ffff05057812 */ /* 0x000fe400078ec0ff */
[----:B------:R-:W-:Y:S02]  /*139e0*/  ISETP.GE.AND P0, PT, R6, R4, PT ;  /* 0x000000040600720c */ /* 0x000fe40003f06270 */
[----:B------:R-:W-:-:S02]  /*139f0*/  PRMT R183, R189, 0x3340, R183 ;  /* 0x00003340bdb77816 */ /* 0x000fc400000000b7 */
[----:B------:R-:W-:Y:S02]  /*13a00*/  PRMT R4, R179, 0x3340, R175 ;  /* 0x00003340b3047816 */ /* 0x000fe400000000af */
[----:B------:R-:W-:Y:S02]  /*13a10*/  PRMT R167, R171, 0x3340, R167 ;  /* 0x00003340aba77816 */ /* 0x000fe400000000a7 */
[----:B------:R-:W-:Y:S02]  /*13a20*/  PRMT R160, R163, 0x3340, R160 ;  /* 0x00003340a3a07816 */ /* 0x000fe400000000a0 */
[----:B------:R-:W-:Y:S02]  /*13a30*/  PRMT R155, R157, 0x3340, R155 ;  /* 0x000033409d9b7816 */ /* 0x000fe4000000009b */
[----:B------:R-:W-:Y:S02]  /*13a40*/  PRMT R6, R153, 0x3340, R23 ;  /* 0x0000334099067816 */ /* 0x000fe40000000017 */
[----:B------:R-:W-:-:S02]  /*13a50*/  PRMT R19, R21, 0x3340, R19 ;  /* 0x0000334015137816 */ /* 0x000fc40000000013 */
[----:B------:R-:W-:Y:S02]  /*13a60*/  PRMT R7, R17, 0x3340, R5 ;  /* 0x0000334011077816 */ /* 0x000fe40000000005 */
[----:B------:R-:W-:Y:S02]  /*13a70*/  PRMT R4, R183, 0x5410, R4 ;  /* 0x00005410b7047816 */ /* 0x000fe40000000004 */
[----:B------:R-:W-:Y:S02]  /*13a80*/  PRMT R5, R167, 0x5410, R160 ;  /* 0x00005410a7057816 */ /* 0x000fe400000000a0 */
[----:B------:R-:W-:Y:S02]  /*13a90*/  PRMT R6, R155, 0x5410, R6 ;  /* 0x000054109b067816 */ /* 0x000fe40000000006 */
[----:B------:R-:W-:Y:S02]  /*13aa0*/  PRMT R7, R19, 0x5410, R7 ;  /* 0x0000541013077816 */ /* 0x000fe40000000007 */
[----:B------:R-:W-:-:S03]  /*13ab0*/  PRMT R49, RZ, 0x7610, R49 ;  /* 0x00007610ff317816 */ /* 0x000fc60000000031 */
[----:B---3--:R0:W-:Y:S01]  /*13ac0*/  STS.128 [R37+UR4], R4 ;  /* 0x0000000425007988 */ /* 0x0081e20008000c04 */
[----:B------:R-:W-:Y:S02]  /*13ad0*/  PRMT R62, RZ, 0x7610, R62 ;  /* 0x00007610ff3e7816 */ /* 0x000fe4000000003e */
[----:B------:R-:W-:Y:S02]  /*13ae0*/  PRMT R61, RZ, 0x7610, R61 ;  /* 0x00007610ff3d7816 */ /* 0x000fe4000000003d */
[----:B------:R-:W-:Y:S02]  /*13af0*/  PRMT R60, RZ, 0x7610, R60 ;  /* 0x00007610ff3c7816 */ /* 0x000fe4000000003c */
[----:B------:R-:W-:Y:S02]  /*13b00*/  PRMT R59, RZ, 0x7610, R59 ;  /* 0x00007610ff3b7816 */ /* 0x000fe4000000003b */
[----:B------:R-:W-:Y:S02]  /*13b10*/  PRMT R58, RZ, 0x7610, R58 ;  /* 0x00007610ff3a7816 */ /* 0x000fe4000000003a */
[----:B------:R-:W-:Y:S01]  /*13b20*/  PRMT R57, RZ, 0x7610, R57 ;  /* 0x00007610ff397816 */ /* 0x000fe20000000039 */
[----:B0-----:R-:W3:Y:S04]  /*13b30*/  LDL R7, [R1+0x8f8] ;  /* 0x0008f80001077983 */ /* 0x001ee80000100800 */
[----:B------:R-:W3:Y:S01]  /*13b40*/  LDL R6, [R1+0x8d4] ;  /* 0x0008d40001067983 */ /* 0x000ee20000100800 */
[----:B--2---:R-:W-:-:S02]  /*13b50*/  @!P0 IMAD.MOV.U32 R5, RZ, RZ, R30 ;  /* 0x000000ffff058224 */ /* 0x004fc400078e001e */
[----:B----4-:R-:W-:-:S05]  /*13b60*/  @!P0 IMAD.MOV.U32 R4, RZ, RZ, R27 ;  /* 0x000000ffff048224 */ /* 0x010fca00078e001b */
[----:B------:R0:W2:Y:S02]  /*13b70*/  @!P0 LDG.E.U8 R49, desc[UR6][R4.64] ;  /* 0x0000000604318981 */ /* 0x0000a4000c1e1100 */
[----:B0-----:R-:W-:Y:S02]  /*13b80*/  @!P0 IMAD.MOV.U32 R5, RZ, RZ, R10 ;  /* 0x000000ffff058224 */ /* 0x001fe400078e000a */
[----:B------:R-:W4:Y:S01]  /*13b90*/  LDL R10, [R1+0x914] ;  /* 0x00091400010a7983 */ /* 0x000f220000100800 */
[----:B------:R-:W-:-:S03]  /*13ba0*/  @!P0 IMAD.MOV.U32 R4, RZ, RZ, R9 ;  /* 0x000000ffff048224 */ /* 0x000fc600078e0009 */
[----:B------:R-:W3:Y:S04]  /*13bb0*/  LDL R9, [R1+0x918] ;  /* 0x0009180001097983 */ /* 0x000ee80000100800 */
[----:B------:R0:W2:Y:S02]  /*13bc0*/  @!P0 LDG.E.U8 R62, desc[UR6][R4.64] ;  /* 0x00000006043e8981 */ /* 0x0000a4000c1e1100 */
[----:B0-----:R-:W-:Y:S02]  /*13bd0*/  @!P0 IMAD.MOV.U32 R4, RZ, RZ, R8 ;  /* 0x000000ffff048224 */ /* 0x001fe400078e0008 */
[----:B------:R-:W-:Y:S01]  /*13be0*/  @!P0 IMAD.MOV.U32 R5, RZ, RZ, R48 ;  /* 0x000000ffff058224 */ /* 0x000fe200078e0030 */
[----:B------:R-:W2:Y:S04]  /*13bf0*/  LDL R8, [R1+0x8f4] ;  /* 0x0008f40001087983 */ /* 0x000ea80000100800 */
[----:B------:R0:W2:Y:S02]  /*13c00*/  @!P0 LDG.E.U8 R61, desc[UR6][R4.64] ;  /* 0x00000006043d8981 */ /* 0x0000a4000c1e1100 */
[----:B0-----:R-:W-:-:S02]  /*13c10*/  @!P0 IMAD.MOV.U32 R4, RZ, RZ, R46 ;  /* 0x000000ffff048224 */ /* 0x001fc400078e002e */
[----:B------:R-:W-:-:S05]  /*13c20*/  @!P0 IMAD.MOV.U32 R5, RZ, RZ, R47 ;  /* 0x000000ffff058224 */ /* 0x000fca00078e002f */
[----:B------:R0:W2:Y:S02]  /*13c30*/  @!P0 LDG.E.U8 R60, desc[UR6][R4.64] ;  /* 0x00000006043c8981 */ /* 0x0000a4000c1e1100 */
[----:B0-----:R-:W-:Y:S02]  /*13c40*/  @!P0 IMAD.MOV.U32 R4, RZ, RZ, R44 ;  /* 0x000000ffff048224 */ /* 0x001fe400078e002c */
[----:B------:R-:W-:-:S05]  /*13c50*/  @!P0 IMAD.MOV.U32 R5, RZ, RZ, R45 ;  /* 0x000000ffff058224 */ /* 0x000fca00078e002d */
[----:B------:R0:W2:Y:S02]  /*13c60*/  @!P0 LDG.E.U8 R59, desc[UR6][R4.64] ;  /* 0x00000006043b8981 */ /* 0x0000a4000c1e1100 */
[----:B0-----:R-:W-:Y:S02]  /*13c70*/  @!P0 IMAD.MOV.U32 R4, RZ, RZ, R42 ;  /* 0x000000ffff048224 */ /* 0x001fe400078e002a */
[----:B------:R-:W-:-:S05]  /*13c80*/  @!P0 IMAD.MOV.U32 R5, RZ, RZ, R43 ;  /* 0x000000ffff058224 */ /* 0x000fca00078e002b */
[----:B------:R0:W2:Y:S02]  /*13c90*/  @!P0 LDG.E.U8 R58, desc[UR6][R4.64] ;  /* 0x00000006043a8981 */ /* 0x0000a4000c1e1100 */
[----:B0-----:R-:W-:Y:S02]  /*13ca0*/  @!P0 IMAD.MOV.U32 R4, RZ, RZ, R40 ;  /* 0x000000ffff048224 */ /* 0x001fe400078e0028 */
[----:B------:R-:W-:-:S05]  /*13cb0*/  @!P0 IMAD.MOV.U32 R5, RZ, RZ, R41 ;  /* 0x000000ffff058224 */ /* 0x000fca00078e0029 */
[----:B------:R0:W2:Y:S01]  /*13cc0*/  @!P0 LDG.E.U8 R57, desc[UR6][R4.64] ;  /* 0x0000000604398981 */ /* 0x0000a2000c1e1100 */
[----:B------:R-:W-:Y:S01]  /*13cd0*/  PRMT R56, RZ, 0x7610, R56 ;  /* 0x00007610ff387816 */ /* 0x000fe20000000038 */
[----:B0-----:R-:W-:Y:S02]  /*13ce0*/  @!P0 IMAD.MOV.U32 R4, RZ, RZ, R31 ;  /* 0x000000ffff048224 */ /* 0x001fe400078e001f */
[----:B------:R-:W2:Y:S01]  /*13cf0*/  LDL.LU R31, [R1+0x8d8] ;  /* 0x0008d800011f7983 */ /* 0x000ea20000300800 */
[----:B------:R-:W-:Y:S01]  /*13d00*/  @!P0 IMAD.MOV.U32 R5, RZ, RZ, R39 ;  /* 0x000000ffff058224 */ /* 0x000fe200078e0027 */
[----:B------:R-:W-:Y:S02]  /*13d10*/  PRMT R55, RZ, 0x7610, R55 ;  /* 0x00007610ff377816 */ /* 0x000fe40000000037 */
[----:B------:R-:W-:Y:S01]  /*13d20*/  PRMT R54, RZ, 0x7610, R54 ;  /* 0x00007610ff367816 */ /* 0x000fe20000000036 */
[----:B------:R-:W2:Y:S04]  /*13d30*/  LDL R50, [R1+0x834] ;  /* 0x0008340001327983 */ /* 0x000ea80000100800 */
[----:B------:R0:W2:Y:S01]  /*13d40*/  @!P0 LDG.E.U8 R56, desc[UR6][R4.64] ;  /* 0x0000000604388981 */ /* 0x0000a2000c1e1100 */
[----:B------:R-:W-:-:S02]  /*13d50*/  PRMT R53, RZ, 0x7610, R53 ;  /* 0x00007610ff357816 */ /* 0x000fc40000000035 */
[----:B------:R-:W-:Y:S01]  /*13d60*/  PRMT R52, RZ, 0x7610, R52 ;  /* 0x00007610ff347816 */ /* 0x000fe20000000034 */
[----:B------:R-:W2:Y:S01]  /*13d70*/  LDL R48, [R1+0x838] ;  /* 0x0008380001307983 */ /* 0x000ea20000100800 */
[----:B------:R-:W-:-:S03]  /*13d80*/  PRMT R51, RZ, 0x7610, R51 ;  /* 0x00007610ff337816 */ /* 0x000fc60000000033 */
[----:B------:R-:W2:Y:S01]  /*13d90*/  LDL R47, [R1+0x814] ;  /* 0x00081400012f7983 */ /* 0x000ea20000100800 */
[----:B0-----:R-:W-:Y:S02]  /*13da0*/  @!P0 IMAD.MOV.U32 R4, RZ, RZ, R36 ;  /* 0x000000ffff048224 */ /* 0x001fe400078e0024 */
[----:B------:R-:W-:Y:S01]  /*13db0*/  @!P0 IMAD.MOV.U32 R5, RZ, RZ, R38 ;  /* 0x000000ffff058224 */ /* 0x000fe200078e0026 */
[----:B------:R-:W2:Y:S04]  /*13dc0*/  LDL R36, [R1+0x894] ;  /* 0x0008940001247983 */ /* 0x000ea80000100800 */
[----:B------:R0:W2:Y:S04]  /*13dd0*/  @!P0 LDG.E.U8 R55, desc[UR6][R4.64] ;  /* 0x0000000604378981 */ /* 0x0000a8000c1e1100 */
[----:B------:R-:W2:Y:S01]  /*13de0*/  LDL R46, [R1+0x818] ;  /* 0x00081800012e7983 */ /* 0x000ea20000100800 */
[----:B------:R-:W-:-:S03]  /*13df0*/  PRMT R252, RZ, 0x7610, R252 ;  /* 0x00007610fffc7816 */ /* 0x000fc600000000fc */
[----:B------:R-:W2:Y:S01]  /*13e00*/  LDL R45, [R1+0x7f4] ;  /* 0x0007f400012d7983 */ /* 0x000ea20000100800 */
[----:B0-----:R-:W-:Y:S02]  /*13e10*/  @!P0 IMAD.MOV.U32 R4, RZ, RZ, R34 ;  /* 0x000000ffff048224 */ /* 0x001fe400078e0022 */
[----:B------:R-:W-:Y:S01]  /*13e20*/  @!P0 IMAD.MOV.U32 R5, RZ, RZ, R35 ;  /* 0x000000ffff058224 */ /* 0x000fe200078e0023 */
[----:B------:R-:W2:Y:S04]  /*13e30*/  LDL R34, [R1+0x874] ;  /* 0x0008740001227983 */ /* 0x000ea80000100800 */
[----:B------:R-:W2:Y:S04]  /*13e40*/  LDL R35, [R1+0x898] ;  /* 0x0008980001237983 */ /* 0x000ea80000100800 */
[----:B------:R0:W2:Y:S01]  /*13e50*/  @!P0 LDG.E.U8 R54, desc[UR6][R4.64] ;  /* 0x0000000604368981 */ /* 0x0000a2000c1e1100 */
[----:B------:R-:W-:-:S03]  /*13e60*/  LOP3.LUT R216, R216, 0xffff, RZ, 0xc0, !PT ;  /* 0x0000ffffd8d87812 */ /* 0x000fc600078ec0ff */
[----:B------:R-:W2:Y:S01]  /*13e70*/  LDL R44, [R1+0x7f8] ;  /* 0x0007f800012c7983 */ /* 0x000ea20000100800 */
[----:B------:R-:W-:Y:S02]  /*13e80*/  LOP3.LUT R213, R213, 0xffff, RZ, 0xc0, !PT ;  /* 0x0000ffffd5d57812 */ /* 0x000fe400078ec0ff */
[----:B------:R-:W-:Y:S01]  /*13e90*/  LOP3.LUT R210, R210, 0xffff, RZ, 0xc0, !PT ;  /* 0x0000ffffd2d27812 */ /* 0x000fe200078ec0ff */
[----:B------:R-:W2:Y:S01]  /*13ea0*/  LDL R43, [R1+0x7d4] ;  /* 0x0007d400012b7983 */ /* 0x000ea20000100800 */
[----:B0-----:R-:W-:-:S03]  /*13eb0*/  @!P0 IMAD.MOV.U32 R5, RZ, RZ, R33 ;  /* 0x000000ffff058224 */ /* 0x001fc600078e0021 */
[----:B------:R-:W2:Y:S01]  /*13ec0*/  LDL R33, [R1+0x878] ;  /* 0x0008780001217983 */ /* 0x000ea20000100800 */
[----:B------:R-:W-:-:S03]  /*13ed0*/  @!P0 IMAD.MOV.U32 R4, RZ, RZ, R26 ;  /* 0x000000ffff048224 */ /* 0x000fc600078e001a */
[----:B------:R-:W2:Y:S04]  /*13ee0*/  LDL R26, [R1+0x854] ;  /* 0x00085400011a7983 */ /* 0x000ea80000100800 */
[----:B------:R4:W2:Y:S01]  /*13ef0*/  @!P0 LDG.E.U8 R53, desc[UR6][R4.64] ;  /* 0x0000000604358981 */ /* 0x0008a2000c1e1100 */
[----:B------:R-:W-:Y:S02]  /*13f00*/  LOP3.LUT R208, R208, 0xffff, RZ, 0xc0, !PT ;  /* 0x0000ffffd0d07812 */ /* 0x000fe400078ec0ff */
[----:B------:R-:W-:Y:S01]  /*13f10*/  LOP3.LUT R205, R205, 0xffff, RZ, 0xc0, !PT ;  /* 0x0000ffffcdcd7812 */ /* 0x000fe200078ec0ff */
[----:B------:R-:W2:Y:S01]  /*13f20*/  LDL R42, [R1+0x7d8] ;  /* 0x0007d800012a7983 */ /* 0x000ea20000100800 */
[----:B------:R-:W-:Y:S02]  /*13f30*/  LOP3.LUT R201, R201, 0xffff, RZ, 0xc0, !PT ;  /* 0x0000ffffc9c97812 */ /* 0x000fe400078ec0ff */
[----:B------:R-:W-:Y:S01]  /*13f40*/  LOP3.LUT R197, R197, 0xffff, RZ, 0xc0, !PT ;  /* 0x0000ffffc5c57812 */ /* 0x000fe200078ec0ff */
[----:B------:R-:W2:Y:S01]  /*13f50*/  LDL R41, [R1+0x7b4] ;  /* 0x0007b40001297983 */ /* 0x000ea20000100800 */
[----:B------:R-:W-:-:S02]  /*13f60*/  LOP3.LUT R192, R192, 0xffff, RZ, 0xc0, !PT ;  /* 0x0000ffffc0c07812 */ /* 0x000fc400078ec0ff */
[----:B------:R-:W-:Y:S01]  /*13f70*/  LOP3.LUT R186, R186, 0xffff, RZ, 0xc0, !PT ;  /* 0x0000ffffbaba7812 */ /* 0x000fe200078ec0ff */
[----:B------:R-:W2:Y:S01]  /*13f80*/  LDL R40, [R1+0x7b8] ;  /* 0x0007b80001287983 */ /* 0x000ea20000100800 */
[----:B------:R-:W-:Y:S02]  /*13f90*/  LOP3.LUT R181, R181, 0xffff, RZ, 0xc0, !PT ;  /* 0x0000ffffb5b57812 */ /* 0x000fe400078ec0ff */
[----:B------:R-:W-:Y:S01]  /*13fa0*/  LOP3.LUT R177, R177, 0xffff, RZ, 0xc0, !PT ;  /* 0x0000ffffb1b17812 */ /* 0x000fe200078ec0ff */
[----:B------:R-:W2:Y:S01]  /*13fb0*/  LDL R39, [R1+0x794] ;  /* 0x0007940001277983 */ /* 0x000ea20000100800 */
[----:B------:R-:W-:Y:S02]  /*13fc0*/  LOP3.LUT R173, R173, 0xffff, RZ, 0xc0, !PT ;  /* 0x0000ffffadad7812 */ /* 0x000fe400078ec0ff */
[----:B------:R-:W-:Y:S01]  /*13fd0*/  LOP3.LUT R169, R169, 0xffff, RZ, 0xc0, !PT ;  /* 0x0000ffffa9a97812 */ /* 0x000fe200078ec0ff */
[----:B------:R-:W2:Y:S01]  /*13fe0*/  LDL R38, [R1+0x774] ;  /* 0x0007740001267983 */ /* 0x000ea20000100800 */
[----:B----4-:R-:W-:-:S03]  /*13ff0*/  @!P0 IMAD.MOV.U32 R5, RZ, RZ, R10 ;  /* 0x000000ffff058224 */ /* 0x010fc600078e000a */
[----:B------:R-:W4:Y:S01]  /*14000*/  LDL R10, [R1+0x858] ;  /* 0x00085800010a7983 */ /* 0x000f220000100800 */
[----:B---3--:R-:W-:Y:S01]  /*14010*/  @!P0 IMAD.MOV.U32 R4, RZ, RZ, R9 ;  /* 0x000000ffff048224 */ /* 0x008fe200078e0009 */
[----:B------:R-:W-:Y:S02]  /*14020*/  LOP3.LUT R165, R165, 0xffff, RZ, 0xc0, !PT ;  /* 0x0000ffffa5a57812 */ /* 0x000fe400078ec0ff */
[----:B------:R-:W3:Y:S04]  /*14030*/  LDL R9, [R1+0x8b4] ;  /* 0x0008b40001097983 */ /* 0x000ee80000100800 */
[----:B------:R0:W3:Y:S01]  /*14040*/  @!P0 LDG.E.U8 R52, desc[UR6][R4.64] ;  /* 0x0000000604348981 */ /* 0x0000e2000c1e1100 */
[----:B------:R-:W-:Y:S01]  /*14050*/  LOP3.LUT R161, R161, 0xffff, RZ, 0xc0, !PT ;  /* 0x0000ffffa1a17812 */ /* 0x000fe200078ec0ff */
[----:B0-----:R-:W-:-:S02]  /*14060*/  @!P0 IMAD.MOV.U32 R4, RZ, RZ, R7 ;  /* 0x000000ffff048224 */ /* 0x001fc400078e0007 */
[----:B--2---:R-:W-:Y:S01]  /*14070*/  @!P0 IMAD.MOV.U32 R5, RZ, RZ, R8 ;  /* 0x000000ffff058224 */ /* 0x004fe200078e0008 */
[----:B------:R-:W-:Y:S01]  /*14080*/  LOP3.LUT R158, R158, 0xffff, RZ, 0xc0, !PT ;  /* 0x0000ffff9e9e7812 */ /* 0x000fe200078ec0ff */
[----:B------:R-:W3:Y:S04]  /*14090*/  LDL R8, [R1+0x8b8] ;  /* 0x0008b80001087983 */ /* 0x000ee80000100800 */
[----:B------:R0:W2:Y:S01]  /*140a0*/  @!P0 LDG.E.U8 R51, desc[UR6][R4.64] ;  /* 0x0000000604338981 */ /* 0x0000a2000c1e1100 */
[----:B------:R-:W-:Y:S02]  /*140b0*/  PRMT R213, R216, 0x3340, R213 ;  /* 0x00003340d8d57816 */ /* 0x000fe400000000d5 */
[----:B------:R-:W-:Y:S01]  /*140c0*/  PRMT R201, R205, 0x3340, R201 ;  /* 0x00003340cdc97816 */ /* 0x000fe200000000c9 */
[----:B0-----:R-:W-:Y:S01]  /*140d0*/  @!P0 IMAD.MOV.U32 R5, RZ, RZ, R6 ;  /* 0x000000ffff058224 */ /* 0x001fe200078e0006 */
[----:B------:R-:W-:-:S02]  /*140e0*/  PRMT R181, R186, 0x3340, R181 ;  /* 0x00003340bab57816 */ /* 0x000fc400000000b5 */
[----:B------:R-:W-:Y:S02]  /*140f0*/  PRMT R6, R177, 0x3340, R173 ;  /* 0x00003340b1067816 */ /* 0x000fe400000000ad */
[----:B------:R-:W-:Y:S02]  /*14100*/  PRMT R165, R169, 0x3340, R165 ;  /* 0x00003340a9a57816 */ /* 0x000fe400000000a5 */
[----:B------:R-:W-:Y:S02]  /*14110*/  PRMT R7, R161, 0x3340, R158 ;  /* 0x00003340a1077816 */ /* 0x000fe4000000009e */
[----:B------:R-:W-:Y:S02]  /*14120*/  PRMT R6, R181, 0x5410, R6 ;  /* 0x00005410b5067816 */ /* 0x000fe40000000006 */
[----:B------:R-:W-:Y:S02]  /*14130*/  PRMT R7, R165, 0x5410, R7 ;  /* 0x00005410a5077816 */ /* 0x000fe40000000007 */
[----:B------:R-:W-:-:S02]  /*14140*/  PRMT R250, RZ, 0x7610, R250 ;  /* 0x00007610fffa7816 */ /* 0x000fc400000000fa */
[----:B------:R-:W-:Y:S01]  /*14150*/  PRMT R249, RZ, 0x7610, R249 ;  /* 0x00007610fff97816 */ /* 0x000fe200000000f9 */
[----:B------:R-:W-:-:S05]  /*14160*/  @!P0 IMAD.MOV.U32 R4, RZ, RZ, R31 ;  /* 0x000000ffff048224 */ /* 0x000fca00078e001f */
[----:B------:R0:W2:Y:S02]  /*14170*/  @!P0 LDG.E.U8 R252, desc[UR6][R4.64] ;  /* 0x0000000604fc8981 */ /* 0x0000a4000c1e1100 */
[----:B0-----:R-:W-:Y:S02]  /*14180*/  PRMT R4, R210, 0x3340, R208 ;  /* 0x00003340d2047816 */ /* 0x001fe400000000d0 */
[----:B------:R-:W-:Y:S02]  /*14190*/  PRMT R5, R197, 0x3340, R192 ;  /* 0x00003340c5057816 */ /* 0x000fe400000000c0 */
[----:B------:R-:W-:Y:S02]  /*141a0*/  PRMT R4, R213, 0x5410, R4 ;  /* 0x00005410d5047816 */ /* 0x000fe40000000004 */
[----:B------:R-:W-:-:S05]  /*141b0*/  PRMT R5, R201, 0x5410, R5 ;  /* 0x00005410c9057816 */ /* 0x000fca0000000005 */
[----:B------:R0:W-:Y:S02]  /*141c0*/  STS.128 [R37+UR4+0x2000], R4 ;  /* 0x0020000425007988 */ /* 0x0001e40008000c04 */
[----:B0-----:R-:W-:Y:S02]  /*141d0*/  @!P0 IMAD.MOV.U32 R5, RZ, RZ, R36 ;  /* 0x000000ffff058224 */ /* 0x001fe400078e0024 */
[----:B------:R-:W2:Y:S04]  /*141e0*/  LDL R37, [R1+0x778] ;  /* 0x0007780001257983 */ /* 0x000ea80000100800 */
[----:B------:R-:W2:Y:S01]  /*141f0*/  LDL R36, [R1+0x798] ;  /* 0x0007980001247983 */ /* 0x000ea20000100800 */
[----:B------:R-:W-:-:S03]  /*14200*/  @!P0 IMAD.MOV.U32 R4, RZ, RZ, R35 ;  /* 0x000000ffff048224 */ /* 0x000fc600078e0023 */
[----:B------:R-:W2:Y:S04]  /*14210*/  LDL R35, [R1+0x754] ;  /* 0x0007540001237983 */ /* 0x000ea80000100800 */
[----:B------:R0:W2:Y:S01]  /*14220*/  @!P0 LDG.E.U8 R250, desc[UR6][R4.64] ;  /* 0x0000000604fa8981 */ /* 0x0000a2000c1e1100 */
[----:B------:R-:W-:Y:S02]  /*14230*/  PRMT R248, RZ, 0x7610, R248 ;  /* 0x00007610fff87816 */ /* 0x000fe400000000f8 */
[----:B------:R-:W-:Y:S01]  /*14240*/  PRMT R247, RZ, 0x7610, R247 ;  /* 0x00007610fff77816 */ /* 0x000fe200000000f7 */
[----:B------:R-:W2:Y:S01]  /*14250*/  LDL R7, [R1+0x6f8] ;  /* 0x0006f80001077983 */ /* 0x000ea20000100800 */
[----:B------:R-:W-:Y:S02]  /*14260*/  PRMT R246, RZ, 0x7610, R246 ;  /* 0x00007610fff67816 */ /* 0x000fe400000000f6 */
[----:B------:R-:W-:Y:S01]  /*14270*/  PRMT R245, RZ, 0x7610, R245 ;  /* 0x00007610fff57816 */ /* 0x000fe200000000f5 */
[----:B------:R-:W2:Y:S01]  /*14280*/  LDL R6, [R1+0x6d8] ;  /* 0x0006d80001067983 */ /* 0x000ea20000100800 */
[----:B0-----:R-:W-:-:S02]  /*14290*/  @!P0 IMAD.MOV.U32 R4, RZ, RZ, R33 ;  /* 0x000000ffff048224 */ /* 0x001fc400078e0021 */
[----:B------:R-:W-:Y:S01]  /*142a0*/  @!P0 IMAD.MOV.U32 R5, RZ, RZ, R34 ;  /* 0x000000ffff058224 */ /* 0x000fe200078e0022 */
[----:B------:R-:W2:Y:S04]  /*142b0*/  LDL R33, [R1+0x734] ;  /* 0x0007340001217983 */ /* 0x000ea80000100800 */
[----:B------:R-:W2:Y:S04]  /*142c0*/  LDL R34, [R1+0x758] ;  /* 0x0007580001227983 */ /* 0x000ea80000100800 */
[----:B------:R0:W2:Y:S02]  /*142d0*/  @!P0 LDG.E.U8 R249, desc[UR6][R4.64] ;  /* 0x0000000604f98981 */ /* 0x0000a4000c1e1100 */
[----:B0-----:R-:W-:-:S02]  /*142e0*/  @!P0 IMAD.MOV.U32 R5, RZ, RZ, R26 ;  /* 0x000000ffff058224 */ /* 0x001fc400078e001a */
[----:B------:R-:W2:Y:S01]  /*142f0*/  LDL R26, [R1+0x738] ;  /* 0x00073800011a7983 */ /* 0x000ea20000100800 */
[----:B----4-:R-:W-:-:S03]  /*14300*/  @!P0 IMAD.MOV.U32 R4, RZ, RZ, R10 ;  /* 0x000000ffff048224 */ /* 0x010fc600078e000a */
[----:B------:R-:W4:Y:S04]  /*14310*/  LDL R10, [R1+0x714] ;  /* 0x00071400010a7983 */ /* 0x000f280000100800 */
[----:B------:R0:W4:Y:S02]  /*14320*/  @!P0 LDG.E.U8 R248, desc[UR6][R4.64] ;  /* 0x0000000604f88981 */ /* 0x000124000c1e1100 */
[----:B0-----:R-:W-:Y:S02]  /*14330*/  @!P0 IMAD.MOV.U32 R4, RZ, RZ, R48 ;  /* 0x000000ffff048224 */ /* 0x001fe400078e0030 */
[----:B------:R-:W-:-:S05]  /*14340*/  @!P0 IMAD.MOV.U32 R5, RZ, RZ, R50 ;  /* 0x000000ffff058224 */ /* 0x000fca00078e0032 */
[----:B------:R0:W4:Y:S02]  /*14350*/  @!P0 LDG.E.U8 R247, desc[UR6][R4.64] ;  /* 0x0000000604f78981 */ /* 0x000124000c1e1100 */
[----:B0-----:R-:W-:Y:S02]  /*14360*/  @!P0 IMAD.MOV.U32 R4, RZ, RZ, R46 ;  /* 0x000000ffff048224 */ /* 0x001fe400078e002e */
[----:B------:R-:W-:-:S05]  /*14370*/  @!P0 IMAD.MOV.U32 R5, RZ, RZ, R47 ;  /* 0x000000ffff058224 */ /* 0x000fca00078e002f */
[----:B------:R0:W4:Y:S01]  /*14380*/  @!P0 LDG.E.U8 R246, desc[UR6][R4.64] ;  /* 0x0000000604f68981 */ /* 0x000122000c1e1100 */
[----:B------:R-:W-:Y:S01]  /*14390*/  PRMT R244, RZ, 0x7610, R244 ;  /* 0x00007610fff47816 */ /* 0x000fe200000000f4 */
[----:B0-----:R-:W-:Y:S02]  /*143a0*/  @!P0 IMAD.MOV.U32 R4, RZ, RZ, R44 ;  /* 0x000000ffff048224 */ /* 0x001fe400078e002c */
[----:B------:R-:W-:-:S05]  /*143b0*/  @!P0 IMAD.MOV.U32 R5, RZ, RZ, R45 ;  /* 0x000000ffff058224 */ /* 0x000fca00078e002d */
[----:B------:R0:W4:Y:S01]  /*143c0*/  @!P0 LDG.E.U8 R245, desc[UR6][R4.64] ;  /* 0x0000000604f58981 */ /* 0x000122000c1e1100 */
[----:B------:R-:W-:Y:S02]  /*143d0*/  PRMT R243, RZ, 0x7610, R243 ;  /* 0x00007610fff37816 */ /* 0x000fe400000000f3 */
[----:B------:R-:W-:Y:S02]  /*143e0*/  PRMT R251, RZ, 0x7610, R251 ;  /* 0x00007610fffb7816 */ /* 0x000fe400000000fb */
[----:B------:R-:W-:-:S04]  /*143f0*/  PRMT R242, RZ, 0x7610, R242 ;  /* 0x00007610fff27816 */ /* 0x000fc800000000f2 */
[----:B---3--:R-:W3:Y:S01]  /*14400*/  @!P0 LDG.E.U8 R251, desc[UR6][R8.64] ;  /* 0x0000000608fb8981 */ /* 0x008ee2000c1e1100 */
[----:B0-----:R-:W-:Y:S02]  /*14410*/  @!P0 IMAD.MOV.U32 R4, RZ, RZ, R42 ;  /* 0x000000ffff048224 */ /* 0x001fe400078e002a */
[----:B------:R-:W-:-:S05]  /*14420*/  @!P0 IMAD.MOV.U32 R5, RZ, RZ, R43 ;  /* 0x000000ffff058224 */ /* 0x000fca00078e002b */
[----:B------:R0:W3:Y:S01]  /*14430*/  @!P0 LDG.E.U8 R244, desc[UR6][R4.64] ;  /* 0x0000000604f48981 */ /* 0x0000e2000c1e1100 */
[----:B------:R-:W-:-:S03]  /*14440*/  PRMT R241, RZ, 0x7610, R241 ;  /* 0x00007610fff17816 */ /* 0x000fc600000000f1 */
[----:B------:R-:W3:Y:S01]  /*14450*/  LDL R9, [R1+0x718] ;  /* 0x0007180001097983 */ /* 0x000ee20000100800 */
[----:B------:R-:W-:-:S03]  /*14460*/  PRMT R240, RZ, 0x7610, R240 ;  /* 0x00007610fff07816 */ /* 0x000fc600000000f0 */
[----:B------:R-:W3:Y:S01]  /*14470*/  LDL R8, [R1+0x6f4] ;  /* 0x0006f40001087983 */ /* 0x000ee20000100800 */
[----:B0-----:R-:W-:Y:S02]  /*14480*/  @!P0 IMAD.MOV.U32 R4, RZ, RZ, R40 ;  /* 0x000000ffff048224 */ /* 0x001fe400078e0028 */
[----:B------:R-:W-:-:S05]  /*14490*/  @!P0 IMAD.MOV.U32 R5, RZ, RZ, R41 ;  /* 0x000000ffff058224 */ /* 0x000fca00078e0029 */
[----:B------:R0:W3:Y:S02]  /*144a0*/  @!P0 LDG.E.U8 R243, desc[UR6][R4.64] ;  /* 0x0000000604f38981 */ /* 0x0000e4000c1e1100 */
[----:B0-----:R-:W-:Y:S01]  /*144b0*/  @!P0 IMAD.MOV.U32 R5, RZ, RZ, R39 ;  /* 0x000000ffff058224 */ /* 0x001fe200078e0027 */
[----:B------:R-:W-:Y:S01]  /*144c0*/  PRMT R239, RZ, 0x7610, R239 ;  /* 0x00007610ffef7816 */ /* 0x000fe200000000ef */
[----:B------:R-:W-:Y:S02]  /*144d0*/  IMAD.MOV.U32 R151, RZ, RZ, R0 ;  /* 0x000000ffff977224 */ /* 0x000fe400078e0000 */
[----:B--2---:R-:W-:Y:S02]  /*144e0*/  @!P0 IMAD.MOV.U32 R4, RZ, RZ, R36 ;  /* 0x000000ffff048224 */ /* 0x004fe400078e0024 */
[----:B------:R-:W2:Y:S04]  /*144f0*/  LDL.LU R36, [R1+0x6d4] ;  /* 0x0006d40001247983 */ /* 0x000ea80000300800 */
[----:B------:R0:W2:Y:S04]  /*14500*/  @!P0 LDG.E.U8 R242, desc[UR6][R4.64] ;  /* 0x0000000604f28981 */ /* 0x0000a8000c1e1100 */
[----:B------:R-:W2:Y:S04]  /*14510*/  LDL R67, [R1+0xa0c] ;  /* 0x000a0c0001437983 */ /* 0x000ea80000100800 */
[----:B------:R-:W2:Y:S01]  /*14520*/  LDL R66, [R1+0xa10] ;  /* 0x000a100001427983 */ /* 0x000ea20000100800 */
[----:B0-----:R-:W-:-:S02]  /*14530*/  @!P0 IMAD.MOV.U32 R4, RZ, RZ, R37 ;  /* 0x000000ffff048224 */ /* 0x001fc400078e0025 */
[----:B------:R-:W-:Y:S01]  /*14540*/  @!P0 IMAD.MOV.U32 R5, RZ, RZ, R38 ;  /* 0x000000ffff058224 */ /* 0x000fe200078e0026 */
[----:B------:R-:W2:Y:S04]  /*14550*/  LDL R37, [R1+0xa34] ;  /* 0x000a340001257983 */ /* 0x000ea80000100800 */
        /* <DEDUP_REMOVED lines=12> */
[----:B------:R4:W2:Y:S02]  /*14620*/  @!P0 LDG.E.U8 R239, desc[UR6][R4.64] ;  /* 0x0000000604ef8981 */ /* 0x0008a4000c1e1100 */
[----:B----4-:R-:W-:Y:S02]  /*14630*/  @!P0 IMAD.MOV.U32 R5, RZ, RZ, R10 ;  /* 0x000000ffff058224 */ /* 0x010fe400078e000a */
[----:B------:R-:W4:Y:S04]  /*14640*/  LDL R10, [R1+0xa30] ;  /* 0x000a3000010a7983 */ /* 0x000f280000100800 */
[----:B------:R-:W4:Y:S04]  /*14650*/  LDL.LU R45, [R1+0x678] ;  /* 0x00067800012d7983 */ /* 0x000f280000300800 */
[----:B------:R-:W4:Y:S04]  /*14660*/  LDL.LU R44, [R1+0x6b4] ;  /* 0x0006b400012c7983 */ /* 0x000f280000300800 */
[----:B------:R-:W4:Y:S04]  /*14670*/  LDL.LU R41, [R1+0x698] ;  /* 0x0006980001297983 */ /* 0x000f280000300800 */
[----:B------:R-:W4:Y:S04]  /*14680*/  LDL.LU R33, [R1+0x6b8] ;  /* 0x0006b80001217983 */ /* 0x000f280000300800 */
[----:B------:R-:W4:Y:S01]  /*14690*/  LDL.LU R26, [R1+0x694] ;  /* 0x00069400011a7983 */ /* 0x000f220000300800 */
[----:B------:R-:W-:-:S02]  /*146a0*/  PRMT R238, RZ, 0x7610, R238 ;  /* 0x00007610ffee7816 */ /* 0x000fc400000000ee */
[----:B------:R-:W-:Y:S01]  /*146b0*/  PRMT R237, RZ, 0x7610, R237 ;  /* 0x00007610ffed7816 */ /* 0x000fe200000000ed */
[----:B------:R-:W4:Y:S01]  /*146c0*/  LDL R63, [R1+0x9cc] ;  /* 0x0009cc00013f7983 */ /* 0x000f220000100800 */
[----:B------:R-:W-:-:S03]  /*146d0*/  PRMT R236, RZ, 0x7610, R236 ;  /* 0x00007610ffec7816 */ /* 0x000fc600000000ec */
[----:B------:R-:W4:Y:S01]  /*146e0*/  LDL R50, [R1+0x9d0] ;  /* 0x0009d00001327983 */ /* 0x000f220000100800 */
[----:B------:R-:W-:Y:S02]  /*146f0*/  LOP3.LUT R194, R194, 0xffff, RZ, 0xc0, !PT ;  /* 0x0000ffffc2c27812 */ /* 0x000fe400078ec0ff */
        /* <DEDUP_REMOVED lines=22> */
[----:B---3--:R-:W-:-:S05]  /*14860*/  @!P0 IMAD.MOV.U32 R4, RZ, RZ, R9 ;  /* 0x000000ffff048224 */ /* 0x008fca00078e0009 */
[----:B------:R0:W3:Y:S02]  /*14870*/  @!P0 LDG.E.U8 R238, desc[UR6][R4.64] ;  /* 0x0000000604ee8981 */ /* 0x0000e4000c1e1100 */
[----:B0-----:R-:W-:Y:S02]  /*14880*/  @!P0 IMAD.MOV.U32 R4, RZ, RZ, R7 ;  /* 0x000000ffff048224 */ /* 0x001fe400078e0007 */
[----:B------:R-:W-:-:S05]  /*14890*/  @!P0 IMAD.MOV.U32 R5, RZ, RZ, R8 ;  /* 0x000000ffff058224 */ /* 0x000fca00078e0008 */
[----:B------:R0:W3:Y:S01]  /*148a0*/  @!P0 LDG.E.U8 R237, desc[UR6][R4.64] ;  /* 0x0000000604ed8981 */ /* 0x0000e2000c1e1100 */
[----:B------:R-:W-:Y:S02]  /*148b0*/  PRMT R188, R194, 0x3340, R188 ;  /* 0x00003340c2bc7816 */ /* 0x000fe400000000bc */
[----:B------:R-:W-:Y:S01]  /*148c0*/  PRMT R170, R174, 0x3340, R170 ;  /* 0x00003340aeaa7816 */ /* 0x000fe200000000aa */
[----:B0-----:R-:W-:Y:S01]  /*148d0*/  @!P0 IMAD.MOV.U32 R4, RZ, RZ, R6 ;  /* 0x000000ffff048224 */ /* 0x001fe200078e0006 */
[----:B------:R-:W-:Y:S02]  /*148e0*/  PRMT R156, R159, 0x3340, R156 ;  /* 0x000033409f9c7816 */ /* 0x000fe4000000009c */
[----:B------:R-:W-:Y:S02]  /*148f0*/  PRMT R6, R154, 0x3340, R152 ;  /* 0x000033409a067816 */ /* 0x000fe40000000098 */
[----:B------:R-:W-:Y:S02]  /*14900*/  PRMT R20, R22, 0x3340, R20 ;  /* 0x0000334016147816 */ /* 0x000fe40000000014 */
[----:B------:R-:W-:-:S02]  /*14910*/  PRMT R7, R18, 0x3340, R16 ;  /* 0x0000334012077816 */ /* 0x000fc40000000010 */
[----:B------:R-:W-:Y:S02]  /*14920*/  PRMT R6, R156, 0x5410, R6 ;  /* 0x000054109c067816 */ /* 0x000fe40000000006 */
[----:B------:R-:W-:Y:S02]  /*14930*/  PRMT R7, R20, 0x5410, R7 ;  /* 0x0000541014077816 */ /* 0x000fe40000000007 */
[----:B------:R-:W-:Y:S02]  /*14940*/  PRMT R234, RZ, 0x7610, R234 ;  /* 0x00007610ffea7816 */ /* 0x000fe400000000ea */
[----:B------:R-:W-:Y:S01]  /*14950*/  PRMT R233, RZ, 0x7610, R233 ;  /* 0x00007610ffe97816 */ /* 0x000fe200000000e9 */
[----:B--2---:R-:W-:-:S05]  /*14960*/  @!P0 IMAD.MOV.U32 R5, RZ, RZ, R36 ;  /* 0x000000ffff058224 */ /* 0x004fca00078e0024 */
[----:B------:R0:W2:Y:S02]  /*14970*/  @!P0 LDG.E.U8 R236, desc[UR6][R4.64] ;  /* 0x0000000604ec8981 */ /* 0x0000a4000c1e1100 */
[----:B0-----:R-:W-:Y:S02]  /*14980*/  PRMT R4, R182, 0x3340, R178 ;  /* 0x00003340b6047816 */ /* 0x001fe400000000b2 */
[----:B------:R-:W-:Y:S02]  /*14990*/  PRMT R5, R166, 0x3340, R162 ;  /* 0x00003340a6057816 */ /* 0x000fe400000000a2 */
[----:B------:R-:W-:Y:S02]  /*149a0*/  PRMT R4, R188, 0x5410, R4 ;  /* 0x00005410bc047816 */ /* 0x000fe40000000004 */
[----:B------:R-:W-:Y:S02]  /*149b0*/  PRMT R5, R170, 0x5410, R5 ;  /* 0x00005410aa057816 */ /* 0x000fe40000000005 */
[----:B------:R-:W-:-:S02]  /*149c0*/  PRMT R232, RZ, 0x7610, R232 ;  /* 0x00007610ffe87816 */ /* 0x000fc400000000e8 */
[----:B------:R-:W-:Y:S01]  /*149d0*/  PRMT R235, RZ, 0x7610, R235 ;  /* 0x00007610ffeb7816 */ /* 0x000fe200000000eb */
[----:B------:R0:W-:Y:S04]  /*149e0*/  STS.128 [R0+UR4], R4 ;  /* 0x0000000400007988 */ /* 0x0001e80008000c04 */
[----:B0-----:R-:W3:Y:S04]  /*149f0*/  LDL R7, [R1+0x8cc] ;  /* 0x0008cc0001077983 */ /* 0x001ee80000100800 */
[----:B------:R-:W2:Y:S01]  /*14a00*/  LDL R6, [R1+0x8d0] ;  /* 0x0008d00001067983 */ /* 0x000ea20000100800 */
[----:B----4-:R-:W-:-:S02]  /*14a10*/  @!P0 IMAD.MOV.U32 R4, RZ, RZ, R41 ;  /* 0x000000ffff048224 */ /* 0x010fc400078e0029 */
[----:B------:R-:W-:-:S05]  /*14a20*/  @!P0 IMAD.MOV.U32 R5, RZ, RZ, R26 ;  /* 0x000000ffff058224 */ /* 0x000fca00078e001a */
[----:B------:R0:W4:Y:S02]  /*14a30*/  @!P0 LDG.E.U8 R234, desc[UR6][R4.64] ;  /* 0x0000000604ea8981 */ /* 0x000124000c1e1100 */
[----:B0-----:R-:W-:Y:S02]  /*14a40*/  @!P0 IMAD.MOV.U32 R4, RZ, RZ, R45 ;  /* 0x000000ffff048224 */ /* 0x001fe400078e002d */
[----:B------:R-:W-:Y:S02]  /*14a50*/  @!P0 IMAD.MOV.U32 R5, RZ, RZ, R38 ;  /* 0x000000ffff058224 */ /* 0x000fe400078e0026 */
[----:B------:R-:W3:Y:S04]  /*14a60*/  LDL R38, [R1+0x950] ;  /* 0x0009500001267983 */ /* 0x000ee80000100800 */
[----:B------:R0:W4:Y:S01]  /*14a70*/  @!P0 LDG.E.U8 R233, desc[UR6][R4.64] ;  /* 0x0000000604e98981 */ /* 0x000122000c1e1100 */
[----:B------:R-:W-:-:S02]  /*14a80*/  @!P0 IMAD.MOV.U32 R8, RZ, RZ, R33 ;  /* 0x000000ffff088224 */ /* 0x000fc400078e0021 */
[----:B------:R-:W-:-:S05]  /*14a90*/  @!P0 IMAD.MOV.U32 R9, RZ, RZ, R44 ;  /* 0x000000ffff098224 */ /* 0x000fca00078e002c */
[----:B------:R-:W4:Y:S01]  /*14aa0*/  @!P0 LDG.E.U8 R235, desc[UR6][R8.64] ;  /* 0x0000000608eb8981 */ /* 0x000f22000c1e1100 */
[----:B0-----:R-:W-:Y:S02]  /*14ab0*/  @!P0 IMAD.MOV.U32 R4, RZ, RZ, R35 ;  /* 0x000000ffff048224 */ /* 0x001fe400078e0023 */
[----:B------:R-:W-:Y:S01]  /*14ac0*/  @!P0 IMAD.MOV.U32 R5, RZ, RZ, R37 ;  /* 0x000000ffff058224 */ /* 0x000fe200078e0025 */
[----:B------:R-:W2:Y:S04]  /*14ad0*/  LDL R35, [R1+0x930] ;  /* 0x0009300001237983 */ /* 0x000ea80000100800 */
[----:B------:R-:W4:Y:S04]  /*14ae0*/  LDL R37, [R1+0x92c] ;  /* 0x00092c0001257983 */ /* 0x000f280000100800 */
[----:B------:R0:W4:Y:S04]  /*14af0*/  @!P0 LDG.E.U8 R232, desc[UR6][R4.64] ;  /* 0x0000000604e88981 */ /* 0x000128000c1e1100 */
[----:B------:R-:W4:Y:S04]  /*14b00*/  LDL R9, [R1+0x8ec] ;  /* 0x0008ec0001097983 */ /* 0x000f280000100800 */
[----:B------:R-:W4:Y:S01]  /*14b10*/  LDL R8, [R1+0x8f0] ;  /* 0x0008f00001087983 */ /* 0x000f220000100800 */
[----:B0-----:R-:W-:-:S02]  /*14b20*/  @!P0 IMAD.MOV.U32 R4, RZ, RZ, R10 ;  /* 0x000000ffff048224 */ /* 0x001fc400078e000a */
[----:B------:R-:W-:Y:S01]  /*14b30*/  @!P0 IMAD.MOV.U32 R5, RZ, RZ, R34 ;  /* 0x000000ffff058224 */ /* 0x000fe200078e0022 */
[----:B------:R-:W4:Y:S04]  /*14b40*/  LDL R10, [R1+0x910] ;  /* 0x00091000010a7983 */ /* 0x000f280000100800 */
[----:B------:R-:W4:Y:S01]  /*14b50*/  LDL R34, [R1+0x90c] ;  /* 0x00090c0001227983 */ /* 0x000f220000100800 */
[----:B------:R-:W-:Y:S02]  /*14b60*/  PRMT R231, RZ, 0x7610, R231 ;  /* 0x00007610ffe77816 */ /* 0x000fe400000000e7 */
[----:B------:R-:W-:-:S04]  /*14b70*/  PRMT R230, RZ, 0x7610, R230 ;  /* 0x00007610ffe67816 */ /* 0x000fc800000000e6 */
[----:B------:R0:W4:Y:S01]  /*14b80*/  @!P0 LDG.E.U8 R231, desc[UR6][R4.64] ;  /* 0x0000000604e78981 */ /* 0x000122000c1e1100 */
[----:B------:R-:W-:Y:S01]  /*14b90*/  PRMT R229, RZ, 0x7610, R229 ;  /* 0x00007610ffe57816 */ /* 0x000fe200000000e5 */
[----:B0-----:R-:W-:Y:S02]  /*14ba0*/  @!P0 IMAD.MOV.U32 R4, RZ, RZ, R66 ;  /* 0x000000ffff048224 */ /* 0x001fe400078e0042 */
[----:B------:R-:W-:-:S05]  /*14bb0*/  @!P0 IMAD.MOV.U32 R5, RZ, RZ, R67 ;  /* 0x000000ffff058224 */ /* 0x000fca00078e0043 */
        /* <DEDUP_REMOVED lines=15> */
[----:B------:R-:W-:Y:S01]  /*14cb0*/  @!P0 IMAD.MOV.U32 R5, RZ, RZ, R46 ;  /* 0x000000ffff058224 */ /* 0x000fe200078e002e */
[----:B------:R-:W-:Y:S02]  /*14cc0*/  PRMT R224, RZ, 0x7610, R224 ;  /* 0x00007610ffe07816 */ /* 0x000fe400000000e0 */
[----:B------:R-:W-:Y:S02]  /*14cd0*/  PRMT R223, RZ, 0x7610, R223 ;  /* 0x00007610ffdf7816 */ /* 0x000fe400000000df */
[----:B------:R-:W-:Y:S01]  /*14ce0*/  PRMT R222, RZ, 0x7610, R222 ;  /* 0x00007610ffde7816 */ /* 0x000fe200000000de */
[----:B------:R0:W4:Y:S01]  /*14cf0*/  @!P0 LDG.E.U8 R226, desc[UR6][R4.64] ;  /* 0x0000000604e28981 */ /* 0x000122000c1e1100 */
[----:B------:R-:W-:-:S02]  /*14d00*/  PRMT R221, RZ, 0x7610, R221 ;  /* 0x00007610ffdd7816 */ /* 0x000fc400000000dd */
[----:B------:R-:W-:Y:S01]  /*14d10*/  PRMT R220, RZ, 0x7610, R220 ;  /* 0x00007610ffdc7816 */ /* 0x000fe200000000dc */
[----:B------:R-:W-:Y:S01]  /*14d20*/  IMAD.MOV.U32 R150, RZ, RZ, R151 ;  /* 0x000000ffff967224 */ /* 0x000fe200078e0097 */
[----:B------:R-:W-:Y:S01]  /*14d30*/  LOP3.LUT R204, R204, 0xffff, RZ, 0xc0, !PT ;  /* 0x0000ffffcccc7812 */ /* 0x000fe200078ec0ff */
[----:B------:R-:W4:Y:S01]  /*14d40*/  LDL R46, [R1+0x80c] ;  /* 0x00080c00012e7983 */ /* 0x000f220000100800 */
[----:B0-----:R-:W-:Y:S01]  /*14d50*/  @!P0 IMAD.MOV.U32 R4, RZ, RZ, R40 ;  /* 0x000000ffff048224 */ /* 0x001fe200078e0028 */
[----:B------:R-:W-:Y:S01]  /*14d60*/  LOP3.LUT R200, R200, 0xffff, RZ, 0xc0, !PT ;  /* 0x0000ffffc8c87812 */ /* 0x000fe200078ec0ff */
[----:B------:R-:W-:Y:S01]  /*14d70*/  @!P0 IMAD.MOV.U32 R5, RZ, RZ, R42 ;  /* 0x000000ffff058224 */ /* 0x000fe200078e002a */
[----:B------:R-:W-:Y:S01]  /*14d80*/  LOP3.LUT R196, R196, 0xffff, RZ, 0xc0, !PT ;  /* 0x0000ffffc4c47812 */ /* 0x000fe200078ec0ff */
[----:B------:R-:W4:Y:S04]  /*14d90*/  LDL R43, [R1+0x810] ;  /* 0x00081000012b7983 */ /* 0x000f280000100800 */
[----:B------:R0:W4:Y:S02]  /*14da0*/  @!P0 LDG.E.U8 R225, desc[UR6][R4.64] ;  /* 0x0000000604e18981 */ /* 0x000124000c1e1100 */
[----:B0-----:R-:W-:-:S02]  /*14db0*/  @!P0 IMAD.MOV.U32 R5, RZ, RZ, R39 ;  /* 0x000000ffff058224 */ /* 0x001fc400078e0027 */
[----:B---3--:R-:W-:-:S05]  /*14dc0*/  @!P0 IMAD.MOV.U32 R4, RZ, RZ, R38 ;  /* 0x000000ffff048224 */ /* 0x008fca00078e0026 */
[----:B------:R2:W3:Y:S02]  /*14dd0*/  @!P0 LDG.E.U8 R224, desc[UR6][R4.64] ;  /* 0x0000000604e08981 */ /* 0x0004e4000c1e1100 */
[----:B--2---:R-:W-:Y:S02]  /*14de0*/  @!P0 IMAD.MOV.U32 R4, RZ, RZ, R35 ;  /* 0x000000ffff048224 */ /* 0x004fe400078e0023 */
[----:B------:R-:W2:Y:S01]  /*14df0*/  LDL R35, [R1+0x86c] ;  /* 0x00086c0001237983 */ /* 0x000ea20000100800 */
[----:B----4-:R-:W-:-:S03]  /*14e00*/  @!P0 IMAD.MOV.U32 R5, RZ, RZ, R37 ;  /* 0x000000ffff058224 */ /* 0x010fc600078e0025 */
[----:B------:R-:W4:Y:S04]  /*14e10*/  LDL R37, [R1+0x88c] ;  /* 0x00088c0001257983 */ /* 0x000f280000100800 */
[----:B------:R0:W3:Y:S02]  /*14e20*/  @!P0 LDG.E.U8 R223, desc[UR6][R4.64] ;  /* 0x0000000604df8981 */ /* 0x0000e4000c1e1100 */
[----:B0-----:R-:W-:Y:S02]  /*14e30*/  @!P0 IMAD.MOV.U32 R4, RZ, RZ, R10 ;  /* 0x000000ffff048224 */ /* 0x001fe400078e000a */
[----:B------:R-:W-:Y:S02]  /*14e40*/  @!P0 IMAD.MOV.U32 R5, RZ, RZ, R34 ;  /* 0x000000ffff058224 */ /* 0x000fe400078e0022 */
[----:B------:R-:W3:Y:S04]  /*14e50*/  LDL R34, [R1+0x84c] ;  /* 0x00084c0001227983 */ /* 0x000ee80000100800 */
[----:B------:R0:W3:Y:S02]  /*14e60*/  @!P0 LDG.E.U8 R222, desc[UR6][R4.64] ;  /* 0x0000000604de8981 */ /* 0x0000e4000c1e1100 */
[----:B0-----:R-:W-:-:S02]  /*14e70*/  @!P0 IMAD.MOV.U32 R4, RZ, RZ, R8 ;  /* 0x000000ffff048224 */ /* 0x001fc400078e0008 */
[----:B------:R-:W-:-:S05]  /*14e80*/  @!P0 IMAD.MOV.U32 R5, RZ, RZ, R9 ;  /* 0x000000ffff058224 */ /* 0x000fca00078e0009 */
[----:B------:R0:W3:Y:S02]  /*14e90*/  @!P0 LDG.E.U8 R221, desc[UR6][R4.64] ;  /* 0x0000000604dd8981 */ /* 0x0000e4000c1e1100 */
[----:B0-----:R-:W-:Y:S02]  /*14ea0*/  @!P0 IMAD.MOV.U32 R4, RZ, RZ, R6 ;  /* 0x000000ffff048224 */ /* 0x001fe400078e0006 */
[----:B------:R-:W-:-:S05]  /*14eb0*/  @!P0 IMAD.MOV.U32 R5, RZ, RZ, R7 ;  /* 0x000000ffff058224 */ /* 0x000fca00078e0007 */
[----:B------:R0:W3:Y:S02]  /*14ec0*/  @!P0 LDG.E.U8 R220, desc[UR6][R4.64] ;  /* 0x0000000604dc8981 */ /* 0x0000e4000c1e1100 */
[----:B0-----:R-:W-:Y:S02]  /*14ed0*/  LOP3.LUT R5, R28, 0xffff, RZ, 0xc0, !PT ;  /* 0x0000ffff1c057812 */ /* 0x001fe400078ec0ff */
[----:B------:R-:W-:Y:S01]  /*14ee0*/  LOP3.LUT R4, R12, 0xffff, RZ, 0xc0, !PT ;  /* 0x0000ffff0c047812 */ /* 0x000fe200078ec0ff */
[----:B------:R-:W2:Y:S04]  /*14ef0*/  LDL R28, [R1+0x8ac] ;  /* 0x0008ac00011c7983 */ /* 0x000ea80000100800 */
[----:B------:R-:W3:Y:S01]  /*14f00*/  LDL R12, [R1+0x8b0] ;  /* 0x0008b000010c7983 */ /* 0x000ee20000100800 */
[----:B------:R-:W-:-:S02]  /*14f10*/  PRMT R9, R5, 0x3340, R4 ;  /* 0x0000334005097816 */ /* 0x000fc40000000004 */
[----:B------:R-:W-:Y:S02]  /*14f20*/  LOP3.LUT R5, R25, 0xffff, RZ, 0xc0, !PT ;  /* 0x0000ffff19057812 */ /* 0x000fe400078ec0ff */
[----:B------:R-:W3:Y:S01]  /*14f30*/  LDL R25, [R1+0x890] ;  /* 0x0008900001197983 */ /* 0x000ee20000100800 */
[----:B------:R-:W-:-:S03]  /*14f40*/  LOP3.LUT R4, R24, 0xffff, RZ, 0xc0, !PT ;  /* 0x0000ffff18047812 */ /* 0x000fc600078ec0ff */
[----:B------:R-:W3:Y:S01]  /*14f50*/  LDL R24, [R1+0x870] ;  /* 0x0008700001187983 */ /* 0x000ee20000100800 */
[----:B------:R-:W-:-:S03]  /*14f60*/  LOP3.LUT R7, R32, 0xffff, RZ, 0xc0, !PT ;  /* 0x0000ffff20077812 */ /* 0x000fc600078ec0ff */
[----:B------:R-:W3:Y:S01]  /*14f70*/  LDL R32, [R1+0x850] ;  /* 0x0008500001207983 */ /* 0x000ee20000100800 */
[----:B------:R-:W-:Y:S01]  /*14f80*/  LOP3.LUT R6, R29, 0xffff, RZ, 0xc0, !PT ;  /* 0x0000ffff1d067812 */ /* 0x000fe200078ec0ff */
[----:B------:R-:W-:Y:S02]  /*14f90*/  IMAD.MOV.U32 R151, RZ, RZ, R14 ;  /* 0x000000ffff977224 */ /* 0x000fe400078e000e */
[----:B------:R-:W3:Y:S01]  /*14fa0*/  LDL R29, [R1+0x82c] ;  /* 0x00082c00011d7983 */ /* 0x000ee20000100800 */
[----:B------:R-:W-:-:S03]  /*14fb0*/  LOP3.LUT R191, R191, 0xffff, RZ, 0xc0, !PT ;  /* 0x0000ffffbfbf7812 */ /* 0x000fc600078ec0ff */
[----:B------:R-:W3:Y:S01]  /*14fc0*/  LDL R14, [R1+0x830] ;  /* 0x00083000010e7983 */ /* 0x000ee20000100800 */
[----:B------:R-:W-:Y:S02]  /*14fd0*/  LOP3.LUT R185, R185, 0xffff, RZ, 0xc0, !PT ;  /* 0x0000ffffb9b97812 */ /* 0x000fe400078ec0ff */
[----:B------:R-:W-:Y:S02]  /*14fe0*/  LOP3.LUT R180, R180, 0xffff, RZ, 0xc0, !PT ;  /* 0x0000ffffb4b47812 */ /* 0x000fe400078ec0ff */
[----:B------:R-:W-:Y:S02]  /*14ff0*/  LOP3.LUT R176, R176, 0xffff, RZ, 0xc0, !PT ;  /* 0x0000ffffb0b07812 */ /* 0x000fe400078ec0ff */
[----:B------:R-:W-:Y:S02]  /*15000*/  LOP3.LUT R172, R172, 0xffff, RZ, 0xc0, !PT ;  /* 0x0000ffffacac7812 */ /* 0x000fe400078ec0ff */
[----:B------:R-:W-:Y:S02]  /*15010*/  LOP3.LUT R168, R168, 0xffff, RZ, 0xc0, !PT ;  /* 0x0000ffffa8a87812 */ /* 0x000fe400078ec0ff */
[----:B------:R-:W-:-:S02]  /*15020*/  LOP3.LUT R164, R164, 0xffff, RZ, 0xc0, !PT ;  /* 0x0000ffffa4a47812 */ /* 0x000fc400078ec0ff */
        /* <DEDUP_REMOVED lines=10> */
[----:B------:R-:W-:Y:S01]  /*150d0*/  PRMT R7, R172, 0x5410, R7 ;  /* 0x00005410ac077816 */ /* 0x000fe20000000007 */
[----:B------:R-:W-:Y:S02]  /*150e0*/  IMAD.MOV.U32 R148, RZ, RZ, R3 ;  /* 0x000000ffff947224 */ /* 0x000fe400078e0003 */
[----:B------:R-:W-:-:S02]  /*150f0*/  IMAD.MOV.U32 R149, RZ, RZ, R2 ;  /* 0x000000ffff957224 */ /* 0x000fc400078e0002 */
[----:B------:R4:W-:Y:S01]  /*15100*/  STS.128 [R0+UR4+0x2000], R4 ;  /* 0x0020000400007988 */ /* 0x0009e20008000c04 */
[----:B------:R-:W-:Y:S01]  /*15110*/  PRMT R218, RZ, 0x7610, R218 ;  /* 0x00007610ffda7816 */ /* 0x000fe200000000da */
[----:B----4-:R-:W-:Y:S02]  /*15120*/  @!P0 IMAD.MOV.U32 R5, RZ, RZ, R37 ;  /* 0x000000ffff058224 */ /* 0x010fe400078e0025 */
[----:B--2---:R-:W-:Y:S02]  /*15130*/  @!P0 IMAD.MOV.U32 R9, RZ, RZ, R28 ;  /* 0x000000ffff098224 */ /* 0x004fe400078e001c */
[----:B------:R-:W2:Y:S01]  /*15140*/  LDL R28, [R1+0x7ec] ;  /* 0x0007ec00011c7983 */ /* 0x000ea20000100800 */
[----:B---3--:R-:W-:-:S03]  /*15150*/  @!P0 IMAD.MOV.U32 R8, RZ, RZ, R12 ;  /* 0x000000ffff088224 */ /* 0x008fc600078e000c */
[----:B------:R-:W3:Y:S04]  /*15160*/  LDL R12, [R1+0x7f0] ;  /* 0x0007f000010c7983 */ /* 0x000ee80000100800 */
[----:B------:R-:W4:Y:S01]  /*15170*/  LDL.LU R3, [R1+0x6c8] ;  /* 0x0006c80001037983 */ /* 0x000f220000300800 */
[----:B------:R-:W-:-:S03]  /*15180*/  @!P0 IMAD.MOV.U32 R4, RZ, RZ, R25 ;  /* 0x000000ffff048224 */ /* 0x000fc600078e0019 */
[----:B------:R-:W4:Y:S04]  /*15190*/  LDL.LU R2, [R1+0x6ec] ;  /* 0x0006ec0001027983 */ /* 0x000f280000300800 */
[----:B------:R-:W4:Y:S04]  /*151a0*/  LDL.LU R0, [R1+0x6c0] ;  /* 0x0006c00001007983 */ /* 0x000f280000300800 */
[----:B------:R-:W4:Y:S04]  /*151b0*/  LDL R42, [R1+0x7cc] ;  /* 0x0007cc00012a7983 */ /* 0x000f280000100800 */
[----:B------:R-:W4:Y:S04]  /*151c0*/  LDL R25, [R1+0x7d0] ;  /* 0x0007d00001197983 */ /* 0x000f280000100800 */
[----:B------:R-:W4:Y:S04]  /*151d0*/  LDL R40, [R1+0x7ac] ;  /* 0x0007ac0001287983 */ /* 0x000f280000100800 */
[----:B------:R-:W4:Y:S04]  /*151e0*/  LDL R39, [R1+0x7b0] ;  /* 0x0007b00001277983 */ /* 0x000f280000100800 */
[----:B------:R0:W4:Y:S01]  /*151f0*/  @!P0 LDG.E.U8 R218, desc[UR6][R4.64] ;  /* 0x0000000604da8981 */ /* 0x000122000c1e1100 */
[----:B------:R-:W-:-:S02]  /*15200*/  PRMT R217, RZ, 0x7610, R217 ;  /* 0x00007610ffd97816 */ /* 0x000fc400000000d9 */
[----:B------:R-:W-:Y:S01]  /*15210*/  PRMT R216, RZ, 0x7610, R216 ;  /* 0x00007610ffd87816 */ /* 0x000fe200000000d8 */
[----:B------:R-:W4:Y:S01]  /*15220*/  LDL R38, [R1+0x78c] ;  /* 0x00078c0001267983 */ /* 0x000f220000100800 */
[----:B------:R-:W-:-:S03]  /*15230*/  PRMT R215, RZ, 0x7610, R215 ;  /* 0x00007610ffd77816 */ /* 0x000fc600000000d7 */
[----:B------:R-:W4:Y:S01]  /*15240*/  LDL R37, [R1+0x76c] ;  /* 0x00076c0001257983 */ /* 0x000f220000100800 */
[----:B0-----:R-:W-:-:S03]  /*15250*/  @!P0 IMAD.MOV.U32 R4, RZ, RZ, R24 ;  /* 0x000000ffff048224 */ /* 0x001fc600078e0018 */
[----:B------:R-:W4:Y:S01]  /*15260*/  LDL R24, [R1+0x790] ;  /* 0x0007900001187983 */ /* 0x000f220000100800 */
[----:B------:R-:W-:-:S03]  /*15270*/  @!P0 IMAD.MOV.U32 R5, RZ, RZ, R35 ;  /* 0x000000ffff058224 */ /* 0x000fc600078e0023 */
[----:B------:R-:W4:Y:S04]  /*15280*/  LDL R35, [R1+0x770] ;  /* 0x0007700001237983 */ /* 0x000f280000100800 */
[----:B------:R0:W4:Y:S02]  /*15290*/  @!P0 LDG.E.U8 R217, desc[UR6][R4.64] ;  /* 0x0000000604d98981 */ /* 0x000124000c1e1100 */
[----:B0-----:R-:W-:Y:S02]  /*152a0*/  @!P0 IMAD.MOV.U32 R4, RZ, RZ, R32 ;  /* 0x000000ffff048224 */ /* 0x001fe400078e0020 */
[----:B------:R-:W-:Y:S01]  /*152b0*/  @!P0 IMAD.MOV.U32 R5, RZ, RZ, R34 ;  /* 0x000000ffff058224 */ /* 0x000fe200078e0022 */
[----:B------:R-:W-:Y:S01]  /*152c0*/  PRMT R214, RZ, 0x7610, R214 ;  /* 0x00007610ffd67816 */ /* 0x000fe200000000d6 */
[----:B------:R-:W4:Y:S04]  /*152d0*/  LDL R34, [R1+0x74c] ;  /* 0x00074c0001227983 */ /* 0x000f280000100800 */
[----:B------:R0:W4:Y:S04]  /*152e0*/  @!P0 LDG.E.U8 R216, desc[UR6][R4.64] ;  /* 0x0000000604d88981 */ /* 0x000128000c1e1100 */
[----:B------:R-:W4:Y:S01]  /*152f0*/  LDL R32, [R1+0x750] ;  /* 0x0007500001207983 */ /* 0x000f220000100800 */
[----:B0-----:R-:W-:-:S02]  /*15300*/  @!P0 IMAD.MOV.U32 R4, RZ, RZ, R14 ;  /* 0x000000ffff048224 */ /* 0x001fc400078e000e */
[----:B------:R-:W-:Y:S01]  /*15310*/  @!P0 IMAD.MOV.U32 R5, RZ, RZ, R29 ;  /* 0x000000ffff058224 */ /* 0x000fe200078e001d */
[----:B------:R-:W-:Y:S01]  /*15320*/  PRMT R213, RZ, 0x7610, R213 ;  /* 0x00007610ffd57816 */ /* 0x000fe200000000d5 */
[----:B------:R-:W4:Y:S04]  /*15330*/  LDL R14, [R1+0x730] ;  /* 0x00073000010e7983 */ /* 0x000f280000100800 */
[----:B------:R0:W4:Y:S04]  /*15340*/  @!P0 LDG.E.U8 R215, desc[UR6][R4.64] ;  /* 0x0000000604d78981 */ /* 0x000128000c1e1100 */
[----:B------:R-:W4:Y:S01]  /*15350*/  LDL R29, [R1+0x72c] ;  /* 0x00072c00011d7983 */ /* 0x000f220000100800 */
[----:B0-----:R-:W-:-:S02]  /*15360*/  @!P0 IMAD.MOV.U32 R4, RZ, RZ, R43 ;  /* 0x000000ffff048224 */ /* 0x001fc400078e002b */
[----:B------:R-:W-:-:S05]  /*15370*/  @!P0 IMAD.MOV.U32 R5, RZ, RZ, R46 ;  /* 0x000000ffff058224 */ /* 0x000fca00078e002e */
[----:B------:R2:W4:Y:S01]  /*15380*/  @!P0 LDG.E.U8 R214, desc[UR6][R4.64] ;  /* 0x0000000604d68981 */ /* 0x000522000c1e1100 */
[----:B------:R-:W-:Y:S02]  /*15390*/  PRMT R212, RZ, 0x7610, R212 ;  /* 0x00007610ffd47816 */ /* 0x000fe400000000d4 */
[----:B------:R-:W-:Y:S01]  /*153a0*/  PRMT R211, RZ, 0x7610, R211 ;  /* 0x00007610ffd37816 */ /* 0x000fe200000000d3 */
[----:B--2---:R-:W-:Y:S02]  /*153b0*/  @!P0 IMAD.MOV.U32 R5, RZ, RZ, R28 ;  /* 0x000000ffff058224 */ /* 0x004fe400078e001c */
[----:B------:R-:W2:Y:S01]  /*153c0*/  LDL R28, [R1+0x70c] ;  /* 0x00070c00011c7983 */ /* 0x000ea20000100800 */
[----:B---3--:R-:W-:-:S03]  /*153d0*/  @!P0 IMAD.MOV.U32 R4, RZ, RZ, R12 ;  /* 0x000000ffff048224 */ /* 0x008fc600078e000c */
[----:B------:R-:W3:Y:S04]  /*153e0*/  LDL R12, [R1+0x710] ;  /* 0x00071000010c7983 */ /* 0x000ee80000100800 */
[----:B------:R4:W3:Y:S02]  /*153f0*/  @!P0 LDG.E.U8 R213, desc[UR6][R4.64] ;  /* 0x0000000604d58981 */ /* 0x0008e4000c1e1100 */
[----:B----4-:R-:W-:Y:S02]  /*15400*/  @!P0 IMAD.MOV.U32 R5, RZ, RZ, R42 ;  /* 0x000000ffff058224 */ /* 0x010fe400078e002a */
[----:B------:R-:W-:Y:S02]  /*15410*/  @!P0 IMAD.MOV.U32 R4, RZ, RZ, R25 ;  /* 0x000000ffff048224 */ /* 0x000fe400078e0019 */
[----:B------:R-:W4:Y:S04]  /*15420*/  LDL R25, [R1+0x6f0] ;  /* 0x0006f00001197983 */ /* 0x000f280000100800 */
[----:B------:R0:W4:Y:S02]  /*15430*/  @!P0 LDG.E.U8 R212, desc[UR6][R4.64] ;  /* 0x0000000604d48981 */ /* 0x000124000c1e1100 */
[----:B0-----:R-:W-:-:S02]  /*15440*/  @!P0 IMAD.MOV.U32 R4, RZ, RZ, R39 ;  /* 0x000000ffff048224 */ /* 0x001fc400078e0027 */
[----:B------:R-:W-:-:S05]  /*15450*/  @!P0 IMAD.MOV.U32 R5, RZ, RZ, R40 ;  /* 0x000000ffff058224 */ /* 0x000fca00078e0028 */
[----:B------:R0:W4:Y:S02]  /*15460*/  @!P0 LDG.E.U8 R211, desc[UR6][R4.64] ;  /* 0x0000000604d38981 */ /* 0x000124000c1e1100 */
[----:B0-----:R-:W-:Y:S02]  /*15470*/  @!P0 IMAD.MOV.U32 R4, RZ, RZ, R24 ;  /* 0x000000ffff048224 */ /* 0x001fe400078e0018 */
[----:B------:R-:W4:Y:S01]  /*15480*/  LDL R24, [R1+0x6d0] ;  /* 0x0006d00001187983 */ /* 0x000f220000100800 */
[----:B------:R-:W-:Y:S01]  /*15490*/  PRMT R210, RZ, 0x7610, R210 ;  /* 0x00007610ffd27816 */ /* 0x000fe200000000d2 */
[----:B------:R-:W-:Y:S01]  /*154a0*/  @!P0 IMAD.MOV.U32 R5, RZ, RZ, R38 ;  /* 0x000000ffff058224 */ /* 0x000fe200078e0026 */
[----:B------:R-:W-:Y:S01]  /*154b0*/  PRMT R209, RZ, 0x7610, R209 ;  /* 0x00007610ffd17816 */ /* 0x000fe200000000d1 */
[----:B------:R-:W4:Y:S04]  /*154c0*/  LDL.LU R38, [R1+0x6cc] ;  /* 0x0006cc0001267983 */ /* 0x000f280000300800 */
[----:B------:R0:W4:Y:S01]  /*154d0*/  @!P0 LDG.E.U8 R210, desc[UR6][R4.64] ;  /* 0x0000000604d28981 */ /* 0x000122000c1e1100 */
[----:B------:R-:W-:-:S03]  /*154e0*/  PRMT R208, RZ, 0x7610, R208 ;  /* 0x00007610ffd07816 */ /* 0x000fc600000000d0 */
[----:B------:R-:W4:Y:S01]  /*154f0*/  LDL.LU R47, [R1+0x6ac] ;  /* 0x0006ac00012f7983 */ /* 0x000f220000300800 */
[----:B0-----:R-:W-:Y:S02]  /*15500*/  @!P0 IMAD.MOV.U32 R4, RZ, RZ, R35 ;  /* 0x000000ffff048224 */ /* 0x001fe400078e0023 */
[----:B------:R-:W-:Y:S01]  /*15510*/  @!P0 IMAD.MOV.U32 R5, RZ, RZ, R37 ;  /* 0x000000ffff058224 */ /* 0x000fe200078e0025 */
[----:B------:R-:W4:Y:S04]  /*15520*/  LDL.LU R35, [R1+0x6b0] ;  /* 0x0006b00001237983 */ /* 0x000f280000300800 */
[----:B------:R0:W4:Y:S01]  /*15530*/  @!P0 LDG.E.U8 R209, desc[UR6][R4.64] ;  /* 0x0000000604d18981 */ /* 0x000122000c1e1100 */
[----:B------:R-:W-:Y:S01]  /*15540*/  PRMT R207, RZ, 0x7610, R207 ;  /* 0x00007610ffcf7816 */ /* 0x000fe200000000cf */
[----:B0-----:R-:W-:-:S02]  /*15550*/  @!P0 IMAD.MOV.U32 R4, RZ, RZ, R32 ;  /* 0x000000ffff048224 */ /* 0x001fc400078e0020 */
[----:B------:R-:W-:-:S05]  /*15560*/  @!P0 IMAD.MOV.U32 R5, RZ, RZ, R34 ;  /* 0x000000ffff058224 */ /* 0x000fca00078e0022 */
[----:B------:R0:W4:Y:S01]  /*15570*/  @!P0 LDG.E.U8 R208, desc[UR6][R4.64] ;  /* 0x0000000604d08981 */ /* 0x000122000c1e1100 */
[----:B------:R-:W-:Y:S01]  /*15580*/  PRMT R206, RZ, 0x7610, R206 ;  /* 0x00007610ffce7816 */ /* 0x000fe200000000ce */
[----:B0-----:R-:W-:Y:S02]  /*15590*/  @!P0 IMAD.MOV.U32 R4, RZ, RZ, R14 ;  /* 0x000000ffff048224 */ /* 0x001fe400078e000e */
[----:B------:R-:W-:Y:S01]  /*155a0*/  @!P0 IMAD.MOV.U32 R5, RZ, RZ, R29 ;  /* 0x000000ffff058224 */ /* 0x000fe200078e001d */
[----:B------:R-:W4:Y:S04]  /*155b0*/  LDL.LU R14, [R1+0x68c] ;  /* 0x00068c00010e7983 */ /* 0x000f280000300800 */
[----:B------:R-:W4:Y:S04]  /*155c0*/  LDL.LU R43, [R1+0x690] ;  /* 0x00069000012b7983 */ /* 0x000f280000300800 */
[----:B------:R2:W4:Y:S04]  /*155d0*/  @!P0 LDG.E.U8 R207, desc[UR6][R4.64] ;  /* 0x0000000604cf8981 */ /* 0x000528000c1e1100 */
[----:B------:R-:W4:Y:S01]  /*155e0*/  LDL.LU R29, [R1+0x66c] ;  /* 0x00066c00011d7983 */ /* 0x000f220000300800 */
[----:B------:R-:W-:Y:S01]  /*155f0*/  PRMT R205, RZ, 0x7610, R205 ;  /* 0x00007610ffcd7816 */ /* 0x000fe200000000cd */
[----:B--2---:R-:W-:-:S02]  /*15600*/  @!P0 IMAD.MOV.U32 R5, RZ, RZ, R28 ;  /* 0x000000ffff058224 */ /* 0x004fc400078e001c */
[----:B---3--:R-:W-:Y:S02]  /*15610*/  @!P0 IMAD.MOV.U32 R4, RZ, RZ, R12 ;  /* 0x000000ffff048224 */ /* 0x008fe400078e000c */
[----:B------:R-:W2:Y:S04]  /*15620*/  LDL.LU R12, [R1+0x670] ;  /* 0x00067000010c7983 */ /* 0x000ea80000300800 */
[----:B------:R0:W3:Y:S04]  /*15630*/  @!P0 LDG.E.U8 R206, desc[UR6][R4.64] ;  /* 0x0000000604ce8981 */ /* 0x0000e8000c1e1100 */
[----:B------:R-:W3:Y:S04]  /*15640*/  LDL R48, [R1+0xe38] ;  /* 0x000e380001307983 */ /* 0x000ee80000100800 */
[----:B------:R-:W3:Y:S01]  /*15650*/  LDL R46, [R1+0xe3c] ;  /* 0x000e3c00012e7983 */ /* 0x000ee20000100800 */
[----:B0-----:R-:W-:-:S02]  /*15660*/  @!P0 IMAD.MOV.U32 R5, RZ, RZ, R2 ;  /* 0x000000ffff058224 */ /* 0x001fc400078e0002 */
[----:B----4-:R-:W-:Y:S01]  /*15670*/  @!P0 IMAD.MOV.U32 R4, RZ, RZ, R25 ;  /* 0x000000ffff048224 */ /* 0x010fe200078e0019 */
[----:B------:R0:W-:Y:S04]  /*15680*/  STL [R1+0x1268], R2 ;  /* 0x0012680201007387 */ /* 0x0001e80000100800 */
[----:B------:R1:W4:Y:S04]  /*15690*/  @!P0 LDG.E.U8 R205, desc[UR6][R4.64] ;  /* 0x0000000604cd8981 */ /* 0x000328000c1e1100 */
[----:B------:R-:W4:Y:S01]  /*156a0*/  LDL R34, [R1+0xa24] ;  /* 0x000a240001227983 */ /* 0x000f220000100800 */
[----:B------:R-:W-:-:S03]  /*156b0*/  IMAD.MOV.U32 R147, RZ, RZ, R148 ;  /* 0x000000ffff937224 */ /* 0x000fc600078e0094 */
[----:B------:R-:W4:Y:S01]  /*156c0*/  LDL R28, [R1+0xa04] ;  /* 0x000a0400011c7983 */ /* 0x000f220000100800 */
[----:B------:R-:W-:Y:S02]  /*156d0*/  PRMT R204, RZ, 0x7610, R204 ;  /* 0x00007610ffcc7816 */ /* 0x000fe400000000cc */
[----:B------:R-:W-:Y:S01]  /*156e0*/  PRMT R203, RZ, 0x7610, R203 ;  /* 0x00007610ffcb7816 */ /* 0x000fe200000000cb */
[----:B------:R-:W4:Y:S04]  /*156f0*/  LDL R42, [R1+0x9e4] ;  /* 0x0009e400012a7983 */ /* 0x000f280000100800 */
[----:B------:R-:W4:Y:S01]  /*15700*/  LDL R25, [R1+0x9e8] ;  /* 0x0009e80001197983 */ /* 0x000f220000100800 */
[----:B------:R-:W-:-:S03]  /*15710*/  PRMT R202, RZ, 0x7610, R202 ;  /* 0x00007610ffca7816 */ /* 0x000fc600000000ca */
[----:B------:R-:W4:Y:S04]  /*15720*/  LDL R40, [R1+0x9c4] ;  /* 0x0009c40001287983 */ /* 0x000f280000100800 */
[----:B------:R-:W4:Y:S01]  /*15730*/  LDL R32, [R1+0x9c8] ;  /* 0x0009c80001207983 */ /* 0x000f220000100800 */
[----:B-1----:R-:W-:Y:S01]  /*15740*/  @!P0 IMAD.MOV.U32 R4, RZ, RZ, R24 ;  /* 0x000000ffff048224 */ /* 0x002fe200078e0018 */
[----:B------:R-:W-:Y:S02]  /*15750*/  PRMT R201, RZ, 0x7610, R201 ;  /* 0x00007610ffc97816 */ /* 0x000fe400000000c9 */
[----:B------:R-:W4:Y:S01]  /*15760*/  LDL R24, [R1+0xa28] ;  /* 0x000a280001187983 */ /* 0x000f220000100800 */
[----:B------:R-:W-:-:S03]  /*15770*/  IMAD.MOV.U32 R148, RZ, RZ, R13 ;  /* 0x000000ffff947224 */ /* 0x000fc600078e000d */
[----:B------:R-:W4:Y:S01]  /*15780*/  LDL R13, [R1+0xa08] ;  /* 0x000a0800010d7983 */ /* 0x000f220000100800 */
[----:B------:R-:W-:-:S03]  /*15790*/  @!P0 IMAD.MOV.U32 R5, RZ, RZ, R38 ;  /* 0x000000ffff058224 */ /* 0x000fc600078e0026 */
[----:B------:R-:W4:Y:S04]  /*157a0*/  LDL R39, [R1+0x9a4] ;  /* 0x0009a40001277983 */ /* 0x000f280000100800 */
[----:B------:R1:W4:Y:S04]  /*157b0*/  @!P0 LDG.E.U8 R204, desc[UR6][R4.64] ;  /* 0x0000000604cc8981 */ /* 0x000328000c1e1100 */
[----:B------:R-:W4:Y:S01]  /*157c0*/  LDL R37, [R1+0x9a8] ;  /* 0x0009a80001257983 */ /* 0x000f220000100800 */
[----:B------:R-:W-:-:S03]  /*157d0*/  PRMT R200, RZ, 0x7610, R200 ;  /* 0x00007610ffc87816 */ /* 0x000fc600000000c8 */
[----:B0-----:R-:W4:Y:S01]  /*157e0*/  LDL.LU R2, [R1+0x6fc] ;  /* 0x0006fc0001027983 */ /* 0x001f220000300800 */
[----:B-1----:R-:W-:Y:S02]  /*157f0*/  @!P0 IMAD.MOV.U32 R4, RZ, RZ, R35 ;  /* 0x000000ffff048224 */ /* 0x002fe400078e0023 */
[----:B------:R-:W-:Y:S01]  /*15800*/  @!P0 IMAD.MOV.U32 R5, RZ, RZ, R47 ;  /* 0x000000ffff058224 */ /* 0x000fe200078e002f */
[----:B------:R-:W-:Y:S01]  /*15810*/  PRMT R199, RZ, 0x7610, R199 ;  /* 0x00007610ffc77816 */ /* 0x000fe200000000c7 */
[----:B------:R-:W4:Y:S04]  /*15820*/  LDL R63, [R1+0x7c4] ;  /* 0x0007c400013f7983 */ /* 0x000f280000100800 */
[----:B------:R0:W4:Y:S01]  /*15830*/  @!P0 LDG.E.U8 R203, desc[UR6][R4.64] ;  /* 0x0000000604cb8981 */ /* 0x000122000c1e1100 */
[----:B------:R-:W-:-:S02]  /*15840*/  PRMT R198, RZ, 0x7610, R198 ;  /* 0x00007610ffc67816 */ /* 0x000fc400000000c6 */
[----:B------:R-:W-:Y:S01]  /*15850*/  PRMT R197, RZ, 0x7610, R197 ;  /* 0x00007610ffc57816 */ /* 0x000fe200000000c5 */
[----:B------:R-:W4:Y:S01]  /*15860*/  LDL R50, [R1+0x7c8] ;  /* 0x0007c80001327983 */ /* 0x000f220000100800 */
[----:B0-----:R-:W-:Y:S02]  /*15870*/  @!P0 IMAD.MOV.U32 R5, RZ, RZ, R14 ;  /* 0x000000ffff058224 */ /* 0x001fe400078e000e */
[----:B------:R-:W-:-:S05]  /*15880*/  @!P0 IMAD.MOV.U32 R4, RZ, RZ, R43 ;  /* 0x000000ffff048224 */ /* 0x000fca00078e002b */
[----:B------:R0:W4:Y:S02]  /*15890*/  @!P0 LDG.E.U8 R202, desc[UR6][R4.64] ;  /* 0x0000000604ca8981 */ /* 0x000124000c1e1100 */
[----:B0-----:R-:W-:Y:S02]  /*158a0*/  @!P0 IMAD.MOV.U32 R5, RZ, RZ, R29 ;  /* 0x000000ffff058224 */ /* 0x001fe400078e001d */
[----:B--2---:R-:W-:-:S05]  /*158b0*/  @!P0 IMAD.MOV.U32 R4, RZ, RZ, R12 ;  /* 0x000000ffff048224 */ /* 0x004fca00078e000c */
[----:B------:R3:W2:Y:S02]  /*158c0*/  @!P0 LDG.E.U8 R201, desc[UR6][R4.64] ;  /* 0x0000000604c98981 */ /* 0x0006a4000c1e1100 */
[----:B---3--:R-:W-:Y:S02]  /*158d0*/  @!P0 IMAD.MOV.U32 R4, RZ, RZ, R46 ;  /* 0x000000ffff048224 */ /* 0x008fe400078e002e */
[----:B------:R-:W-:Y:S01]  /*158e0*/  @!P0 IMAD.MOV.U32 R5, RZ, RZ, R48 ;  /* 0x000000ffff058224 */ /* 0x000fe200078e0030 */
[----:B------:R-:W3:Y:S04]  /*158f0*/  LDL R46, [R1+0x988] ;  /* 0x00098800012e7983 */ /* 0x000ee80000100800 */
[----:B------:R-:W2:Y:S04]  /*15900*/  LDL R48, [R1+0x984] ;  /* 0x0009840001307983 */ /* 0x000ea80000100800 */
[----:B------:R4:W2:Y:S02]  /*15910*/  @!P0 LDG.E.U8 R200, desc[UR6][R4.64] ;  /* 0x0000000604c88981 */ /* 0x0008a4000c1e1100 */
[----:B----4-:R-:W-:-:S02]  /*15920*/  @!P0 IMAD.MOV.U32 R4, RZ, RZ, R24 ;  /* 0x000000ffff048224 */ /* 0x010fc400078e0018 */
[----:B------:R-:W4:Y:S01]  /*15930*/  LDL R24, [R1+0x968] ;  /* 0x0009680001187983 */ /* 0x000f220000100800 */
[----:B------:R-:W-:-:S03]  /*15940*/  @!P0 IMAD.MOV.U32 R5, RZ, RZ, R34 ;  /* 0x000000ffff058224 */ /* 0x000fc600078e0022 */
[----:B------:R-:W4:Y:S04]  /*15950*/  LDL R34, [R1+0x964] ;  /* 0x0009640001227983 */ /* 0x000f280000100800 */
[----:B------:R0:W4:Y:S02]  /*15960*/  @!P0 LDG.E.U8 R199, desc[UR6][R4.64] ;  /* 0x0000000604c78981 */ /* 0x000124000c1e1100 */
[----:B0-----:R-:W-:Y:S02]  /*15970*/  @!P0 IMAD.MOV.U32 R4, RZ, RZ, R13 ;  /* 0x000000ffff048224 */ /* 0x001fe400078e000d */
[----:B------:R-:W4:Y:S01]  /*15980*/  LDL R13, [R1+0x948] ;  /* 0x00094800010d7983 */ /* 0x000f220000100800 */
[----:B------:R-:W-:-:S03]  /*15990*/  @!P0 IMAD.MOV.U32 R5, RZ, RZ, R28 ;  /* 0x000000ffff058224 */ /* 0x000fc600078e001c */
[----:B------:R-:W4:Y:S04]  /*159a0*/  LDL R28, [R1+0x944] ;  /* 0x00094400011c7983 */ /* 0x000f280000100800 */
[----:B------:R0:W4:Y:S01]  /*159b0*/  @!P0 LDG.E.U8 R198, desc[UR6][R4.64] ;  /* 0x0000000604c68981 */ /* 0x000122000c1e1100 */
[----:B------:R-:W-:Y:S01]  /*159c0*/  PRMT R196, RZ, 0x7610, R196 ;  /* 0x00007610ffc47816 */ /* 0x000fe200000000c4 */
[----:B0-----:R-:W-:Y:S02]  /*159d0*/  @!P0 IMAD.MOV.U32 R4, RZ, RZ, R25 ;  /* 0x000000ffff048224 */ /* 0x001fe400078e0019 */
[----:B------:R-:W-:Y:S01]  /*159e0*/  @!P0 IMAD.MOV.U32 R5, RZ, RZ, R42 ;  /* 0x000000ffff058224 */ /* 0x000fe200078e002a */
[----:B------:R-:W4:Y:S04]  /*159f0*/  LDL R25, [R1+0x928] ;  /* 0x0009280001197983 */ /* 0x000f280000100800 */
[----:B------:R-:W4:Y:S04]  /*15a00*/  LDL R42, [R1+0x924] ;  /* 0x00092400012a7983 */ /* 0x000f280000100800 */
[----:B------:R0:W4:Y:S01]  /*15a10*/  @!P0 LDG.E.U8 R197, desc[UR6][R4.64] ;  /* 0x0000000604c58981 */ /* 0x000122000c1e1100 */
[----:B------:R-:W-:Y:S01]  /*15a20*/  PRMT R195, RZ, 0x7610, R195 ;  /* 0x00007610ffc37816 */ /* 0x000fe200000000c3 */
[----:B0-----:R-:W-:-:S02]  /*15a30*/  @!P0 IMAD.MOV.U32 R4, RZ, RZ, R32 ;  /* 0x000000ffff048224 */ /* 0x001fc400078e0020 */
        /* <DEDUP_REMOVED lines=9> */
[----:B------:R3:W4:Y:S02]  /*15ad0*/  @!P0 LDG.E.U8 R195, desc[UR6][R4.64] ;  /* 0x0000000604c38981 */ /* 0x000724000c1e1100 */
[----:B---3--:R-:W-:-:S02]  /*15ae0*/  @!P0 IMAD.MOV.U32 R4, RZ, RZ, R46 ;  /* 0x000000ffff048224 */ /* 0x008fc400078e002e */
[----:B------:R-:W3:Y:S01]  /*15af0*/  LDL R46, [R1+0x8c8] ;  /* 0x0008c800012e7983 */ /* 0x000ee20000100800 */
[----:B--2---:R-:W-:-:S03]  /*15b00*/  @!P0 IMAD.MOV.U32 R5, RZ, RZ, R48 ;  /* 0x000000ffff058224 */ /* 0x004fc600078e0030 */
[----:B------:R-:W2:Y:S04]  /*15b10*/  LDL R48, [R1+0x8c4] ;  /* 0x0008c40001307983 */ /* 0x000ea80000100800 */
[----:B------:R4:W2:Y:S02]  /*15b20*/  @!P0 LDG.E.U8 R194, desc[UR6][R4.64] ;  /* 0x0000000604c28981 */ /* 0x0008a4000c1e1100 */
[----:B----4-:R-:W-:Y:S02]  /*15b30*/  @!P0 IMAD.MOV.U32 R4, RZ, RZ, R24 ;  /* 0x000000ffff048224 */ /* 0x010fe400078e0018 */
[----:B------:R-:W4:Y:S01]  /*15b40*/  LDL R24, [R1+0x8a8] ;  /* 0x0008a80001187983 */ /* 0x000f220000100800 */
[----:B------:R-:W-:Y:S01]  /*15b50*/  PRMT R193, RZ, 0x7610, R193 ;  /* 0x00007610ffc17816 */ /* 0x000fe200000000c1 */
[----:B------:R-:W-:-:S02]  /*15b60*/  @!P0 IMAD.MOV.U32 R5, RZ, RZ, R34 ;  /* 0x000000ffff058224 */ /* 0x000fc400078e0022 */
[----:B------:R-:W4:Y:S04]  /*15b70*/  LDL R34, [R1+0x8a4] ;  /* 0x0008a40001227983 */ /* 0x000f280000100800 */
[----:B------:R0:W4:Y:S02]  /*15b80*/  @!P0 LDG.E.U8 R193, desc[UR6][R4.64] ;  /* 0x0000000604c18981 */ /* 0x000124000c1e1100 */
[----:B0-----:R-:W-:Y:S02]  /*15b90*/  @!P0 IMAD.MOV.U32 R4, RZ, RZ, R13 ;  /* 0x000000ffff048224 */ /* 0x001fe400078e000d */
[----:B------:R-:W4:Y:S01]  /*15ba0*/  LDL R13, [R1+0x888] ;  /* 0x00088800010d7983 */ /* 0x000f220000100800 */
[----:B------:R-:W-:-:S03]  /*15bb0*/  @!P0 IMAD.MOV.U32 R5, RZ, RZ, R28 ;  /* 0x000000ffff058224 */ /* 0x000fc600078e001c */
[----:B------:R-:W4:Y:S01]  /*15bc0*/  LDL R28, [R1+0x884] ;  /* 0x00088400011c7983 */ /* 0x000f220000100800 */
[----:B------:R-:W-:Y:S02]  /*15bd0*/  PRMT R192, RZ, 0x7610, R192 ;  /* 0x00007610ffc07816 */ /* 0x000fe400000000c0 */
[----:B------:R-:W-:-:S04]  /*15be0*/  PRMT R191, RZ, 0x7610, R191 ;  /* 0x00007610ffbf7816 */ /* 0x000fc800000000bf */
        /* <DEDUP_REMOVED lines=11> */
[----:B------:R0:W4:Y:S04]  /*15ca0*/  @!P0 LDG.E.U8 R190, desc[UR6][R4.64] ;  /* 0x0000000604be8981 */ /* 0x000128000c1e1100 */
[----:B------:R-:W4:Y:S01]  /*15cb0*/  LDL R40, [R1+0x844] ;  /* 0x0008440001287983 */ /* 0x000f220000100800 */
[----:B------:R-:W-:Y:S01]  /*15cc0*/  PRMT R188, RZ, 0x7610, R188 ;  /* 0x00007610ffbc7816 */ /* 0x000fe200000000bc */
[----:B0-----:R-:W-:-:S02]  /*15cd0*/  @!P0 IMAD.MOV.U32 R4, RZ, RZ, R37 ;  /* 0x000000ffff048224 */ /* 0x001fc400078e0025 */
[----:B------:R-:W4:Y:S01]  /*15ce0*/  LDL R37, [R1+0x828] ;  /* 0x0008280001257983 */ /* 0x000f220000100800 */
[----:B------:R-:W-:-:S03]  /*15cf0*/  @!P0 IMAD.MOV.U32 R5, RZ, RZ, R39 ;  /* 0x000000ffff058224 */ /* 0x000fc600078e0027 */
[----:B------:R-:W4:Y:S04]  /*15d00*/  LDL R39, [R1+0x824] ;  /* 0x0008240001277983 */ /* 0x000f280000100800 */
[----:B------:R3:W4:Y:S02]  /*15d10*/  @!P0 LDG.E.U8 R189, desc[UR6][R4.64] ;  /* 0x0000000604bd8981 */ /* 0x000724000c1e1100 */
[----:B---3--:R-:W-:Y:S01]  /*15d20*/  @!P0 IMAD.MOV.U32 R4, RZ, RZ, R46 ;  /* 0x000000ffff048224 */ /* 0x008fe200078e002e */
[----:B------:R-:W-:Y:S01]  /*15d30*/  PRMT R187, RZ, 0x7610, R187 ;  /* 0x00007610ffbb7816 */ /* 0x000fe200000000bb */
[----:B------:R-:W3:Y:S01]  /*15d40*/  LDL R46, [R1+0x784] ;  /* 0x00078400012e7983 */ /* 0x000ee20000100800 */
[----:B--2---:R-:W-:Y:S01]  /*15d50*/  @!P0 IMAD.MOV.U32 R5, RZ, RZ, R48 ;  /* 0x000000ffff058224 */ /* 0x004fe200078e0030 */
[----:B------:R-:W-:-:S02]  /*15d60*/  PRMT R186, RZ, 0x7610, R186 ;  /* 0x00007610ffba7816 */ /* 0x000fc400000000ba */
[----:B------:R-:W2:Y:S04]  /*15d70*/  LDL R48, [R1+0x7a4] ;  /* 0x0007a40001307983 */ /* 0x000ea80000100800 */
[----:B------:R4:W3:Y:S02]  /*15d80*/  @!P0 LDG.E.U8 R188, desc[UR6][R4.64] ;  /* 0x0000000604bc8981 */ /* 0x0008e4000c1e1100 */
[----:B----4-:R-:W-:Y:S02]  /*15d90*/  @!P0 IMAD.MOV.U32 R4, RZ, RZ, R24 ;  /* 0x000000ffff048224 */ /* 0x010fe400078e0018 */
[----:B------:R-:W4:Y:S01]  /*15da0*/  LDL R24, [R1+0x808] ;  /* 0x0008080001187983 */ /* 0x000f220000100800 */
[----:B------:R-:W-:-:S03]  /*15db0*/  @!P0 IMAD.MOV.U32 R5, RZ, RZ, R34 ;  /* 0x000000ffff058224 */ /* 0x000fc600078e0022 */
[----:B------:R-:W2:Y:S04]  /*15dc0*/  LDL R34, [R1+0x804] ;  /* 0x0008040001227983 */ /* 0x000ea80000100800 */
[----:B------:R0:W3:Y:S02]  /*15dd0*/  @!P0 LDG.E.U8 R187, desc[UR6][R4.64] ;  /* 0x0000000604bb8981 */ /* 0x0000e4000c1e1100 */
[----:B0-----:R-:W-:Y:S02]  /*15de0*/  @!P0 IMAD.MOV.U32 R4, RZ, RZ, R13 ;  /* 0x000000ffff048224 */ /* 0x001fe400078e000d */
[----:B------:R-:W3:Y:S01]  /*15df0*/  LDL R13, [R1+0x7e8] ;  /* 0x0007e800010d7983 */ /* 0x000ee20000100800 */
[----:B------:R-:W-:-:S03]  /*15e00*/  @!P0 IMAD.MOV.U32 R5, RZ, RZ, R28 ;  /* 0x000000ffff058224 */ /* 0x000fc600078e001c */
[----:B------:R-:W3:Y:S01]  /*15e10*/  LDL R28, [R1+0x7e4] ;  /* 0x0007e400011c7983 */ /* 0x000ee20000100800 */
[----:B------:R-:W-:-:S03]  /*15e20*/  PRMT R185, RZ, 0x7610, R185 ;  /* 0x00007610ffb97816 */ /* 0x000fc600000000b9 */
[----:B------:R0:W3:Y:S01]  /*15e30*/  @!P0 LDG.E.U8 R186, desc[UR6][R4.64] ;  /* 0x0000000604ba8981 */ /* 0x0000e2000c1e1100 */
[----:B------:R-:W-:Y:S01]  /*15e40*/  PRMT R184, RZ, 0x7610, R184 ;  /* 0x00007610ffb87816 */ /* 0x000fe200000000b8 */
[----:B0-----:R-:W-:Y:S02]  /*15e50*/  @!P0 IMAD.MOV.U32 R4, RZ, RZ, R25 ;  /* 0x000000ffff048224 */ /* 0x001fe400078e0019 */
[----:B------:R-:W3:Y:S01]  /*15e60*/  LDL R25, [R1+0x7a8] ;  /* 0x0007a80001197983 */ /* 0x000ee20000100800 */
[----:B------:R-:W-:-:S03]  /*15e70*/  @!P0 IMAD.MOV.U32 R5, RZ, RZ, R42 ;  /* 0x000000ffff058224 */ /* 0x000fc600078e002a */
[----:B------:R-:W3:Y:S04]  /*15e80*/  LDL R42, [R1+0x764] ;  /* 0x00076400012a7983 */ /* 0x000ee80000100800 */
[----:B------:R0:W3:Y:S02]  /*15e90*/  @!P0 LDG.E.U8 R185, desc[UR6][R4.64] ;  /* 0x0000000604b98981 */ /* 0x0000e4000c1e1100 */
[----:B0-----:R-:W-:Y:S02]  /*15ea0*/  @!P0 IMAD.MOV.U32 R4, RZ, RZ, R32 ;  /* 0x000000ffff048224 */ /* 0x001fe400078e0020 */
[----:B------:R-:W3:Y:S01]  /*15eb0*/  LDL R32, [R1+0x788] ;  /* 0x0007880001207983 */ /* 0x000ee20000100800 */
[----:B------:R-:W-:Y:S01]  /*15ec0*/  PRMT R183, RZ, 0x7610, R183 ;  /* 0x00007610ffb77816 */ /* 0x000fe200000000b7 */
[----:B------:R-:W-:-:S02]  /*15ed0*/  @!P0 IMAD.MOV.U32 R5, RZ, RZ, R40 ;  /* 0x000000ffff058224 */ /* 0x000fc400078e0028 */
[----:B------:R-:W3:Y:S04]  /*15ee0*/  LDL R40, [R1+0x768] ;  /* 0x0007680001287983 */ /* 0x000ee80000100800 */
[----:B------:R0:W3:Y:S02]  /*15ef0*/  @!P0 LDG.E.U8 R184, desc[UR6][R4.64] ;  /* 0x0000000604b88981 */ /* 0x0000e4000c1e1100 */
[----:B0-----:R-:W-:Y:S02]  /*15f00*/  @!P0 IMAD.MOV.U32 R4, RZ, RZ, R37 ;  /* 0x000000ffff048224 */ /* 0x001fe400078e0025 */
[----:B------:R-:W-:Y:S01]  /*15f10*/  @!P0 IMAD.MOV.U32 R5, RZ, RZ, R39 ;  /* 0x000000ffff058224 */ /* 0x000fe200078e0027 */
[----:B------:R-:W3:Y:S04]  /*15f20*/  LDL R37, [R1+0x748] ;  /* 0x0007480001257983 */ /* 0x000ee80000100800 */
[----:B------:R-:W3:Y:S04]  /*15f30*/  LDL R39, [R1+0x744] ;  /* 0x0007440001277983 */ /* 0x000ee80000100800 */
[----:B------:R4:W3:Y:S02]  /*15f40*/  @!P0 LDG.E.U8 R183, desc[UR6][R4.64] ;  /* 0x0000000604b78981 */ /* 0x0008e4000c1e1100 */
[----:B----4-:R-:W-:-:S02]  /*15f50*/  @!P0 IMAD.MOV.U32 R4, RZ, RZ, R24 ;  /* 0x000000ffff048224 */ /* 0x010fc400078e0018 */
[----:B------:R-:W4:Y:S01]  /*15f60*/  LDL R24, [R1+0x728] ;  /* 0x0007280001187983 */ /* 0x000f220000100800 */
[----:B------:R-:W-:Y:S01]  /*15f70*/  PRMT R182, RZ, 0x7610, R182 ;  /* 0x00007610ffb67816 */ /* 0x000fe200000000b6 */
[----:B--2---:R-:W-:Y:S02]  /*15f80*/  @!P0 IMAD.MOV.U32 R5, RZ, RZ, R34 ;  /* 0x000000ffff058224 */ /* 0x004fe400078e0022 */
[----:B------:R-:W2:Y:S04]  /*15f90*/  LDL R34, [R1+0x724] ;  /* 0x0007240001227983 */ /* 0x000ea80000100800 */
[----:B------:R3:W2:Y:S02]  /*15fa0*/  @!P0 LDG.E.U8 R182, desc[UR6][R4.64] ;  /* 0x0000000604b68981 */ /* 0x0006a4000c1e1100 */
[----:B---3--:R-:W-:-:S02]  /*15fb0*/  @!P0 IMAD.MOV.U32 R4, RZ, RZ, R13 ;  /* 0x000000ffff048224 */ /* 0x008fc400078e000d */
[----:B------:R-:W3:Y:S01]  /*15fc0*/  LDL R13, [R1+0x708] ;  /* 0x00070800010d7983 */ /* 0x000ee20000100800 */
[----:B------:R-:W-:Y:S01]  /*15fd0*/  PRMT R181, RZ, 0x7610, R181 ;  /* 0x00007610ffb57816 */ /* 0x000fe200000000b5 */
[----:B------:R-:W-:Y:S01]  /*15fe0*/  @!P0 IMAD.MOV.U32 R5, RZ, RZ, R28 ;  /* 0x000000ffff058224 */ /* 0x000fe200078e001c */
[----:B------:R-:W-:Y:S01]  /*15ff0*/  PRMT R180, RZ, 0x7610, R180 ;  /* 0x00007610ffb47816 */ /* 0x000fe200000000b4 */
[----:B------:R-:W3:Y:S04]  /*16000*/  LDL R28, [R1+0x704] ;  /* 0x00070400011c7983 */ /* 0x000ee80000100800 */
[----:B------:R0:W3:Y:S01]  /*16010*/  @!P0 LDG.E.U8 R181, desc[UR6][R4.64] ;  /* 0x0000000604b58981 */ /* 0x0000e2000c1e1100 */
[----:B------:R-:W-:Y:S01]  /*16020*/  PRMT R179, RZ, 0x7610, R179 ;  /* 0x00007610ffb37816 */ /* 0x000fe200000000b3 */
[----:B0-----:R-:W-:-:S02]  /*16030*/  @!P0 IMAD.MOV.U32 R4, RZ, RZ, R50 ;  /* 0x000000ffff048224 */ /* 0x001fc400078e0032 */
[----:B------:R-:W-:-:S05]  /*16040*/  @!P0 IMAD.MOV.U32 R5, RZ, RZ, R63 ;  /* 0x000000ffff058224 */ /* 0x000fca00078e003f */
[----:B------:R0:W3:Y:S01]  /*16050*/  @!P0 LDG.E.U8 R180, desc[UR6][R4.64] ;  /* 0x0000000604b48981 */ /* 0x0000e2000c1e1100 */
[----:B------:R-:W-:Y:S01]  /*16060*/  PRMT R178, RZ, 0x7610, R178 ;  /* 0x00007610ffb27816 */ /* 0x000fe200000000b2 */
[----:B0-----:R-:W-:Y:S02]  /*16070*/  @!P0 IMAD.MOV.U32 R4, RZ, RZ, R25 ;  /* 0x000000ffff048224 */ /* 0x001fe400078e0019 */
[----:B------:R-:W-:Y:S01]  /*16080*/  @!P0 IMAD.MOV.U32 R5, RZ, RZ, R48 ;  /* 0x000000ffff058224 */ /* 0x000fe200078e0030 */
[----:B------:R-:W3:Y:S04]  /*16090*/  LDL R25, [R1+0x6e8] ;  /* 0x0006e80001197983 */ /* 0x000ee80000100800 */
[----:B------:R0:W3:Y:S01]  /*160a0*/  @!P0 LDG.E.U8 R179, desc[UR6][R4.64] ;  /* 0x0000000604b38981 */ /* 0x0000e2000c1e1100 */
[----:B------:R-:W-:Y:S01]  /*160b0*/  PRMT R177, RZ, 0x7610, R177 ;  /* 0x00007610ffb17816 */ /* 0x000fe200000000b1 */
[----:B0-----:R-:W-:-:S02]  /*160c0*/  @!P0 IMAD.MOV.U32 R4, RZ, RZ, R32 ;  /* 0x000000ffff048224 */ /* 0x001fc400078e0020 */
[----:B------:R-:W-:Y:S01]  /*160d0*/  @!P0 IMAD.MOV.U32 R5, RZ, RZ, R46 ;  /* 0x000000ffff058224 */ /* 0x000fe200078e002e */
[----:B------:R-:W3:Y:S04]  /*160e0*/  LDL.LU R32, [R1+0x6e4] ;  /* 0x0006e40001207983 */ /* 0x000ee80000300800 */
[----:B------:R0:W3:Y:S01]  /*160f0*/  @!P0 LDG.E.U8 R178, desc[UR6][R4.64] ;  /* 0x0000000604b28981 */ /* 0x0000e2000c1e1100 */
[----:B------:R-:W-:Y:S01]  /*16100*/  PRMT R176, RZ, 0x7610, R176 ;  /* 0x00007610ffb07816 */ /* 0x000fe200000000b0 */
[----:B0-----:R-:W-:Y:S02]  /*16110*/  @!P0 IMAD.MOV.U32 R4, RZ, RZ, R40 ;  /* 0x000000ffff048224 */ /* 0x001fe400078e0028 */
[----:B------:R-:W-:Y:S01]  /*16120*/  @!P0 IMAD.MOV.U32 R5, RZ, RZ, R42 ;  /* 0x000000ffff058224 */ /* 0x000fe200078e002a */
[----:B------:R-:W3:Y:S04]  /*16130*/  LDL.LU R40, [R1+0x6c4] ;  /* 0x0006c40001287983 */ /* 0x000ee80000300800 */
[----:B------:R0:W3:Y:S04]  /*16140*/  @!P0 LDG.E.U8 R177, desc[UR6][R4.64] ;  /* 0x0000000604b18981 */ /* 0x0000e8000c1e1100 */
[----:B------:R-:W3:Y:S01]  /*16150*/  LDL.LU R46, [R1+0x6a4] ;  /* 0x0006a400012e7983 */ /* 0x000ee20000300800 */
[----:B0-----:R-:W-:-:S02]  /*16160*/  @!P0 IMAD.MOV.U32 R4, RZ, RZ, R37 ;  /* 0x000000ffff048224 */ /* 0x001fc400078e0025 */
[----:B------:R-:W-:Y:S01]  /*16170*/  @!P0 IMAD.MOV.U32 R5, RZ, RZ, R39 ;  /* 0x000000ffff058224 */ /* 0x000fe200078e0027 */
[----:B------:R-:W3:Y:S04]  /*16180*/  LDL.LU R37, [R1+0x6a8] ;  /* 0x0006a80001257983 */ /* 0x000ee80000300800 */
[----:B------:R4:W3:Y:S02]  /*16190*/  @!P0 LDG.E.U8 R176, desc[UR6][R4.64] ;  /* 0x0000000604b08981 */ /* 0x0008e4000c1e1100 */
[----:B----4-:R-:W-:Y:S02]  /*161a0*/  @!P0 IMAD.MOV.U32 R4, RZ, RZ, R24 ;  /* 0x000000ffff048224 */ /* 0x010fe400078e0018 */
[----:B------:R-:W4:Y:S01]  /*161b0*/  LDL R24, [R1+0x684] ;  /* 0x0006840001187983 */ /* 0x000f220000100800 */
[----:B------:R-:W-:Y:S01]  /*161c0*/  PRMT R175, RZ, 0x7610, R175 ;  /* 0x00007610ffaf7816 */ /* 0x000fe200000000af */
[----:B--2---:R-:W-:-:S02]  /*161d0*/  @!P0 IMAD.MOV.U32 R5, RZ, RZ, R34 ;  /* 0x000000ffff058224 */ /* 0x004fc400078e0022 */
[----:B------:R-:W2:Y:S04]  /*161e0*/  LDL.LU R48, [R1+0x688] ;  /* 0x0006880001307983 */ /* 0x000ea80000300800 */
[----:B------:R3:W2:Y:S04]  /*161f0*/  @!P0 LDG.E.U8 R175, desc[UR6][R4.64] ;  /* 0x0000000604af8981 */ /* 0x0006a8000c1e1100 */
[----:B------:R-:W2:Y:S01]  /*16200*/  LDL R64, [R1+0x664] ;  /* 0x0006640001407983 */ /* 0x000ea20000100800 */
[----:B---3--:R-:W-:-:S03]  /*16210*/  @!P0 IMAD.MOV.U32 R4, RZ, RZ, R13 ;  /* 0x000000ffff048224 */ /* 0x008fc600078e000d */
[----:B------:R-:W3:Y:S04]  /*16220*/  LDL.LU R13, [R1+0x668] ;  /* 0x00066800010d7983 */ /* 0x000ee80000300800 */
[----:B------:R-:W3:Y:S04]  /*16230*/  LDL R50, [R1+0xe30] ;  /* 0x000e300001327983 */ /* 0x000ee80000100800 */
[----:B------:R-:W3:Y:S04]  /*16240*/  LDL R34, [R1+0xe34] ;  /* 0x000e340001227983 */ /* 0x000ee80000100800 */
[----:B------:R-:W3:Y:S04]  /*16250*/  LDL R67, [R1+0xa1c] ;  /* 0x000a1c0001437983 */ /* 0x000ee80000100800 */
[----:B------:R-:W3:Y:S01]  /*16260*/  LDL R66, [R1+0xa20] ;  /* 0x000a200001427983 */ /* 0x000ee20000100800 */
[----:B------:R-:W-:Y:S01]  /*16270*/  PRMT R174, RZ, 0x7610, R174 ;  /* 0x00007610ffae7816 */ /* 0x000fe200000000ae */
[----:B------:R-:W-:-:S02]  /*16280*/  @!P0 IMAD.MOV.U32 R5, RZ, RZ, R28 ;  /* 0x000000ffff058224 */ /* 0x000fc400078e001c */
[----:B------:R-:W3:Y:S01]  /*16290*/  LDL R63, [R1+0x9fc] ;  /* 0x0009fc00013f7983 */ /* 0x000ee20000100800 */
[----:B------:R-:W-:-:S03]  /*162a0*/  PRMT R173, RZ, 0x7610, R173 ;  /* 0x00007610ffad7816 */ /* 0x000fc600000000ad */
[----:B------:R0:W3:Y:S01]  /*162b0*/  @!P0 LDG.E.U8 R174, desc[UR6][R4.64] ;  /* 0x0000000604ae8981 */ /* 0x0000e2000c1e1100 */
[----:B------:R-:W-:-:S03]  /*162c0*/  PRMT R172, RZ, 0x7610, R172 ;  /* 0x00007610ffac7816 */ /* 0x000fc600000000ac */
[----:B------:R-:W3:Y:S01]  /*162d0*/  LDL R42, [R1+0xa00] ;  /* 0x000a0000012a7983 */ /* 0x000ee20000100800 */
[----:B------:R-:W-:-:S03]  /*162e0*/  PRMT R171, RZ, 0x7610, R171 ;  /* 0x00007610ffab7816 */ /* 0x000fc600000000ab */
[----:B------:R-:W3:Y:S01]  /*162f0*/  LDL R39, [R1+0x9dc] ;  /* 0x0009dc0001277983 */ /* 0x000ee20000100800 */
[----:B0-----:R-:W-:-:S03]  /*16300*/  @!P0 IMAD.MOV.U32 R4, RZ, RZ, R25 ;  /* 0x000000ffff048224 */ /* 0x001fc600078e0019 */
[----:B------:R-:W3:Y:S01]  /*16310*/  LDL R25, [R1+0x9e0] ;  /* 0x0009e00001197983 */ /* 0x000ee20000100800 */
[----:B------:R-:W-:-:S05]  /*16320*/  @!P0 IMAD.MOV.U32 R5, RZ, RZ, R32 ;  /* 0x000000ffff058224 */ /* 0x000fca00078e0020 */
[----:B------:R0:W3:Y:S02]  /*16330*/  @!P0 LDG.E.U8 R173, desc[UR6][R4.64] ;  /* 0x0000000604ad8981 */ /* 0x0000e4000c1e1100 */
[----:B0-----:R-:W-:Y:S02]  /*16340*/  @!P0 IMAD.MOV.U32 R4, RZ, RZ, R3 ;  /* 0x000000ffff048224 */ /* 0x001fe400078e0003 */
[----:B------:R-:W-:-:S05]  /*16350*/  @!P0 IMAD.MOV.U32 R5, RZ, RZ, R40 ;  /* 0x000000ffff058224 */ /* 0x000fca00078e0028 */
[----:B------:R0:W3:Y:S04]  /*16360*/  @!P0 LDG.E.U8 R172, desc[UR6][R4.64] ;  /* 0x0000000604ac8981 */ /* 0x0000e8000c1e1100 */
[----:B------:R1:W-:Y:S01]  /*16370*/  STL [R1+0x126c], R3 ;  /* 0x00126c0301007387 */ /* 0x0003e20000100800 */
[----:B0-----:R-:W-:Y:S02]  /*16380*/  @!P0 IMAD.MOV.U32 R5, RZ, RZ, R46 ;  /* 0x000000ffff058224 */ /* 0x001fe400078e002e */
[----:B------:R-:W-:Y:S01]  /*16390*/  @!P0 IMAD.MOV.U32 R4, RZ, RZ, R37 ;  /* 0x000000ffff048224 */ /* 0x000fe200078e0025 */
[----:B-1----:R-:W3:Y:S04]  /*163a0*/  LDL.LU R3, [R1+0x6e0] ;  /* 0x0006e00001037983 */ /* 0x002ee80000300800 */
[----:B------:R4:W3:Y:S04]  /*163b0*/  @!P0 LDG.E.U8 R171, desc[UR6][R4.64] ;  /* 0x0000000604ab8981 */ /* 0x0008e8000c1e1100 */
[----:B------:R-:W3:Y:S01]  /*163c0*/  LDL R28, [R1+0x9bc] ;  /* 0x0009bc00011c7983 */ /* 0x000ee20000100800 */
[----:B------:R-:W-:-:S02]  /*163d0*/  PRMT R170, RZ, 0x7610, R170 ;  /* 0x00007610ffaa7816 */ /* 0x000fc400000000aa */
[----:B------:R-:W-:Y:S01]  /*163e0*/  PRMT R169, RZ, 0x7610, R169 ;  /* 0x00007610ffa97816 */ /* 0x000fe200000000a9 */
[----:B------:R-:W3:Y:S01]  /*163f0*/  LDL R65, [R1+0x99c] ;  /* 0x00099c0001417983 */ /* 0x000ee20000100800 */
[----:B------:R-:W-:Y:S02]  /*16400*/  PRMT R168, RZ, 0x7610, R168 ;  /* 0x00007610ffa87816 */ /* 0x000fe400000000a8 */
[----:B------:R-:W-:Y:S01]  /*16410*/  PRMT R167, RZ, 0x7610, R167 ;  /* 0x00007610ffa77816 */ /* 0x000fe200000000a7 */
[----:B------:R-:W3:Y:S01]  /*16420*/  LDL R70, [R1+0x77c] ;  /* 0x00077c0001467983 */ /* 0x000ee20000100800 */
[----:B------:R-:W-:Y:S02]  /*16430*/  PRMT R166, RZ, 0x7610, R166 ;  /* 0x00007610ffa67816 */ /* 0x000fe400000000a6 */
[----:B------:R-:W-:Y:S01]  /*16440*/  PRMT R165, RZ, 0x7610, R165 ;  /* 0x00007610ffa57816 */ /* 0x000fe200000000a5 */
[----:B------:R-:W3:Y:S01]  /*16450*/  LDL R69, [R1+0x780] ;  /* 0x0007800001457983 */ /* 0x000ee20000100800 */
[----:B------:R-:W-:-:S02]  /*16460*/  PRMT R164, RZ, 0x7610, R164 ;  /* 0x00007610ffa47816 */ /* 0x000fc400000000a4 */
[----:B------:R-:W-:Y:S01]  /*16470*/  PRMT R163, RZ, 0x7610, R163 ;  /* 0x00007610ffa37816 */ /* 0x000fe200000000a3 */
[----:B------:R-:W3:Y:S01]  /*16480*/  LDL R68, [R1+0x75c] ;  /* 0x00075c0001447983 */ /* 0x000ee20000100800 */
[----:B----4-:R-:W-:-:S03]  /*16490*/  @!P0 IMAD.MOV.U32 R5, RZ, RZ, R24 ;  /* 0x000000ffff058224 */ /* 0x010fc600078e0018 */
[----:B------:R-:W4:Y:S01]  /*164a0*/  LDL R24, [R1+0x9c0] ;  /* 0x0009c00001187983 */ /* 0x000f220000100800 */
[----:B--2---:R-:W-:-:S05]  /*164b0*/  @!P0 IMAD.MOV.U32 R4, RZ, RZ, R48 ;  /* 0x000000ffff048224 */ /* 0x004fca00078e0030 */
[----:B------:R0:W2:Y:S02]  /*164c0*/  @!P0 LDG.E.U8 R170, desc[UR6][R4.64] ;  /* 0x0000000604aa8981 */ /* 0x0000a4000c1e1100 */
[----:B0-----:R-:W-:Y:S02]  /*164d0*/  @!P0 IMAD.MOV.U32 R5, RZ, RZ, R64 ;  /* 0x000000ffff058224 */ /* 0x001fe400078e0040 */
[----:B---3--:R-:W-:Y:S01]  /*164e0*/  @!P0 IMAD.MOV.U32 R4, RZ, RZ, R13 ;  /* 0x000000ffff048224 */ /* 0x008fe200078e000d */
[----:B------:R-:W3:Y:S04]  /*164f0*/  LDL R64, [R1+0x9a0] ;  /* 0x0009a00001407983 */ /* 0x000ee80000100800 */
[----:B------:R0:W2:Y:S02]  /*16500*/  @!P0 LDG.E.U8 R169, desc[UR6][R4.64] ;  /* 0x0000000604a98981 */ /* 0x0000a4000c1e1100 */
[----:B0-----:R-:W-:-:S02]  /*16510*/  @!P0 IMAD.MOV.U32 R5, RZ, RZ, R50 ;  /* 0x000000ffff058224 */ /* 0x001fc400078e0032 */
[----:B------:R-:W2:Y:S01]  /*16520*/  LDL R50, [R1+0x97c] ;  /* 0x00097c0001327983 */ /* 0x000ea20000100800 */
[----:B------:R-:W-:-:S03]  /*16530*/  @!P0 IMAD.MOV.U32 R4, RZ, RZ, R34 ;  /* 0x000000ffff048224 */ /* 0x000fc600078e0022 */
[----:B------:R-:W2:Y:S04]  /*16540*/  LDL R34, [R1+0x980] ;  /* 0x0009800001227983 */ /* 0x000ea80000100800 */
[----:B------:R0:W2:Y:S02]  /*16550*/  @!P0 LDG.E.U8 R168, desc[UR6][R4.64] ;  /* 0x0000000604a88981 */ /* 0x0000a4000c1e1100 */
[----:B0-----:R-:W-:Y:S02]  /*16560*/  @!P0 IMAD.MOV.U32 R4, RZ, RZ, R66 ;  /* 0x000000ffff048224 */ /* 0x001fe400078e0042 */
[----:B------:R-:W-:Y:S01]  /*16570*/  @!P0 IMAD.MOV.U32 R5, RZ, RZ, R67 ;  /* 0x000000ffff058224 */ /* 0x000fe200078e0043 */
[----:B------:R-:W2:Y:S04]  /*16580*/  LDL R66, [R1+0x960] ;  /* 0x0009600001427983 */ /* 0x000ea80000100800 */
[----:B------:R-:W2:Y:S04]  /*16590*/  LDL R67, [R1+0x95c] ;  /* 0x00095c0001437983 */ /* 0x000ea80000100800 */
        /* <DEDUP_REMOVED lines=17> */
[----:B------:R-:W4:Y:S01]  /*166b0*/  LDL R65, [R1+0x8dc] ;  /* 0x0008dc0001417983 */ /* 0x000f220000100800 */
[----:B---3--:R-:W-:-:S03]  /*166c0*/  @!P0 IMAD.MOV.U32 R4, RZ, RZ, R64 ;  /* 0x000000ffff048224 */ /* 0x008fc600078e0040 */
[----:B------:R-:W3:Y:S04]  /*166d0*/  LDL R64, [R1+0x8e0] ;  /* 0x0008e00001407983 */ /* 0x000ee80000100800 */
[----:B------:R2:W3:Y:S02]  /*166e0*/  @!P0 LDG.E.U8 R163, desc[UR6][R4.64] ;  /* 0x0000000604a38981 */ /* 0x0004e4000c1e1100 */
[----:B--2---:R-:W-:Y:S02]  /*166f0*/  @!P0 IMAD.MOV.U32 R5, RZ, RZ, R50 ;  /* 0x000000ffff058224 */ /* 0x004fe400078e0032 */
[----:B------:R-:W2:Y:S01]  /*16700*/  LDL R50, [R1+0x8bc] ;  /* 0x0008bc0001327983 */ /* 0x000ea20000100800 */
[----:B------:R-:W-:Y:S01]  /*16710*/  PRMT R162, RZ, 0x7610, R162 ;  /* 0x00007610ffa27816 */ /* 0x000fe200000000a2 */
[----:B------:R-:W-:-:S02]  /*16720*/  @!P0 IMAD.MOV.U32 R4, RZ, RZ, R34 ;  /* 0x000000ffff048224 */ /* 0x000fc400078e0022 */
[----:B------:R-:W2:Y:S01]  /*16730*/  LDL R34, [R1+0x8c0] ;  /* 0x0008c00001227983 */ /* 0x000ea20000100800 */
[----:B------:R-:W-:-:S03]  /*16740*/  PRMT R161, RZ, 0x7610, R161 ;  /* 0x00007610ffa17816 */ /* 0x000fc600000000a1 */
[----:B------:R0:W2:Y:S02]  /*16750*/  @!P0 LDG.E.U8 R162, desc[UR6][R4.64] ;  /* 0x0000000604a28981 */ /* 0x0000a4000c1e1100 */
[----:B0-----:R-:W-:Y:S02]  /*16760*/  @!P0 IMAD.MOV.U32 R4, RZ, RZ, R66 ;  /* 0x000000ffff048224 */ /* 0x001fe400078e0042 */
[----:B------:R-:W2:Y:S01]  /*16770*/  LDL R66, [R1+0x8a0] ;  /* 0x0008a00001427983 */ /* 0x000ea20000100800 */
[----:B------:R-:W-:-:S03]  /*16780*/  @!P0 IMAD.MOV.U32 R5, RZ, RZ, R67 ;  /* 0x000000ffff058224 */ /* 0x000fc600078e0043 */
[----:B------:R-:W2:Y:S04]  /*16790*/  LDL R67, [R1+0x89c] ;  /* 0x00089c0001437983 */ /* 0x000ea80000100800 */
[----:B------:R0:W2:Y:S02]  /*167a0*/  @!P0 LDG.E.U8 R161, desc[UR6][R4.64] ;  /* 0x0000000604a18981 */ /* 0x0000a4000c1e1100 */
[----:B0-----:R-:W-:Y:S02]  /*167b0*/  @!P0 IMAD.MOV.U32 R5, RZ, RZ, R63 ;  /* 0x000000ffff058224 */ /* 0x001fe400078e003f */
        /* <DEDUP_REMOVED lines=13> */
[----:B----4-:R-:W-:-:S03]  /*16890*/  @!P0 IMAD.MOV.U32 R4, RZ, RZ, R24 ;  /* 0x000000ffff048224 */ /* 0x010fc600078e0018 */
[----:B------:R-:W4:Y:S01]  /*168a0*/  LDL R24, [R1+0x840] ;  /* 0x0008400001187983 */ /* 0x000f220000100800 */
[----:B------:R-:W-:Y:S02]  /*168b0*/  PRMT R158, RZ, 0x7610, R158 ;  /* 0x00007610ff9e7816 */ /* 0x000fe4000000009e */
[----:B------:R-:W-:-:S04]  /*168c0*/  PRMT R157, RZ, 0x7610, R157 ;  /* 0x00007610ff9d7816 */ /* 0x000fc8000000009d */
[----:B------:R0:W4:Y:S02]  /*168d0*/  @!P0 LDG.E.U8 R158, desc[UR6][R4.64] ;  /* 0x00000006049e8981 */ /* 0x000124000c1e1100 */
[----:B0-----:R-:W-:Y:S02]  /*168e0*/  @!P0 IMAD.MOV.U32 R5, RZ, RZ, R65 ;  /* 0x000000ffff058224 */ /* 0x001fe400078e0041 */
[----:B---3--:R-:W-:Y:S01]  /*168f0*/  @!P0 IMAD.MOV.U32 R4, RZ, RZ, R64 ;  /* 0x000000ffff048224 */ /* 0x008fe200078e0040 */
[----:B------:R-:W3:Y:S04]  /*16900*/  LDL R65, [R1+0x81c] ;  /* 0x00081c0001417983 */ /* 0x000ee80000100800 */
[----:B------:R-:W3:Y:S04]  /*16910*/  LDL R64, [R1+0x820] ;  /* 0x0008200001407983 */ /* 0x000ee80000100800 */
[----:B------:R2:W3:Y:S02]  /*16920*/  @!P0 LDG.E.U8 R157, desc[UR6][R4.64] ;  /* 0x00000006049d8981 */ /* 0x0004e4000c1e1100 */
[----:B--2---:R-:W-:-:S02]  /*16930*/  @!P0 IMAD.MOV.U32 R5, RZ, RZ, R50 ;  /* 0x000000ffff058224 */ /* 0x004fc400078e0032 */
[----:B------:R-:W2:Y:S01]  /*16940*/  LDL R50, [R1+0x7fc] ;  /* 0x0007fc0001327983 */ /* 0x000ea20000100800 */
[----:B------:R-:W-:Y:S01]  /*16950*/  PRMT R156, RZ, 0x7610, R156 ;  /* 0x00007610ff9c7816 */ /* 0x000fe2000000009c */
[----:B------:R-:W-:Y:S01]  /*16960*/  @!P0 IMAD.MOV.U32 R4, RZ, RZ, R34 ;  /* 0x000000ffff048224 */ /* 0x000fe200078e0022 */
[----:B------:R-:W-:Y:S01]  /*16970*/  PRMT R155, RZ, 0x7610, R155 ;  /* 0x00007610ff9b7816 */ /* 0x000fe2000000009b */
[----:B------:R-:W2:Y:S04]  /*16980*/  LDL R34, [R1+0x800] ;  /* 0x0008000001227983 */ /* 0x000ea80000100800 */
[----:B------:R0:W2:Y:S02]  /*16990*/  @!P0 LDG.E.U8 R156, desc[UR6][R4.64] ;  /* 0x00000006049c8981 */ /* 0x0000a4000c1e1100 */
[----:B0-----:R-:W-:-:S02]  /*169a0*/  @!P0 IMAD.MOV.U32 R4, RZ, RZ, R66 ;  /* 0x000000ffff048224 */ /* 0x001fc400078e0042 */
[----:B------:R-:W-:Y:S01]  /*169b0*/  @!P0 IMAD.MOV.U32 R5, RZ, RZ, R67 ;  /* 0x000000ffff058224 */ /* 0x000fe200078e0043 */
[----:B------:R-:W-:Y:S01]  /*169c0*/  PRMT R154, RZ, 0x7610, R154 ;  /* 0x00007610ff9a7816 */ /* 0x000fe2000000009a */
[----:B------:R-:W2:Y:S04]  /*169d0*/  LDL R67, [R1+0x760] ;  /* 0x0007600001437983 */ /* 0x000ea80000100800 */
[----:B------:R0:W2:Y:S01]  /*169e0*/  @!P0 LDG.E.U8 R155, desc[UR6][R4.64] ;  /* 0x00000006049b8981 */ /* 0x0000a2000c1e1100 */
[----:B------:R-:W-:Y:S02]  /*169f0*/  PRMT R153, RZ, 0x7610, R153 ;  /* 0x00007610ff997816 */ /* 0x000fe40000000099 */
[----:B------:R-:W-:Y:S01]  /*16a00*/  PRMT R152, RZ, 0x7610, R152 ;  /* 0x00007610ff987816 */ /* 0x000fe20000000098 */
[----:B------:R-:W2:Y:S01]  /*16a10*/  LDL R66, [R1+0x73c] ;  /* 0x00073c0001427983 */ /* 0x000ea20000100800 */
[----:B0-----:R-:W-:-:S03]  /*16a20*/  @!P0 IMAD.MOV.U32 R5, RZ, RZ, R63 ;  /* 0x000000ffff058224 */ /* 0x001fc600078e003f */
[----:B------:R-:W2:Y:S01]  /*16a30*/  LDL R63, [R1+0x7dc] ;  /* 0x0007dc00013f7983 */ /* 0x000ea20000100800 */
[----:B------:R-:W-:-:S03]  /*16a40*/  @!P0 IMAD.MOV.U32 R4, RZ, RZ, R42 ;  /* 0x000000ffff048224 */ /* 0x000fc600078e002a */
[----:B------:R-:W2:Y:S04]  /*16a50*/  LDL R42, [R1+0x7e0] ;  /* 0x0007e000012a7983 */ /* 0x000ea80000100800 */
        /* <DEDUP_REMOVED lines=10> */
[----:B------:R-:W-:-:S03]  /*16b00*/  PRMT R23, RZ, 0x7610, R23 ;  /* 0x00007610ff177816 */ /* 0x000fc60000000017 */
[----:B------:R3:W4:Y:S02]  /*16b10*/  @!P0 LDG.E.U8 R152, desc[UR6][R4.64] ;  /* 0x0000000604988981 */ /* 0x000724000c1e1100 */
[----:B---3--:R-:W-:Y:S02]  /*16b20*/  @!P0 IMAD.MOV.U32 R5, RZ, RZ, R65 ;  /* 0x000000ffff058224 */ /* 0x008fe400078e0041 */
[----:B------:R-:W3:Y:S01]  /*16b30*/  LDL R65, [R1+0x740] ;  /* 0x0007400001417983 */ /* 0x000ee20000100800 */
[----:B------:R-:W-:Y:S01]  /*16b40*/  @!P0 IMAD.MOV.U32 R4, RZ, RZ, R64 ;  /* 0x000000ffff048224 */ /* 0x000fe200078e0040 */
[----:B------:R-:W-:Y:S02]  /*16b50*/  PRMT R22, RZ, 0x7610, R22 ;  /* 0x00007610ff167816 */ /* 0x000fe40000000016 */
[----:B------:R-:W3:Y:S04]  /*16b60*/  LDL R64, [R1+0x71c] ;  /* 0x00071c0001407983 */ /* 0x000ee80000100800 */
[----:B------:R2:W3:Y:S02]  /*16b70*/  @!P0 LDG.E.U8 R23, desc[UR6][R4.64] ;  /* 0x0000000604178981 */ /* 0x0004e4000c1e1100 */
[----:B--2---:R-:W-:-:S02]  /*16b80*/  @!P0 IMAD.MOV.U32 R5, RZ, RZ, R50 ;  /* 0x000000ffff058224 */ /* 0x004fc400078e0032 */
[----:B------:R-:W2:Y:S01]  /*16b90*/  LDL R50, [R1+0x720] ;  /* 0x0007200001327983 */ /* 0x000ea20000100800 */
[----:B------:R-:W-:-:S03]  /*16ba0*/  @!P0 IMAD.MOV.U32 R4, RZ, RZ, R34 ;  /* 0x000000ffff048224 */ /* 0x000fc600078e0022 */
[----:B------:R-:W2:Y:S04]  /*16bb0*/  LDL.LU R34, [R1+0x6dc] ;  /* 0x0006dc0001227983 */ /* 0x000ea80000300800 */
[----:B------:R0:W2:Y:S01]  /*16bc0*/  @!P0 LDG.E.U8 R22, desc[UR6][R4.64] ;  /* 0x0000000604168981 */ /* 0x0000a2000c1e1100 */
[----:B------:R-:W-:Y:S02]  /*16bd0*/  PRMT R21, RZ, 0x7610, R21 ;  /* 0x00007610ff157816 */ /* 0x000fe40000000015 */
[----:B------:R-:W-:Y:S01]  /*16be0*/  PRMT R20, RZ, 0x7610, R20 ;  /* 0x00007610ff147816 */ /* 0x000fe20000000014 */
[----:B0-----:R-:W-:Y:S02]  /*16bf0*/  @!P0 IMAD.MOV.U32 R5, RZ, RZ, R63 ;  /* 0x000000ffff058224 */ /* 0x001fe400078e003f */
[----:B------:R-:W2:Y:S01]  /*16c00*/  LDL R63, [R1+0x700] ;  /* 0x00070000013f7983 */ /* 0x000ea20000100800 */
[----:B------:R-:W-:-:S03]  /*16c10*/  @!P0 IMAD.MOV.U32 R4, RZ, RZ, R42 ;  /* 0x000000ffff048224 */ /* 0x000fc600078e002a */
[----:B------:R-:W2:Y:S04]  /*16c20*/  LDL.LU R42, [R1+0x6bc] ;  /* 0x0006bc00012a7983 */ /* 0x000ea80000300800 */
[----:B------:R0:W2:Y:S02]  /*16c30*/  @!P0 LDG.E.U8 R21, desc[UR6][R4.64] ;  /* 0x0000000604158981 */ /* 0x0000a4000c1e1100 */
[----:B0-----:R-:W-:Y:S02]  /*16c40*/  @!P0 IMAD.MOV.U32 R4, RZ, RZ, R25 ;  /* 0x000000ffff048224 */ /* 0x001fe400078e0019 */
[----:B------:R-:W-:Y:S02]  /*16c50*/  @!P0 IMAD.MOV.U32 R5, RZ, RZ, R39 ;  /* 0x000000ffff058224 */ /* 0x000fe400078e0027 */
[----:B------:R-:W2:Y:S04]  /*16c60*/  LDL.LU R39, [R1+0x6a0] ;  /* 0x0006a00001277983 */ /* 0x000ea80000300800 */
[----:B------:R-:W2:Y:S04]  /*16c70*/  LDL.LU R25, [R1+0x69c] ;  /* 0x00069c0001197983 */ /* 0x000ea80000300800 */
[----:B------:R0:W2:Y:S02]  /*16c80*/  @!P0 LDG.E.U8 R20, desc[UR6][R4.64] ;  /* 0x0000000604148981 */ /* 0x0000a4000c1e1100 */
[----:B0-----:R-:W-:-:S02]  /*16c90*/  @!P0 IMAD.MOV.U32 R5, RZ, RZ, R28 ;  /* 0x000000ffff058224 */ /* 0x001fc400078e001c */
[----:B------:R-:W2:Y:S01]  /*16ca0*/  LDL.LU R28, [R1+0x67c] ;  /* 0x00067c00011c7983 */ /* 0x000ea20000300800 */
[----:B------:R-:W-:-:S06]  /*16cb0*/  PRMT R219, RZ, 0x7610, R219 ;  /* 0x00007610ffdb7816 */ /* 0x000fcc00000000db */
[----:B------:R-:W2:Y:S01]  /*16cc0*/  @!P0 LDG.E.U8 R219, desc[UR6][R8.64] ;  /* 0x0000000608db8981 */ /* 0x000ea2000c1e1100 */
[----:B----4-:R-:W-:-:S03]  /*16cd0*/  @!P0 IMAD.MOV.U32 R4, RZ, RZ, R24 ;  /* 0x000000ffff048224 */ /* 0x010fc600078e0018 */
[----:B------:R-:W4:Y:S01]  /*16ce0*/  LDL.LU R24, [R1+0x680] ;  /* 0x0006800001187983 */ /* 0x000f220000300800 */
        /* <DEDUP_REMOVED lines=10> */
[----:B------:R3:W4:Y:S02]  /*16d90*/  @!P0 LDG.E.U8 R17, desc[UR6][R4.64] ;  /* 0x0000000604118981 */ /* 0x000724000c1e1100 */
[----:B---3--:R-:W-:Y:S02]  /*16da0*/  @!P0 IMAD.MOV.U32 R4, RZ, RZ, R65 ;  /* 0x000000ffff048224 */ /* 0x008fe400078e0041 */
[----:B------:R-:W-:-:S05]  /*16db0*/  @!P0 IMAD.MOV.U32 R5, RZ, RZ, R66 ;  /* 0x000000ffff058224 */ /* 0x000fca00078e0042 */
[----:B------:R2:W3:Y:S02]  /*16dc0*/  @!P0 LDG.E.U8 R16, desc[UR6][R4.64] ;  /* 0x0000000604108981 */ /* 0x0004e4000c1e1100 */
[----:B--2---:R-:W-:Y:S02]  /*16dd0*/  @!P0 IMAD.MOV.U32 R4, RZ, RZ, R50 ;  /* 0x000000ffff048224 */ /* 0x004fe400078e0032 */
[----:B------:R-:W0:Y:S01]  /*16de0*/  S2R R50, SR_TID.X ;  /* 0x0000000000327919 */ /* 0x000e220000002100 */
[----:B------:R-:W-:Y:S01]  /*16df0*/  PRMT R11, RZ, 0x7610, R11 ;  /* 0x00007610ff0b7816 */ /* 0x000fe2000000000b */
[----:B------:R-:W-:Y:S01]  /*16e00*/  @!P0 IMAD.MOV.U32 R5, RZ, RZ, R64 ;  /* 0x000000ffff058224 */ /* 0x000fe200078e0040 */
[----:B------:R-:W1:Y:S01]  /*16e10*/  S2R R146, SR_TID.X ;  /* 0x0000000000927919 */ /* 0x000e620000002100 */
[----:B------:R-:W-:-:S03]  /*16e20*/  PRMT R10, RZ, 0x7610, R10 ;  /* 0x00007610ff0a7816 */ /* 0x000fc6000000000a */
[----:B------:R2:W3:Y:S01]  /*16e30*/  @!P0 LDG.E.U8 R11, desc[UR6][R4.64] ;  /* 0x00000006040b8981 */ /* 0x0004e2000c1e1100 */
[----:B------:R-:W-:Y:S01]  /*16e40*/  PRMT R9, RZ, 0x7610, R9 ;  /* 0x00007610ff097816 */ /* 0x000fe20000000009 */
[----:B--2---:R-:W-:Y:S02]  /*16e50*/  @!P0 IMAD.MOV.U32 R4, RZ, RZ, R63 ;  /* 0x000000ffff048224 */ /* 0x004fe400078e003f */
[----:B------:R-:W-:-:S05]  /*16e60*/  @!P0 IMAD.MOV.U32 R5, RZ, RZ, R2 ;  /* 0x000000ffff058224 */ /* 0x000fca00078e0002 */
[----:B------:R2:W3:Y:S01]  /*16e70*/  @!P0 LDG.E.U8 R10, desc[UR6][R4.64] ;  /* 0x00000006040a8981 */ /* 0x0004e2000c1e1100 */
[----:B0-----:R-:W-:-:S05]  /*16e80*/  LOP3.LUT R50, R50, 0x7f, RZ, 0xc0, !PT ;  /* 0x0000007f32327812 */ /* 0x001fca00078ec0ff */
[----:B------:R-:W-:Y:S01]  /*16e90*/  STS.U8 [R50+UR4+0x4000], R62 ;  /* 0x0040003e32007988 */ /* 0x000fe20008000004 */
[----:B--2---:R-:W-:-:S03]  /*16ea0*/  @!P0 IMAD.MOV.U32 R4, RZ, RZ, R3 ;  /* 0x000000ffff048224 */ /* 0x004fc600078e0003 */
[----:B------:R-:W-:Y:S01]  /*16eb0*/  STS.U8 [R50+UR4+0x4200], R61 ;  /* 0x0042003d32007988 */ /* 0x000fe20008000004 */
[----:B------:R-:W-:-:S03]  /*16ec0*/  @!P0 IMAD.MOV.U32 R5, RZ, RZ, R34 ;  /* 0x000000ffff058224 */ /* 0x000fc600078e0022 */
[----:B------:R-:W-:Y:S04]  /*16ed0*/  STS.U8 [R50+UR4+0x4400], R60 ;  /* 0x0044003c32007988 */ /* 0x000fe80008000004 */
[----:B------:R-:W-:Y:S04]  /*16ee0*/  STS.U8 [R50+UR4+0x4600], R59 ;  /* 0x0046003b32007988 */ /* 0x000fe80008000004 */
[----:B------:R-:W-:Y:S01]  /*16ef0*/  STS.U8 [R50+UR4+0x4800], R58 ;  /* 0x0048003a32007988 */ /* 0x000fe20008000004 */
[----:B------:R-:W-:-:S03]  /*16f00*/  PRMT R8, RZ, 0x7610, R8 ;  /* 0x00007610ff087816 */ /* 0x000fc60000000008 */
[----:B------:R-:W-:Y:S04]  /*16f10*/  STS.U8 [R50+UR4+0x4a00], R57 ;  /* 0x004a003932007988 */ /* 0x000fe80008000004 */
[----:B------:R-:W-:Y:S04]  /*16f20*/  STS.U8 [R50+UR4+0x4c00], R56 ;  /* 0x004c003832007988 */ /* 0x000fe80008000004 */
[----:B------:R-:W-:Y:S04]  /*16f30*/  STS.U8 [R50+UR4+0x4e00], R55 ;  /* 0x004e003732007988 */ /* 0x000fe80008000004 */
[----:B------:R0:W2:Y:S04]  /*16f40*/  @!P0 LDG.E.U8 R9, desc[UR6][R4.64] ;  /* 0x0000000604098981 */ /* 0x0000a8000c1e1100 */
[----:B------:R-:W-:Y:S04]  /*16f50*/  STS.U8 [R50+UR4+0x5000], R54 ;  /* 0x0050003632007988 */ /* 0x000fe80008000004 */
[----:B------:R-:W-:Y:S01]  /*16f60*/  STS.U8 [R50+UR4+0x5200], R53 ;  /* 0x0052003532007988 */ /* 0x000fe20008000004 */
[----:B0-----:R-:W-:-:S02]  /*16f70*/  @!P0 IMAD.MOV.U32 R4, RZ, RZ, R0 ;  /* 0x000000ffff048224 */ /* 0x001fc400078e0000 */
[----:B------:R-:W-:Y:S01]  /*16f80*/  @!P0 IMAD.MOV.U32 R5, RZ, RZ, R42 ;  /* 0x000000ffff058224 */ /* 0x000fe200078e002a */
        /* <DEDUP_REMOVED lines=14> */
[----:B------:R-:W-:Y:S01]  /*17070*/  STS.U8 [R50+UR4+0x6600], R245 ;  /* 0x006600f532007988 */ /* 0x000fe20008000004 */
[----:B-1----:R-:W-:-:S03]  /*17080*/  LOP3.LUT R146, R146, 0x7f, RZ, 0xc0, !PT ;  /* 0x0000007f92927812 */ /* 0x002fc600078ec0ff */
[----:B------:R0:W2:Y:S04]  /*17090*/  @!P0 LDG.E.U8 R7, desc[UR6][R4.64] ;  /* 0x0000000604078981 */ /* 0x0000a8000c1e1100 */
[----:B------:R-:W-:Y:S04]  /*170a0*/  STS.U8 [R50+UR4+0x6800], R244 ;  /* 0x006800f432007988 */ /* 0x000fe80008000004 */
[----:B------:R-:W-:Y:S01]  /*170b0*/  STS.U8 [R50+UR4+0x6a00], R243 ;  /* 0x006a00f332007988 */ /* 0x000fe20008000004 */
[----:B0-----:R-:W-:-:S03]  /*170c0*/  @!P0 IMAD.MOV.U32 R5, RZ, RZ, R28 ;  /* 0x000000ffff058224 */ /* 0x001fc600078e001c */
[----:B------:R-:W-:Y:S04]  /*170d0*/  STS.U8 [R50+UR4+0x6c00], R242 ;  /* 0x006c00f232007988 */ /* 0x000fe80008000004 */
        /* <DEDUP_REMOVED lines=8> */
[----:B------:R-:W-:Y:S01]  /*17160*/  STS.U8 [R50+UR4+0x7e00], R233 ;  /* 0x007e00e932007988 */ /* 0x000fe20008000004 */
[----:B----4-:R-:W-:-:S05]  /*17170*/  @!P0 IMAD.MOV.U32 R4, RZ, RZ, R24 ;  /* 0x000000ffff048224 */ /* 0x010fca00078e0018 */
[----:B------:R0:W4:Y:S02]  /*17180*/  @!P0 LDG.E.U8 R6, desc[UR6][R4.64] ;  /* 0x0000000604068981 */ /* 0x000124000c1e1100 */
[----:B0-----:R-:W-:-:S05]  /*17190*/  LOP3.LUT R4, R146, 0x10, RZ, 0x3c, !PT ;  /* 0x0000001092047812 */ /* 0x001fca00078e3cff */
        /* <DEDUP_REMOVED lines=31> */
[----:B------:R0:W-:Y:S02]  /*17390*/  STS.U8 [R4+UR4+0x7e80], R201 ;  /* 0x007e80c904007988 */ /* 0x0001e40008000004 */
        /* <DEDUP_REMOVED lines=28> */
[----:B------:R-:W-:-:S03]  /*17560*/  IMAD.MOV.U32 R248, RZ, RZ, R25 ;  /* 0x000000fffff87224 */ /* 0x000fc600078e0019 */
        /* <DEDUP_REMOVED lines=8> */
[----:B------:R0:W-:Y:S01]  /*175f0*/  STS.U8 [R4+UR4+0x7f00], R169 ;  /* 0x007f00a904007988 */ /* 0x0001e20008000004 */
[----:B------:R-:W-:-:S03]  /*17600*/  IMAD.MOV.U32 R229, RZ, RZ, R31 ;  /* 0x000000ffffe57224 */ /* 0x000fc600078e001f */
[----:B------:R-:W3:Y:S01]  /*17610*/  LDL.LU.64 R24, [R1] ;  /* 0x0000000001187983 */ /* 0x000ee20000300a00 */
[----:B------:R-:W-:-:S03]  /*17620*/  IMAD.MOV.U32 R5, RZ, RZ, R30 ;  /* 0x000000ffff057224 */ /* 0x000fc600078e001e */
[----:B------:R-:W2:Y:S01]  /*17630*/  LDL.LU.64 R26, [R1+0x8] ;  /* 0x00000800011a7983 */ /* 0x000ea20000300a00 */
[----:B0-----:R-:W-:-:S03]  /*17640*/  IMAD.MOV.U32 R4, RZ, RZ, R29 ;  /* 0x000000ffff047224 */ /* 0x001fc600078e001d */
[----:B------:R-:W4:Y:S01]  /*17650*/  LDL.LU.64 R28, [R1+0x10] ;  /* 0x00001000011c7983 */ /* 0x000f220000300a00 */
[----:B------:R-:W-:Y:S02]  /*17660*/  IMAD.MOV.U32 R231, RZ, RZ, R33 ;  /* 0x000000ffffe77224 */ /* 0x000fe400078e0021 */
[----:B------:R-:W-:Y:S01]  /*17670*/  IMAD.MOV.U32 R230, RZ, RZ, R32 ;  /* 0x000000ffffe67224 */ /* 0x000fe200078e0020 */
[----:B------:R-:W3:Y:S01]  /*17680*/  LDL.LU.64 R30, [R1+0x18] ;  /* 0x00001800011e7983 */ /* 0x000ee20000300a00 */
[----:B------:R-:W-:Y:S02]  /*17690*/  IMAD.MOV.U32 R233, RZ, RZ, R35 ;  /* 0x000000ffffe97224 */ /* 0x000fe400078e0023 */
[----:B------:R-:W-:Y:S01]  /*176a0*/  IMAD.MOV.U32 R232, RZ, RZ, R34 ;  /* 0x000000ffffe87224 */ /* 0x000fe200078e0022 */
[----:B------:R-:W2:Y:S01]  /*176b0*/  LDL.LU.64 R32, [R1+0x20] ;  /* 0x0000200001207983 */ /* 0x000ea20000300a00 */
[----:B------:R-:W-:Y:S01]  /*176c0*/  IMAD.MOV.U32 R235, RZ, RZ, R37 ;  /* 0x000000ffffeb7224 */ /* 0x000fe200078e0025 */
[----:B------:R-:W-:Y:S01]  /*176d0*/  LOP3.LUT R202, R50, 0x30, RZ, 0x3c, !PT ;  /* 0x0000003032ca7812 */ /* 0x000fe200078e3cff */
[----:B------:R-:W-:Y:S01]  /*176e0*/  IMAD.MOV.U32 R234, RZ, RZ, R36 ;  /* 0x000000ffffea7224 */ /* 0x000fe200078e0024 */
[----:B------:R-:W4:Y:S01]  /*176f0*/  LDL.LU.64 R34, [R1+0x28] ;  /* 0x0000280001227983 */ /* 0x000f220000300a00 */
[----:B------:R-:W-:-:S02]  /*17700*/  IMAD.MOV.U32 R237, RZ, RZ, R39 ;  /* 0x000000ffffed7224 */ /* 0x000fc400078e0027 */
[----:B------:R-:W-:Y:S01]  /*17710*/  IMAD.MOV.U32 R236, RZ, RZ, R38 ;  /* 0x000000ffffec7224 */ /* 0x000fe200078e0026 */
[----:B------:R-:W3:Y:S01]  /*17720*/  LDL.LU.64 R36, [R1+0x30] ;  /* 0x0000300001247983 */ /* 0x000ee20000300a00 */
[----:B------:R-:W-:Y:S02]  /*17730*/  IMAD.MOV.U32 R239, RZ, RZ, R41 ;  /* 0x000000ffffef7224 */ /* 0x000fe400078e0029 */
[----:B------:R-:W-:Y:S01]  /*17740*/  IMAD.MOV.U32 R238, RZ, RZ, R40 ;  /* 0x000000ffffee7224 */ /* 0x000fe200078e0028 */
[----:B------:R-:W2:Y:S01]  /*17750*/  LDL.LU.64 R38, [R1+0x38] ;  /* 0x0000380001267983 */ /* 0x000ea20000300a00 */
[----:B------:R-:W-:Y:S02]  /*17760*/  IMAD.MOV.U32 R241, RZ, RZ, R43 ;  /* 0x000000fffff17224 */ /* 0x000fe400078e002b */
        /* <DEDUP_REMOVED lines=8> */
[----:B------:R-:W-:-:S03]  /*177f0*/  IMAD.MOV.U32 R250, RZ, RZ, R48 ;  /* 0x000000fffffa7224 */ /* 0x000fc600078e0030 */
[----:B------:R0:W-:Y:S04]  /*17800*/  STS.U8 [R202+UR4+0x7f80], R49 ;  /* 0x007f8031ca007988 */ /* 0x0001e80008000004 */
[----:B------:R-:W4:Y:S04]  /*17810*/  LDL.LU.64 R46, [R1+0x58] ;  /* 0x00005800012e7983 */ /* 0x000f280000300a00 */
[----:B0-----:R-:W3:Y:S04]  /*17820*/  LDL.LU.64 R48, [R1+0x60] ;  /* 0x0000600001307983 */ /* 0x001ee80000300a00 */
[----:B------:R-:W2:Y:S04]  /*17830*/  LDL.LU.64 R50, [R1+0x68] ;  /* 0x0000680001327983 */ /* 0x000ea80000300a00 */
[----:B------:R-:W4:Y:S04]  /*17840*/  LDL.LU.64 R52, [R1+0x70] ;  /* 0x0000700001347983 */ /* 0x000f280000300a00 */
[----:B------:R-:W3:Y:S04]  /*17850*/  LDL.LU.64 R54, [R1+0x78] ;  /* 0x0000780001367983 */ /* 0x000ee80000300a00 */
        /* <DEDUP_REMOVED lines=40> */
[----:B------:R-:W4:Y:S01]  /*17ae0*/  LDL.LU.64 R136, [R1+0x1c0] ;  /* 0x0001c00001887983 */ /* 0x000f220000300a00 */
[----:B------:R-:W-:-:S03]  /*17af0*/  IMAD.MOV.U32 R243, RZ, RZ, R147 ;  /* 0x000000fffff37224 */ /* 0x000fc600078e0093 */
[----:B------:R-:W3:Y:S01]  /*17b00*/  LDL.LU.64 R138, [R1+0x1c8] ;  /* 0x0001c800018a7983 */ /* 0x000ee20000300a00 */
[----:B------:R-:W-:-:S03]  /*17b10*/  IMAD.MOV.U32 R228, RZ, RZ, R148 ;  /* 0x000000ffffe47224 */ /* 0x000fc600078e0094 */
[----:B------:R-:W2:Y:S01]  /*17b20*/  LDL.LU.64 R140, [R1+0x1d0] ;  /* 0x0001d000018c7983 */ /* 0x000ea20000300a00 */
[----:B------:R-:W-:-:S03]  /*17b30*/  IMAD.MOV.U32 R227, RZ, RZ, R149 ;  /* 0x000000ffffe37224 */ /* 0x000fc600078e0095 */
[----:B------:R-:W4:Y:S01]  /*17b40*/  LDL.LU.64 R142, [R1+0x1d8] ;  /* 0x0001d800018e7983 */ /* 0x000f220000300a00 */
[----:B------:R-:W-:-:S03]  /*17b50*/  IMAD.MOV.U32 R226, RZ, RZ, R150 ;  /* 0x000000ffffe27224 */ /* 0x000fc600078e0096 */
[----:B------:R-:W3:Y:S01]  /*17b60*/  LDL.LU.64 R144, [R1+0x1e0] ;  /* 0x0001e00001907983 */ /* 0x000ee20000300a00 */
[----:B------:R-:W-:-:S03]  /*17b70*/  IMAD.MOV.U32 R225, RZ, RZ, R151 ;  /* 0x000000ffffe17224 */ /* 0x000fc600078e0097 */
[----:B------:R-:W2:Y:S04]  /*17b80*/  LDL.LU.64 R146, [R1+0x1e8] ;  /* 0x0001e80001927983 */ /* 0x000ea80000300a00 */
[----:B------:R-:W4:Y:S04]  /*17b90*/  LDL.LU.64 R148, [R1+0x1f0] ;  /* 0x0001f00001947983 */ /* 0x000f280000300a00 */
[----:B------:R-:W3:Y:S04]  /*17ba0*/  LDL.LU.64 R150, [R1+0x1f8] ;  /* 0x0001f80001967983 */ /* 0x000ee80000300a00 */
[----:B---3--:R-:W-:Y:S04]  /*17bb0*/  STL.64 [R1+0x16e8], R150 ;  /* 0x0016e89601007387 */ /* 0x008fe80000100a00 */
[----:B----4-:R-:W-:Y:S04]  /*17bc0*/  STL.64 [R1+0x16e0], R148 ;  /* 0x0016e09401007387 */ /* 0x010fe80000100a00 */
[----:B--2---:R-:W-:Y:S04]  /*17bd0*/  STL.64 [R1+0x16d8], R146 ;  /* 0x0016d89201007387 */ /* 0x004fe80000100a00 */
        /* <DEDUP_REMOVED lines=61> */
[----:B0-----:R-:W2:Y:S04]  /*17fb0*/  LDL.LU.64 R24, [R1+0x400] ;  /* 0x0004000001187983 */ /* 0x001ea80000300a00 */
[----:B------:R-:W2:Y:S04]  /*17fc0*/  LDL.LU.64 R26, [R1+0x408] ;  /* 0x00040800011a7983 */ /* 0x000ea80000300a00 */
        /* <DEDUP_REMOVED lines=93> */
[----:B------:R0:W-:Y:S06]  /*185a0*/  MEMBAR.ALL.CTA ;  /* 0x0000000000007992 */ /* 0x0001ec0000008000 */
[----:B0-----:R-:W0:Y:S02]  /*185b0*/  FENCE.VIEW.ASYNC.S ;  /* 0x00000000000073c6 */ /* 0x001e240000000000 */
[----:B0-----:R-:W-:Y:S06]  /*185c0*/  BAR.SYNC.DEFER_BLOCKING 0x0 ;  /* 0x0000000000007b1d */ /* 0x001fec0000010000 */
[----:B------:R-:W-:Y:S01]  /*185d0*/  UMOV UR41, 0x80000020 ;  /* 0x8000002000297882 */ /* 0x000fe20000000000 */
[----:B--2---:R-:W-:-:S06]  /*185e0*/  WARPGROUP.ARRIVE ;  /* 0x00000000000079c5 */ /* 0x004fcc0000000000 */
[----:B------:R-:W-:Y:S03]  /*185f0*/  QGMMA.64x256x32.F32.E4M3.E4M3 R24, gdesc[UR40], R24, gsb0 ;  /* 0x03e00000281879f3 */ /* 0x000fe60008000818 */
[----:B------:R-:W-:Y:S02]  /*18600*/  WARPGROUP.DEPBAR.LE gsb0, 0x0 ;  /* 0x00008000000079c5 */ /* 0x000fe40000010000 */
[----:B------:R-:W-:-:S15]  /*18610*/  WARPGROUP.ARRIVE ;  /* 0x00000000000079c5 */ /* 0x000fde0000000000 */
[----:B------:R-:W-:-:S08]  /*18620*/  NOP ;  /* 0x0000000000007918 */ /* 0x000fd00000000000 */
[----:B------:R-:W-:Y:S03]  /*18630*/  QGMMA.64x256x32.F32.E4M3.E4M3 R24, gdesc[UR12], R24, gsb0 ;  /* 0x03e000000c1879f3 */ /* 0x000fe60008000818 */
[----:B------:R-:W-:Y:S02]  /*18640*/  WARPGROUP.DEPBAR.LE gsb0, 0x0 ;  /* 0x00008000000079c5 */ /* 0x000fe40000010000 */
[----:B------:R0:W-:Y:S04]  /*18650*/  STL.64 [R1+0x400], R24 ;  /* 0x0004001801007387 */ /* 0x0001e80000100a00 */
        /* <DEDUP_REMOVED lines=63> */
[----:B0-----:R-:W4:Y:S04]  /*18a50*/  LDL.LU.64 R24, [R1+0x200] ;  /* 0x0002000001187983 */ /* 0x001f280000300a00 */
[----:B-1----:R-:W4:Y:S04]  /*18a60*/  LDL.LU.64 R26, [R1+0x208] ;  /* 0x00020800011a7983 */ /* 0x002f280000300a00 */
[----:B--2---:R-:W2:Y:S04]  /*18a70*/  LDL.LU.64 R28, [R1+0x210] ;  /* 0x00021000011c7983 */ /* 0x004ea80000300a00 */
[----:B---3--:R-:W2:Y:S04]  /*18a80*/  LDL.LU.64 R30, [R1+0x218] ;  /* 0x00021800011e7983 */ /* 0x008ea80000300a00 */
[----:B----4-:R-:W2:Y:S04]  /*18a90*/  LDL.LU.64 R32, [R1+0x220] ;  /* 0x0002200001207983 */ /* 0x010ea80000300a00 */
        /* <DEDUP_REMOVED lines=58> */
[----:B------:R-:W2:Y:S01]  /*18e40*/  LDL.LU.64 R150, [R1+0x3f8] ;  /* 0x0003f80001967983 */ /* 0x000ea20000300a00 */
[----:B------:R-:W-:Y:S01]  /*18e50*/  UMOV UR18, UR42 ;  /* 0x0000002a00127c82 */ /* 0x000fe20008000000 */
[----:B------:R-:W-:Y:S01]  /*18e60*/  UMOV UR19, UR43 ;  /* 0x0000002b00137c82 */ /* 0x000fe20008000000 */
[----:B------:R-:W-:Y:S01]  /*18e70*/  UMOV UR22, UR14 ;  /* 0x0000000e00167c82 */ /* 0x000fe20008000000 */
[----:B------:R-:W-:Y:S01]  /*18e80*/  UMOV UR23, UR15 ;  /* 0x0000000f00177c82 */ /* 0x000fe20008000000 */
[----:B--2---:R-:W-:-:S06]  /*18e90*/  WARPGROUP.ARRIVE ;  /* 0x00000000000079c5 */ /* 0x004fcc0000000000 */
[----:B------:R-:W-:Y:S03]  /*18ea0*/  QGMMA.64x256x32.F32.E4M3.E4M3 R24, gdesc[UR16], R24, gsb0 ;  /* 0x03e00000101879f3 */ /* 0x000fe60008000818 */
[----:B------:R-:W-:Y:S02]  /*18eb0*/  WARPGROUP.DEPBAR.LE gsb0, 0x0 ;  /* 0x00008000000079c5 */ /* 0x000fe40000010000 */
[----:B------:R-:W-:-:S15]  /*18ec0*/  WARPGROUP.ARRIVE ;  /* 0x00000000000079c5 */ /* 0x000fde0000000000 */
[----:B------:R-:W-:-:S08]  /*18ed0*/  NOP ;  /* 0x0000000000007918 */ /* 0x000fd00000000000 */
[----:B------:R-:W-:Y:S01]  /*18ee0*/  QGMMA.64x256x32.F32.E4M3.E4M3 R24, gdesc[UR20], R24, gsb0 ;  /* 0x03e00000141879f3 */ /* 0x000fe20008000818 */
[----:B------:R-:W-:Y:S02]  /*18ef0*/  IMAD.MOV.U32 R224, RZ, RZ, R243 ;  /* 0x000000ffffe07224 */ /* 0x000fe400078e00f3 */
[----:B------:R-:W-:Y:S02]  /*18f00*/  IMAD.MOV.U32 R243, RZ, RZ, R250 ;  /* 0x000000fffff37224 */ /* 0x000fe400078e00fa */
[----:B------:R-:W-:Y:S01]  /*18f10*/  IMAD.MOV.U32 R250, RZ, RZ, R13 ;  /* 0x000000fffffa7224 */ /* 0x000fe200078e000d */
[----:B------:R-:W-:Y:S02]  /*18f20*/  WARPGROUP.DEPBAR.LE gsb0, 0x0 ;  /* 0x00008000000079c5 */ /* 0x000fe40000010000 */
        /* <DEDUP_REMOVED lines=128> */
[----:B------:R-:W3:Y:S04]  /*19730*/  LDL.LU R13, [R1+0x14ec] ;  /* 0x0014ec00010d7983 */ /* 0x000ee80000300800 */
[----:B------:R-:W4:Y:S01]  /*19740*/  LDL R6, [R1+0xe60] ;  /* 0x000e600001067983 */ /* 0x000f220000100800 */
[----:B------:R-:W-:-:S05]  /*19750*/  VIADD R224, R224, 0x1 ;  /* 0x00000001e0e07836 */ /* 0x000fca0000000000 */
[----:B------:R0:W-:Y:S01]  /*19760*/  STL [R1+0x64c], R224 ;  /* 0x00064ce001007387 */ /* 0x0001e20000100800 */
[----:B----4-:R-:W-:Y:S01]  /*19770*/  ISETP.NE.U32.AND P0, PT, R224, R6, PT ;  /* 0x00000006e000720c */ /* 0x010fe20003f05070 */
[----:B0-----:R-:W-:Y:S02]  /*19780*/  IMAD.MOV.U32 R224, RZ, RZ, R225 ;  /* 0x000000ffffe07224 */ /* 0x001fe400078e00e1 */
[----:B------:R-:W-:Y:S02]  /*19790*/  IMAD.MOV.U32 R225, RZ, RZ, R226 ;  /* 0x000000ffffe17224 */ /* 0x000fe400078e00e2 */
[----:B------:R-:W-:Y:S02]  /*197a0*/  IMAD.MOV.U32 R226, RZ, RZ, R227 ;  /* 0x000000ffffe27224 */ /* 0x000fe400078e00e3 */
[----:B------:R-:W-:Y:S02]  /*197b0*/  IMAD.MOV.U32 R227, RZ, RZ, R228 ;  /* 0x000000ffffe37224 */ /* 0x000fe400078e00e4 */
[----:B------:R-:W-:-:S02]  /*197c0*/  IMAD.MOV.U32 R228, RZ, RZ, R229 ;  /* 0x000000ffffe47224 */ /* 0x000fc400078e00e5 */
[----:B------:R-:W-:Y:S02]  /*197d0*/  IMAD.MOV.U32 R229, RZ, RZ, R230 ;  /* 0x000000ffffe57224 */ /* 0x000fe400078e00e6 */
[----:B------:R-:W-:Y:S02]  /*197e0*/  IMAD.MOV.U32 R230, RZ, RZ, R231 ;  /* 0x000000ffffe67224 */ /* 0x000fe400078e00e7 */
        /* <DEDUP_REMOVED lines=12> */
[----:B------:R-:W-:Y:S01]  /*198b0*/  IMAD.MOV.U32 R243, RZ, RZ, R244 ;  /* 0x000000fffff37224 */ /* 0x000fe200078e00f4 */
[----:B------:R-:W-:Y:S01]  /*198c0*/  IADD3 R224, P4, R224, UR11, RZ ;  /* 0x0000000be0e07c10 */ /* 0x000fe2000ff9e0ff */
[----:B------:R-:W-:Y:S02]  /*198d0*/  IMAD.MOV.U32 R244, RZ, RZ, R245 ;  /* 0x000000fffff47224 */ /* 0x000fe400078e00f5 */
[----:B------:R-:W-:Y:S02]  /*198e0*/  IMAD.MOV.U32 R245, RZ, RZ, R246 ;  /* 0x000000fffff57224 */ /* 0x000fe400078e00f6 */
[----:B------:R-:W-:-:S02]  /*198f0*/  IMAD.MOV.U32 R246, RZ, RZ, R247 ;  /* 0x000000fffff67224 */ /* 0x000fc400078e00f7 */
[----:B------:R-:W-:Y:S02]  /*19900*/  IMAD.MOV.U32 R247, RZ, RZ, R248 ;  /* 0x000000fffff77224 */ /* 0x000fe400078e00f8 */
[----:B------:R-:W-:Y:S02]  /*19910*/  IMAD.MOV.U32 R248, RZ, RZ, R12 ;  /* 0x000000fffff87224 */ /* 0x000fe400078e000c */
[----:B------:R-:W4:Y:S04]  /*19920*/  LDL.LU R12, [R1+0x14e8] ;  /* 0x0014e800010c7983 */ /* 0x000f280000300800 */
[----:B------:R0:W-:Y:S04]  /*19930*/  STL [R1+0xe24], R224 ;  /* 0x000e24e001007387 */ /* 0x0001e80000100800 */
[----:B0-----:R-:W2:Y:S02]  /*19940*/  LDL.LU R224, [R1+0xe1c] ;  /* 0x000e1c0001e07983 */ /* 0x001ea40000300800 */
[----:B--2---:R-:W-:-:S05]  /*19950*/  IADD3 R224, P5, R224, UR11, RZ ;  /* 0x0000000be0e07c10 */ /* 0x004fca000ffbe0ff */
[----:B------:R0:W-:Y:S04]  /*19960*/  STL [R1+0xe1c], R224 ;  /* 0x000e1ce001007387 */ /* 0x0001e80000100800 */
[----:B0-----:R-:W2:Y:S01]  /*19970*/  LDL.LU R224, [R1+0xe14] ;  /* 0x000e140001e07983 */ /* 0x001ea20000300800 */
[----:B----4-:R-:W-:Y:S02]  /*19980*/  IADD3 R12, P1, R12, UR11, RZ ;  /* 0x0000000b0c0c7c10 */ /* 0x010fe4000ff3e0ff */
[----:B--2---:R-:W-:-:S05]  /*19990*/  IADD3 R224, P6, R224, UR11, RZ ;  /* 0x0000000be0e07c10 */ /* 0x004fca000ffde0ff */
[----:B------:R0:W-:Y:S04]  /*199a0*/  STL [R1+0xe14], R224 ;  /* 0x000e14e001007387 */ /* 0x0001e80000100800 */
[----:B------:R1:W-:Y:S01]  /*199b0*/  STL [R1+0xe0c], R12 ;  /* 0x000e0c0c01007387 */ /* 0x0003e20000100800 */
[----:B0-----:R-:W-:-:S03]  /*199c0*/  IMAD.MOV.U32 R224, RZ, RZ, R225 ;  /* 0x000000ffffe07224 */ /* 0x001fc600078e00e1 */
[----:B-1----:R-:W2:Y:S01]  /*199d0*/  LDL.LU R12, [R1+0x14e4] ;  /* 0x0014e400010c7983 */ /* 0x002ea20000300800 */
        /* <DEDUP_REMOVED lines=26> */
[----:B------:R-:W4:Y:S01]  /*19b80*/  LDL.LU R14, [R1+0x14e0] ;  /* 0x0014e000010e7983 */ /* 0x000f220000300800 */
[----:B---3--:R-:W-:Y:S02]  /*19b90*/  IADD3 R13, P2, R13, UR11, RZ ;  /* 0x0000000b0d0d7c10 */ /* 0x008fe4000ff5e0ff */
[----:B------:R-:W-:Y:S02]  /*19ba0*/  IADD3 R15, P3, R15, UR11, RZ ;  /* 0x0000000b0f0f7c10 */ /* 0x000fe4000ff7e0ff */
[----:B--2---:R-:W-:Y:S02]  /*19bb0*/  IADD3.X R12, R12, UR9, RZ, P2, !PT ;  /* 0x000000090c0c7c10 */ /* 0x004fe400097fe4ff */
[----:B------:R-:W-:-:S05]  /*19bc0*/  IADD3 R224, P2, R224, UR11, RZ ;  /* 0x0000000be0e07c10 */ /* 0x000fca000ff5e0ff */
[----:B------:R0:W-:Y:S02]  /*19bd0*/  STL [R1+0xe04], R224 ;  /* 0x000e04e001007387 */ /* 0x0001e40000100800 */
        /* <DEDUP_REMOVED lines=20> */
[----:B------:R-:W-:Y:S01]  /*19d20*/  IMAD.MOV.U32 R244, RZ, RZ, R245 ;  /* 0x000000fffff47224 */ /* 0x000fe200078e00f5 */
[----:B----4-:R-:W-:Y:S01]  /*19d30*/  IADD3.X R14, R14, UR9, RZ, P3, !PT ;  /* 0x000000090e0e7c10 */ /* 0x010fe20009ffe4ff */
[----:B------:R-:W-:Y:S01]  /*19d40*/  IMAD.MOV.U32 R245, RZ, RZ, R246 ;  /* 0x000000fffff57224 */ /* 0x000fe200078e00f6 */
[----:B------:R-:W-:Y:S01]  /*19d50*/  IADD3 R224, P3, R224, UR11, RZ ;  /* 0x0000000be0e07c10 */ /* 0x000fe2000ff7e0ff */
[----:B------:R-:W-:-:S02]  /*19d60*/  IMAD.MOV.U32 R246, RZ, RZ, R247 ;  /* 0x000000fffff67224 */ /* 0x000fc400078e00f7 */
[----:B------:R-:W-:Y:S02]  /*19d70*/  IMAD.MOV.U32 R247, RZ, RZ, R248 ;  /* 0x000000fffff77224 */ /* 0x000fe400078e00f8 */
[----:B------:R-:W-:Y:S02]  /*19d80*/  IMAD.MOV.U32 R248, RZ, RZ, R249 ;  /* 0x000000fffff87224 */ /* 0x000fe400078e00f9 */
[----:B------:R-:W-:Y:S02]  /*19d90*/  IMAD.MOV.U32 R249, RZ, RZ, R250 ;  /* 0x000000fffff97224 */ /* 0x000fe400078e00fa */
[----:B------:R-:W-:Y:S02]  /*19da0*/  IMAD.MOV.U32 R250, RZ, RZ, R251 ;  /* 0x000000fffffa7224 */ /* 0x000fe400078e00fb */
[----:B------:R-:W2:Y:S04]  /*19db0*/  LDL.LU R251, [R1+0x684] ;  /* 0x0006840001fb7983 */ /* 0x000ea80000300800 */
[----:B------:R0:W-:Y:S04]  /*19dc0*/  STL [R1+0xdfc], R224 ;  /* 0x000dfce001007387 */ /* 0x0001e80000100800 */
[----:B0-----:R-:W3:Y:S02]  /*19dd0*/  LDL.LU R224, [R1+0xe20] ;  /* 0x000e200001e07983 */ /* 0x001ee40000300800 */
[----:B---3--:R-:W-:-:S05]  /*19de0*/  IADD3.X R224, R224, UR9, RZ, P4, !PT ;  /* 0x00000009e0e07c10 */ /* 0x008fca000a7fe4ff */
[----:B------:R0:W-:Y:S04]  /*19df0*/  STL [R1+0xe20], R224 ;  /* 0x000e20e001007387 */ /* 0x0001e80000100800 */
[----:B0-----:R-:W3:Y:S02]  /*19e00*/  LDL.LU R224, [R1+0xdf4] ;  /* 0x000df40001e07983 */ /* 0x001ee40000300800 */
[----:B---3--:R-:W-:-:S05]  /*19e10*/  IADD3 R224, P4, R224, UR11, RZ ;  /* 0x0000000be0e07c10 */ /* 0x008fca000ff9e0ff */
        /* <DEDUP_REMOVED lines=403> */
[----:B0-----:R-:W3:Y:S01]  /*1b750*/  LDL.LU R224, [R1+0xc00] ;  /* 0x000c000001e07983 */ /* 0x001ee20000300800 */
[----:B------:R-:W-:Y:S01]  /*1b760*/  WARPGROUP.ARRIVE ;  /* 0x00000000000079c5 */ /* 0x000fe20000000000 */
[----:B------:R-:W-:Y:S01]  /*1b770*/  UMOV UR26, UR42 ;  /* 0x0000002a001a7c82 */ /* 0x000fe20008000000 */
[----:B------:R-:W-:-:S04]  /*1b780*/  UMOV UR27, UR43 ;  /* 0x0000002b001b7c82 */ /* 0x000fc80008000000 */
[----:B------:R-:W-:Y:S01]  /*1b790*/  QGMMA.64x256x32.F32.E4M3.E4M3 R24, gdesc[UR24], R24, gsb0 ;  /* 0x03e00000181879f3 */ /* 0x000fe20008000818 */
[----:B---3--:R-:W-:-:S05]  /*1b7a0*/  IADD3.X R224, R224, UR9, RZ, P6, !PT ;  /* 0x00000009e0e07c10 */ /* 0x008fca000b7fe4ff */
[----:B------:R0:W-:Y:S04]  /*1b7b0*/  STL [R1+0xc00], R224 ;  /* 0x000c00e001007387 */ /* 0x0001e80000100800 */
[----:B0-----:R-:W3:Y:S01]  /*1b7c0*/  LDL.LU R224, [R1+0xbd4] ;  /* 0x000bd40001e07983 */ /* 0x001ee20000300800 */
[----:B------:R-:W-:Y:S02]  /*1b7d0*/  WARPGROUP.DEPBAR.LE gsb0, 0x0 ;  /* 0x00008000000079c5 */ /* 0x000fe40000010000 */
[----:B------:R-:W-:Y:S01]  /*1b7e0*/  WARPGROUP.ARRIVE ;  /* 0x00000000000079c5 */ /* 0x000fe20000000000 */
[----:B------:R-:W-:Y:S01]  /*1b7f0*/  UMOV UR30, UR14 ;  /* 0x0000000e001e7c82 */ /* 0x000fe20008000000 */
[----:B------:R-:W-:-:S13]  /*1b800*/  UMOV UR31, UR15 ;  /* 0x0000000f001f7c82 */ /* 0x000fda0008000000 */
[----:B------:R-:W-:Y:S01]  /*1b810*/  QGMMA.64x256x32.F32.E4M3.E4M3 R24, gdesc[UR28], R24, gsb0 ;  /* 0x03e000001c1879f3 */ /* 0x000fe20008000818 */
[----:B---3--:R-:W-:-:S05]  /*1b820*/  IADD3 R224, P6, R224, UR11, RZ ;  /* 0x0000000be0e07c10 */ /* 0x008fca000ffde0ff */
[----:B------:R0:W-:Y:S04]  /*1b830*/  STL [R1+0xbd4], R224 ;  /* 0x000bd4e001007387 */ /* 0x0001e80000100800 */
[----:B0-----:R-:W3:Y:S01]  /*1b840*/  LDL.LU R224, [R1+0xbf8] ;  /* 0x000bf80001e07983 */ /* 0x001ee20000300800 */
[----:B------:R-:W-:Y:S02]  /*1b850*/  WARPGROUP.DEPBAR.LE gsb0, 0x0 ;  /* 0x00008000000079c5 */ /* 0x000fe40000010000 */
[----:B---3--:R-:W-:-:S05]  /*1b860*/  IADD3.X R224, R224, UR9, RZ, P1, !PT ;  /* 0x00000009e0e07c10 */ /* 0x008fca0008ffe4ff */
[----:B------:R-:W-:Y:S04]  /*1b870*/  STL [R1+0xbf8], R224 ;  /* 0x000bf8e001007387 */ /* 0x000fe80000100800 */
[----:B------:R-:W-:Y:S04]  /*1b880*/  STL.64 [R1], R24 ;  /* 0x0000001801007387 */ /* 0x000fe80000100a00 */
        /* <DEDUP_REMOVED lines=63> */
[----:B0-----:R-:W3:Y:S04]  /*1bc80*/  LDL.LU.64 R150, [R1+0x14d8] ;  /* 0x0014d80001967983 */ /* 0x001ee80000300a00 */
[----:B------:R-:W4:Y:S04]  /*1bc90*/  LDL.LU.64 R148, [R1+0x14d0] ;  /* 0x0014d00001947983 */ /* 0x000f280000300a00 */
[----:B------:R-:W2:Y:S04]  /*1bca0*/  LDL.LU.64 R146, [R1+0x14c8] ;  /* 0x0014c80001927983 */ /* 0x000ea80000300a00 */
[----:B------:R-:W3:Y:S04]  /*1bcb0*/  LDL.LU.64 R144, [R1+0x14c0] ;  /* 0x0014c00001907983 */ /* 0x000ee80000300a00 */
[----:B------:R-:W4:Y:S04]  /*1bcc0*/  LDL.LU.64 R142, [R1+0x14b8] ;  /* 0x0014b800018e7983 */ /* 0x000f280000300a00 */
[----:B------:R-:W2:Y:S04]  /*1bcd0*/  LDL.LU.64 R140, [R1+0x14b0] ;  /* 0x0014b000018c7983 */ /* 0x000ea80000300a00 */
[----:B------:R-:W3:Y:S04]  /*1bce0*/  LDL.LU.64 R138, [R1+0x14a8] ;  /* 0x0014a800018a7983 */ /* 0x000ee80000300a00 */
[----:B------:R-:W4:Y:S04]  /*1bcf0*/  LDL.LU.64 R136, [R1+0x14a0] ;  /* 0x0014a00001887983 */ /* 0x000f280000300a00 */
[----:B------:R-:W2:Y:S04]  /*1bd00*/  LDL.LU.64 R134, [R1+0x1498] ;  /* 0x0014980001867983 */ /* 0x000ea80000300a00 */
[----:B------:R-:W3:Y:S04]  /*1bd10*/  LDL.LU.64 R132, [R1+0x1490] ;  /* 0x0014900001847983 */ /* 0x000ee80000300a00 */
[----:B------:R-:W4:Y:S04]  /*1bd20*/  LDL.LU.64 R130, [R1+0x1488] ;  /* 0x0014880001827983 */ /* 0x000f280000300a00 */
        /* <DEDUP_REMOVED lines=52> */
[----:B------:R-:W4:Y:S01]  /*1c070*/  LDL.LU.64 R24, [R1+0x12e0] ;  /* 0x0012e00001187983 */ /* 0x000f220000300a00 */
        /* <DEDUP_REMOVED lines=23> */
[----:B--2---:R-:W-:Y:S02]  /*1c1f0*/  IADD3.X R134, R134, UR9, RZ, P6, !PT ;  /* 0x0000000986867c10 */ /* 0x004fe4000b7fe4ff */
[----:B---3--:R-:W-:Y:S02]  /*1c200*/  IADD3.X R132, R132, UR9, RZ, P5, !PT ;  /* 0x0000000984847c10 */ /* 0x008fe4000affe4ff */
[----:B----4-:R-:W-:-:S02]  /*1c210*/  IADD3.X R130, R130, UR9, RZ, P4, !PT ;  /* 0x0000000982827c10 */ /* 0x010fc4000a7fe4ff */
[----:B------:R-:W-:Y:S02]  /*1c220*/  IADD3.X R128, R128, UR9, RZ, P3, !PT ;  /* 0x0000000980807c10 */ /* 0x000fe40009ffe4ff */
[----:B------:R-:W-:Y:S02]  /*1c230*/  IADD3.X R126, R126, UR9, RZ, P2, !PT ;  /* 0x000000097e7e7c10 */ /* 0x000fe400097fe4ff */
[----:B------:R-:W-:Y:S02]  /*1c240*/  IADD3 R125, P1, R125, UR11, RZ ;  /* 0x0000000b7d7d7c10 */ /* 0x000fe4000ff3e0ff */
[----:B------:R-:W-:-:S03]  /*1c250*/  IADD3 R127, P2, R127, UR11, RZ ;  /* 0x0000000b7f7f7c10 */ /* 0x000fc6000ff5e0ff */
[----:B------:R0:W-:Y:S01]  /*1c260*/  STL [R1+0xbcc], R125 ;  /* 0x000bcc7d01007387 */ /* 0x0001e20000100800 */
[----:B------:R-:W-:Y:S02]  /*1c270*/  IADD3 R129, P3, R129, UR11, RZ ;  /* 0x0000000b81817c10 */ /* 0x000fe4000ff7e0ff */
[----:B------:R-:W-:Y:S01]  /*1c280*/  IADD3 R131, P4, R131, UR11, RZ ;  /* 0x0000000b83837c10 */ /* 0x000fe2000ff9e0ff */
[----:B0-----:R-:W2:Y:S04]  /*1c290*/  LDL.LU R125, [R1+0x12d8] ;  /* 0x0012d800017d7983 */ /* 0x001ea80000300800 */
[----:B------:R0:W-:Y:S01]  /*1c2a0*/  STL [R1+0xbf0], R126 ;  /* 0x000bf07e01007387 */ /* 0x0001e20000100800 */
[----:B------:R-:W-:-:S03]  /*1c2b0*/  IADD3 R133, P5, R133, UR11, RZ ;  /* 0x0000000b85857c10 */ /* 0x000fc6000ffbe0ff */
[----:B0-----:R-:W2:Y:S04]  /*1c2c0*/  LDL.LU R126, [R1+0x12d4] ;  /* 0x0012d400017e7983 */ /* 0x001ea80000300800 */
[----:B------:R0:W-:Y:S04]  /*1c2d0*/  STL [R1+0xbc4], R127 ;  /* 0x000bc47f01007387 */ /* 0x0001e80000100800 */
[----:B0-----:R-:W2:Y:S04]  /*1c2e0*/  LDL.LU R127, [R1+0x12d0] ;  /* 0x0012d000017f7983 */ /* 0x001ea80000300800 */
[----:B------:R0:W-:Y:S01]  /*1c2f0*/  STL [R1+0xbe8], R128 ;  /* 0x000be88001007387 */ /* 0x0001e20000100800 */
[----:B------:R-:W-:-:S03]  /*1c300*/  IADD3 R135, P6, R135, UR11, RZ ;  /* 0x0000000b87877c10 */ /* 0x000fc6000ffde0ff */
[----:B0-----:R-:W2:Y:S04]  /*1c310*/  LDL.LU R128, [R1+0x12cc] ;  /* 0x0012cc0001807983 */ /* 0x001ea80000300800 */
[----:B------:R0:W-:Y:S01]  /*1c320*/  STL [R1+0xbbc], R129 ;  /* 0x000bbc8101007387 */ /* 0x0001e20000100800 */
[----:B------:R-:W-:-:S03]  /*1c330*/  IADD3.X R136, R136, UR9, RZ, P1, !PT ;  /* 0x0000000988887c10 */ /* 0x000fc60008ffe4ff */
        /* <DEDUP_REMOVED lines=47> */
[----:B------:R-:W-:-:S03]  /*1c630*/  IMAD.MOV.U32 R247, RZ, RZ, R248 ;  /* 0x000000fffff77224 */ /* 0x000fc600078e00f8 */
[----:B0-----:R-:W2:Y:S04]  /*1c640*/  LDL.LU R145, [R1+0x1288] ;  /* 0x0012880001917983 */ /* 0x001ea80000300800 */
[----:B------:R0:W-:Y:S01]  /*1c650*/  STL [R1+0xba0], R146 ;  /* 0x000ba09201007387 */ /* 0x0001e20000100800 */
[----:B------:R-:W-:Y:S01]  /*1c660*/  IMAD.MOV.U32 R248, RZ, RZ, R249 ;  /* 0x000000fffff87224 */ /* 0x000fe200078e00f9 */
[----:B------:R-:W-:Y:S02]  /*1c670*/  IADD3.X R224, R224, UR9, RZ, P3, !PT ;  /* 0x00000009e0e07c10 */ /* 0x000fe40009ffe4ff */
[----:B0-----:R-:W2:Y:S04]  /*1c680*/  LDL.LU R146, [R1+0x1284] ;  /* 0x0012840001927983 */ /* 0x001ea80000300800 */
[----:B------:R0:W-:Y:S01]  /*1c690*/  STL [R1+0xb74], R147 ;  /* 0x000b749301007387 */ /* 0x0001e20000100800 */
[----:B------:R-:W-:-:S02]  /*1c6a0*/  IMAD.MOV.U32 R249, RZ, RZ, R250 ;  /* 0x000000fffff97224 */ /* 0x000fc400078e00fa */
[----:B------:R-:W-:Y:S01]  /*1c6b0*/  IMAD.MOV.U32 R250, RZ, RZ, R251 ;  /* 0x000000fffffa7224 */ /* 0x000fe200078e00fb */
[----:B0-----:R-:W2:Y:S04]  /*1c6c0*/  LDL.LU R147, [R1+0x1280] ;  /* 0x0012800001937983 */ /* 0x001ea80000300800 */
[----:B------:R0:W-:Y:S01]  /*1c6d0*/  STL [R1+0xb98], R148 ;  /* 0x000b989401007387 */ /* 0x0001e20000100800 */
[----:B------:R-:W-:-:S03]  /*1c6e0*/  IMAD.MOV.U32 R251, RZ, RZ, R252 ;  /* 0x000000fffffb7224 */ /* 0x000fc600078e00fc */
[----:B0-----:R-:W2:Y:S04]  /*1c6f0*/  LDL.LU R148, [R1+0x127c] ;  /* 0x00127c0001947983 */ /* 0x001ea80000300800 */
[----:B------:R0:W-:Y:S04]  /*1c700*/  STL [R1+0xb6c], R149 ;  /* 0x000b6c9501007387 */ /* 0x0001e80000100800 */
[----:B0-----:R-:W2:Y:S04]  /*1c710*/  LDL.LU R149, [R1+0x1278] ;  /* 0x0012780001957983 */ /* 0x001ea80000300800 */
[----:B------:R0:W-:Y:S04]  /*1c720*/  STL [R1+0xb90], R150 ;  /* 0x000b909601007387 */ /* 0x0001e80000100800 */
[----:B0-----:R-:W2:Y:S04]  /*1c730*/  LDL.LU R150, [R1+0x1274] ;  /* 0x0012740001967983 */ /* 0x001ea80000300800 */
[----:B------:R0:W-:Y:S04]  /*1c740*/  STL [R1+0xb64], R151 ;  /* 0x000b649701007387 */ /* 0x0001e80000100800 */
[----:B0-----:R-:W2:Y:S04]  /*1c750*/  LDL.LU R151, [R1+0x1270] ;  /* 0x0012700001977983 */ /* 0x001ea80000300800 */
[----:B------:R-:W3:Y:S04]  /*1c760*/  LDL.LU R252, [R1+0x674] ;  /* 0x0006740001fc7983 */ /* 0x000ee80000300800 */
[----:B------:R0:W-:Y:S04]  /*1c770*/  STL [R1+0xb88], R224 ;  /* 0x000b88e001007387 */ /* 0x0001e80000100800 */
[----:B0-----:R-:W4:Y:S02]  /*1c780*/  LDL.LU R224, [R1+0xb5c] ;  /* 0x000b5c0001e07983 */ /* 0x001f240000300800 */
[----:B----4-:R-:W-:-:S05]  /*1c790*/  IADD3 R224, P3, R224, UR11, RZ ;  /* 0x0000000be0e07c10 */ /* 0x010fca000ff7e0ff */
[----:B------:R0:W-:Y:S04]  /*1c7a0*/  STL [R1+0xb5c], R224 ;  /* 0x000b5ce001007387 */ /* 0x0001e80000100800 */
[----:B0-----:R-:W4:Y:S02]  /*1c7b0*/  LDL.LU R224, [R1+0xb80] ;  /* 0x000b800001e07983 */ /* 0x001f240000300800 */
[----:B----4-:R-:W-:-:S05]  /*1c7c0*/  IADD3.X R224, R224, UR9, RZ, P4, !PT ;  /* 0x00000009e0e07c10 */ /* 0x010fca000a7fe4ff */
        /* <DEDUP_REMOVED lines=533> */
[----:B---3--:R-:W-:Y:S02]  /*1e920*/  IMAD.MOV.U32 R251, RZ, RZ, R252 ;  /* 0x000000fffffb7224 */ /* 0x008fe400078e00fc */
[----:B------:R-:W-:-:S02]  /*1e930*/  IMAD.MOV.U32 R252, RZ, RZ, R4 ;  /* 0x000000fffffc7224 */ /* 0x000fc400078e0004 */
[----:B------:R-:W3:Y:S04]  /*1e940*/  LDL.LU R4, [R1+0x664] ;  /* 0x0006640001047983 */ /* 0x000ee80000300800 */
        /* <DEDUP_REMOVED lines=374> */
[----:B----4-:R-:W-:Y:S02]  /*200b0*/  IADD3.X R224, R224, UR5, RZ, P1, !PT ;  /* 0x00000005e0e07c10 */ /* 0x010fe40008ffe4ff */
[----:B------:R-:W-:-:S03]  /*200c0*/  IADD3 R3, P1, R3, UR10, RZ ;  /* 0x0000000a03037c10 */ /* 0x000fc6000ff3e0ff */
[----:B------:R-:W-:Y:S04]  /*200d0*/  STL [R1+0x70c], R224 ;  /* 0x00070ce001007387 */ /* 0x000fe80000100800 */
[----:B------:R0:W-:Y:S04]  /*200e0*/  STL [R1+0x6e0], R3 ;  /* 0x0006e00301007387 */ /* 0x0001e80000100800 */
[----:B0-----:R-:W4:Y:S04]  /*200f0*/  LDL.LU R3, [R1+0x126c] ;  /* 0x00126c0001037983 */ /* 0x001f280000300800 */
[----:B------:R-:W2:Y:S02]  /*20100*/  LDL.LU R224, [R1+0x704] ;  /* 0x0007040001e07983 */ /* 0x000ea40000300800 */
[----:B--2---:R-:W-:-:S05]  /*20110*/  IADD3.X R224, R224, UR5, RZ, P2, !PT ;  /* 0x00000005e0e07c10 */ /* 0x004fca00097fe4ff */
[----:B------:R0:W-:Y:S04]  /*20120*/  STL [R1+0x704], R224 ;  /* 0x000704e001007387 */ /* 0x0001e80000100800 */
[----:B0-----:R-:W2:Y:S01]  /*20130*/  LDL.LU R224, [R1+0x6d8] ;  /* 0x0006d80001e07983 */ /* 0x001ea20000300800 */
[----:B------:R-:W-:Y:S02]  /*20140*/  IADD3.X R2, R2, UR5, RZ, P3, !PT ;  /* 0x0000000502027c10 */ /* 0x000fe40009ffe4ff */
[----:B--2---:R-:W-:-:S05]  /*20150*/  IADD3 R224, P2, R224, UR10, RZ ;  /* 0x0000000ae0e07c10 */ /* 0x004fca000ff5e0ff */
[----:B------:R-:W-:Y:S04]  /*20160*/  STL [R1+0x6d8], R224 ;  /* 0x0006d8e001007387 */ /* 0x000fe80000100800 */
[----:B------:R0:W-:Y:S04]  /*20170*/  STL [R1+0x6fc], R2 ;  /* 0x0006fc0201007387 */ /* 0x0001e80000100800 */
[----:B0-----:R-:W2:Y:S04]  /*20180*/  LDL.LU R2, [R1+0x1268] ;  /* 0x0012680001027983 */ /* 0x001ea80000300800 */
[----:B------:R-:W3:Y:S01]  /*20190*/  LDL.LU R224, [R1+0x6d0] ;  /* 0x0006d00001e07983 */ /* 0x000ee20000300800 */
[----:B------:R-:W-:Y:S01]  /*201a0*/  WARPGROUP.ARRIVE ;  /* 0x00000000000079c5 */ /* 0x000fe20000000000 */
[----:B------:R-:W-:Y:S01]  /*201b0*/  UMOV UR34, UR42 ;  /* 0x0000002a00227c82 */ /* 0x000fe20008000000 */
[----:B------:R-:W-:-:S04]  /*201c0*/  UMOV UR35, UR43 ;  /* 0x0000002b00237c82 */ /* 0x000fc80008000000 */
[----:B------:R-:W-:Y:S01]  /*201d0*/  QGMMA.64x256x32.F32.E4M3.E4M3 R24, gdesc[UR32], R24, gsb0 ;  /* 0x03e00000201879f3 */ /* 0x000fe20008000818 */
[----:B------:R-:W-:Y:S01]  /*201e0*/  UMOV UR38, UR14 ;  /* 0x0000000e00267c82 */ /* 0x000fe20008000000 */
[----:B------:R-:W-:Y:S01]  /*201f0*/  UMOV UR39, UR15 ;  /* 0x0000000f00277c82 */ /* 0x000fe20008000000 */
[----:B---3--:R-:W-:-:S05]  /*20200*/  IADD3 R224, P3, R224, UR10, RZ ;  /* 0x0000000ae0e07c10 */ /* 0x008fca000ff7e0ff */
[----:B------:R0:W-:Y:S04]  /*20210*/  STL [R1+0x6d0], R224 ;  /* 0x0006d0e001007387 */ /* 0x0001e80000100800 */
[----:B0-----:R-:W3:Y:S01]  /*20220*/  LDL.LU R224, [R1+0x6f4] ;  /* 0x0006f40001e07983 */ /* 0x001ee20000300800 */
[----:B------:R-:W-:Y:S02]  /*20230*/  WARPGROUP.DEPBAR.LE gsb0, 0x0 ;  /* 0x00008000000079c5 */ /* 0x000fe40000010000 */
[----:B------:R-:W-:-:S13]  /*20240*/  WARPGROUP.ARRIVE ;  /* 0x00000000000079c5 */ /* 0x000fda0000000000 */
[----:B------:R-:W-:Y:S01]  /*20250*/  QGMMA.64x256x32.F32.E4M3.E4M3 R24, gdesc[UR36], R24, gsb0 ;  /* 0x03e00000241879f3 */ /* 0x000fe20008000818 */
[----:B--2---:R-:W-:Y:S02]  /*20260*/  IADD3.X R2, R2, UR5, RZ, P5, !PT ;  /* 0x0000000502027c10 */ /* 0x004fe4000affe4ff */
[----:B------:R-:W-:Y:S02]  /*20270*/  IADD3 R0, P5, R0, UR10, RZ ;  /* 0x0000000a00007c10 */ /* 0x000fe4000ffbe0ff */
[----:B------:R-:W-:Y:S02]  /*20280*/  IADD3.X R225, R225, UR5, RZ, P6, !PT ;  /* 0x00000005e1e17c10 */ /* 0x000fe4000b7fe4ff */
[----:B------:R-:W-:Y:S02]  /*20290*/  IADD3 R226, P6, R226, UR10, RZ ;  /* 0x0000000ae2e27c10 */ /* 0x000fe4000ffde0ff */
[----:B------:R-:W-:Y:S02]  /*202a0*/  IADD3.X R227, R227, UR5, RZ, P1, !PT ;  /* 0x00000005e3e37c10 */ /* 0x000fe40008ffe4ff */
[----:B------:R-:W-:-:S02]  /*202b0*/  IADD3 R228, P1, R228, UR10, RZ ;  /* 0x0000000ae4e47c10 */ /* 0x000fc4000ff3e0ff */
[----:B------:R-:W-:Y:S02]  /*202c0*/  IADD3.X R229, R229, UR5, RZ, P2, !PT ;  /* 0x00000005e5e57c10 */ /* 0x000fe400097fe4ff */
        /* <DEDUP_REMOVED lines=16> */
[----:B------:R-:W-:-:S02]  /*203d0*/  IADD3.X R250, R250, UR5, RZ, P1, !PT ;  /* 0x00000005fafa7c10 */ /* 0x000fc40008ffe4ff */
[----:B------:R-:W-:Y:S02]  /*203e0*/  IADD3.X R251, R251, UR5, RZ, P2, !PT ;  /* 0x00000005fbfb7c10 */ /* 0x000fe400097fe4ff */
[----:B------:R-:W-:Y:S02]  /*203f0*/  IADD3.X R5, R5, UR5, RZ, P5, !PT ;  /* 0x0000000505057c10 */ /* 0x000fe4000affe4ff */
[----:B------:R-:W-:Y:S02]  /*20400*/  IADD3.X R252, R252, UR5, RZ, P3, !PT ;  /* 0x00000005fcfc7c10 */ /* 0x000fe40009ffe4ff */
[----:B---3--:R-:W-:Y:S02]  /*20410*/  IADD3.X R224, R224, UR5, RZ, P4, !PT ;  /* 0x00000005e0e07c10 */ /* 0x008fe4000a7fe4ff */
[----:B----4-:R-:W-:-:S03]  /*20420*/  IADD3 R3, P4, R3, UR10, RZ ;  /* 0x0000000a03037c10 */ /* 0x010fc6000ff9e0ff */
[----:B------:R-:W-:Y:S04]  /*20430*/  STL [R1+0x6f4], R224 ;  /* 0x0006f4e001007387 */ /* 0x000fe80000100800 */
[----:B------:R0:W-:Y:S01]  /*20440*/  STL [R1+0x6c8], R3 ;  /* 0x0006c80301007387 */ /* 0x0001e20000100800 */
[----:B------:R-:W-:-:S03]  /*20450*/  IADD3.X R233, R233, UR5, RZ, P4, !PT ;  /* 0x00000005e9e97c10 */ /* 0x000fc6000a7fe4ff */
[----:B0-----:R0:W5:Y:S04]  /*20460*/  LDL.LU R3, [R1+0x1264] ;  /* 0x0012640001037983 */ /* 0x0011680000300800 */
[----:B------:R1:W-:Y:S01]  /*20470*/  STL [R1+0x6ec], R2 ;  /* 0x0006ec0201007387 */ /* 0x0003e20000100800 */
[----:B------:R-:W-:-:S03]  /*20480*/  IADD3 R234, P4, R234, UR10, RZ ;  /* 0x0000000aeaea7c10 */ /* 0x000fc6000ff9e0ff */
[----:B-1----:R0:W5:Y:S04]  /*20490*/  LDL.LU R2, [R1+0x1260] ;  /* 0x0012600001027983 */ /* 0x0021680000300800 */
[----:B------:R1:W-:Y:S04]  /*204a0*/  STL [R1+0x6c0], R0 ;  /* 0x0006c00001007387 */ /* 0x0003e80000100800 */
[----:B-1----:R0:W5:Y:S04]  /*204b0*/  LDL.LU R0, [R1+0x125c] ;  /* 0x00125c0001007983 */ /* 0x0021680000300800 */
[----:B------:R0:W-:Y:S04]  /*204c0*/  STL [R1+0x6e4], R225 ;  /* 0x0006e4e101007387 */ /* 0x0001e80000100800 */
        /* <DEDUP_REMOVED lines=14> */
[----:B------:R0:W-:Y:S01]  /*205b0*/  STL [R1+0x680], R240 ;  /* 0x000680f001007387 */ /* 0x0001e20000100800 */
[----:B------:R-:W-:-:S03]  /*205c0*/  IADD3.X R245, R245, UR5, RZ, P4, !PT ;  /* 0x00000005f5f57c10 */ /* 0x000fc6000a7fe4ff */
[----:B------:R0:W-:Y:S01]  /*205d0*/  STL [R1+0x6a4], R241 ;  /* 0x0006a4f101007387 */ /* 0x0001e20000100800 */
[----:B------:R-:W-:-:S03]  /*205e0*/  IADD3 R246, P4, R246, UR10, RZ ;  /* 0x0000000af6f67c10 */ /* 0x000fc6000ff9e0ff */
        /* <DEDUP_REMOVED lines=9> */
[----:B------:R0:W-:Y:S04]  /*20680*/  STL [R1+0x67c], R250 ;  /* 0x00067cfa01007387 */ /* 0x0001e80000100800 */
[----:B------:R0:W-:Y:S04]  /*20690*/  STL [R1+0x674], R251 ;  /* 0x000674fb01007387 */ /* 0x0001e80000100800 */
[----:B------:R0:W-:Y:S04]  /*206a0*/  STL [R1+0x65c], R5 ;  /* 0x00065c0501007387 */ /* 0x0001e80000100800 */
[----:B------:R0:W-:Y:S04]  /*206b0*/  STL [R1+0x66c], R252 ;  /* 0x00066cfc01007387 */ /* 0x0001e80000100800 */
[----:B------:R0:W-:Y:S01]  /*206c0*/  STL [R1+0x664], R4 ;  /* 0x0006640401007387 */ /* 0x0001e20000100800 */
[----:B------:R-:W-:-:S02]  /*206d0*/  WARPGROUP.DEPBAR.LE gsb0, 0x0 ;  /* 0x00008000000079c5 */ /* 0x000fc40000010000 */
[----:B------:R-:W-:Y:S05]  /*206e0*/  @P0 BRA `(.L_x_2) ;  /* 0xfffffeec001c0947 */ /* 0x000fea000383ffff */
.L_x_1:
[----:B------:R-:W2:Y:S01]  /*206f0*/  LDL.LU R179, [R1+0x408] ;  /* 0x0004080001b37983 */ /* 0x000ea20000300800 */
[----:B------:R-:W-:Y:S01]  /*20700*/  F2FP.SATFINITE.E4M3.F32.PACK_AB_MERGE_C R28, R29, R28, RZ ;  /* 0x0000001c1d1c723e */ /* 0x000fe200048070ff */
[----:B------:R-:W-:Y:S01]  /*20710*/  ULDC UR5, c[0x0][0x22c] ;  /* 0x00008b0000057ab9 */ /* 0x000fe20000000800 */
[----:B------:R-:W-:Y:S01]  /*20720*/  F2FP.SATFINITE.E4M3.F32.PACK_AB_MERGE_C R38, R39, R38, RZ ;  /* 0x000000262726723e */ /* 0x000fe200048070ff */
[----:B------:R-:W2:Y:S01]  /*20730*/  LDL.LU R178, [R1+0x40c] ;  /* 0x00040c0001b27983 */ /* 0x000ea20000300800 */
[----:B------:R-:W-:Y:S01]  /*20740*/  F2FP.SATFINITE.E4M3.F32.PACK_AB_MERGE_C R36, R37, R36, RZ ;  /* 0x000000242524723e */ /* 0x000fe200048070ff */
[----:B------:R-:W-:Y:S01]  /*20750*/  ULDC.64 UR60, c[0x0][0x228] ;  /* 0x00008a00003c7ab9 */ /* 0x000fe20000000a00 */
[----:B------:R-:W-:Y:S01]  /*20760*/  F2FP.SATFINITE.E4M3.F32.PACK_AB_MERGE_C R30, R31, R30, RZ ;  /* 0x0000001e1f1e723e */ /* 0x000fe200048070ff */
[----:B------:R-:W3:Y:S01]  /*20770*/  LDL.LU R177, [R1+0x410] ;  /* 0x0004100001b17983 */ /* 0x000ee20000300800 */
[----:B------:R-:W-:Y:S01]  /*20780*/  F2FP.SATFINITE.E4M3.F32.PACK_AB_MERGE_C R32, R33, R32, RZ ;  /* 0x000000202120723e */ /* 0x000fe200048070ff */
[----:B------:R-:W-:Y:S01]  /*20790*/  ULDC UR8, c[0x0][0x248] ;  /* 0x0000920000087ab9 */ /* 0x000fe20000000800 */
[----:B------:R-:W-:Y:S01]  /*207a0*/  F2FP.SATFINITE.E4M3.F32.PACK_AB_MERGE_C R34, R35, R34, RZ ;  /* 0x000000222322723e */ /* 0x000fe200048070ff */
[----:B------:R-:W3:Y:S01]  /*207b0*/  LDL.LU R176, [R1+0x414] ;  /* 0x0004140001b07983 */ /* 0x000ee20000300800 */
[----:B------:R-:W-:Y:S01]  /*207c0*/  F2FP.SATFINITE.E4M3.F32.PACK_AB_MERGE_C R42, R43, R42, RZ ;  /* 0x0000002a2b2a723e */ /* 0x000fe200048070ff */
[----:B------:R-:W-:Y:S01]  /*207d0*/  ULDC UR9, c[0x0][0x248] ;  /* 0x0000920000097ab9 */ /* 0x000fe20000000800 */
[----:B------:R-:W-:Y:S01]  /*207e0*/  F2FP.SATFINITE.E4M3.F32.PACK_AB_MERGE_C R40, R41, R40, RZ ;  /* 0x000000282928723e */ /* 0x000fe200048070ff */
[----:B------:R-:W4:Y:S01]  /*207f0*/  LDL.LU R175, [R1+0x418] ;  /* 0x0004180001af7983 */ /* 0x000f220000300800 */
        /* <DEDUP_REMOVED lines=48> */
[----:B------:R-:W-:Y:S01]  /*20b00*/  ULDC UR38, c[0x0][0x248] ;  /* 0x0000920000267ab9 */ /* 0x000fe20000000800 */
[----:B------:R-:W-:Y:S01]  /*20b10*/  ULDC UR41, c[0x0][0x248] ;  /* 0x0000920000297ab9 */ /* 0x000fe20000000800 */
[----:B------:R-:W-:Y:S01]  /*20b20*/  ULDC UR44, c[0x0][0x248] ;  /* 0x00009200002c7ab9 */ /* 0x000fe20000000800 */
        /* <DEDUP_REMOVED lines=46> */
[----:B------:R-:W-:-:S02]  /*20e10*/  ULDC UR59, c[0x0][0x248] ;  /* 0x00009200003b7ab9 */ /* 0x000fc40000000800 */
[----:B------:R-:W4:Y:S04]  /*20e20*/  LDL.LU R22, [R1+0x47c] ;  /* 0x00047c0001167983 */ /* 0x000f280000300800 */
[----:B------:R-:W2:Y:S04]  /*20e30*/  LDL.LU R21, [R1+0x488] ;  /* 0x0004880001157983 */ /* 0x000ea80000300800 */
[----:B------:R-:W4:Y:S04]  /*20e40*/  LDL.LU R20, [R1+0x48c] ;  /* 0x00048c0001147983 */ /* 0x000f280000300800 */
[----:B------:R-:W4:Y:S04]  /*20e50*/  LDL.LU R19, [R1+0x498] ;  /* 0x0004980001137983 */ /* 0x000f280000300800 */
[----:B------:R-:W4:Y:S04]  /*20e60*/  LDL.LU R18, [R1+0x49c] ;  /* 0x00049c0001127983 */ /* 0x000f280000300800 */
[----:B------:R-:W4:Y:S04]  /*20e70*/  LDL.LU R181, [R1+0x400] ;  /* 0x0004000001b57983 */ /* 0x000f280000300800 */
[----:B------:R-:W4:Y:S04]  /*20e80*/  LDL.LU R180, [R1+0x404] ;  /* 0x0004040001b47983 */ /* 0x000f280000300800 */
[----:B------:R-:W-:Y:S04]  /*20e90*/  STL [R1+0x13b8], R89 ;  /* 0x0013b85901007387 */ /* 0x000fe80000100800 */
        /* <DEDUP_REMOVED lines=58> */
[----:B-----5:R-:W-:Y:S04]  /*21240*/  STL [R1+0x12cc], R0 ;  /* 0x0012cc0001007387 */ /* 0x020fe80000100800 */
[----:B------:R-:W-:Y:S04]  /*21250*/  STL [R1+0x12c8], R148 ;  /* 0x0012c89401007387 */ /* 0x000fe80000100800 */
[----:B------:R-:W-:Y:S04]  /*21260*/  STL [R1+0x12c4], R149 ;  /* 0x0012c49501007387 */ /* 0x000fe80000100800 */
[----:B------:R-:W-:Y:S04]  /*21270*/  STL [R1+0x12c0], R151 ;  /* 0x0012c09701007387 */ /* 0x000fe80000100800 */
[----:B------:R-:W-:Y:S04]  /*21280*/  STL [R1+0x12bc], R150 ;  /* 0x0012bc9601007387 */ /* 0x000fe80000100800 */
[----:B------:R3:W-:Y:S04]  /*21290*/  STL [R1+0x129c], R2 ;  /* 0x00129c0201007387 */ /* 0x0007e80000100800 */
[----:B------:R-:W-:Y:S04]  /*212a0*/  STL [R1+0x1298], R9 ;  /* 0x0012980901007387 */ /* 0x000fe80000100800 */
[----:B------:R-:W-:Y:S01]  /*212b0*/  STL [R1+0x1294], R14 ;  /* 0x0012940e01007387 */ /* 0x000fe20000100800 */
[----:B---3--:R-:W-:-:S03]  /*212c0*/  F2FP.SATFINITE.E4M3.F32.PACK_AB_MERGE_C R2, R176, R177, RZ ;  /* 0x000000b1b002723e */ /* 0x008fc600048070ff */
[----:B------:R3:W-:Y:S04]  /*212d0*/  STL [R1+0x1290], R3 ;  /* 0x0012900301007387 */ /* 0x0007e80000100800 */
[----:B------:R-:W-:Y:S04]  /*212e0*/  STL [R1+0x128c], R13 ;  /* 0x00128c0d01007387 */ /* 0x000fe80000100800 */
[----:B------:R-:W-:Y:S01]  /*212f0*/  STL [R1+0x1288], R15 ;  /* 0x0012880f01007387 */ /* 0x000fe20000100800 */
[----:B--2---:R-:W-:Y:S01]  /*21300*/  IMAD.MOV.U32 R202, RZ, RZ, R21 ;  /* 0x000000ffffca7224 */ /* 0x004fe200078e0015 */
[----:B---3--:R-:W-:-:S02]  /*21310*/  F2FP.SATFINITE.E4M3.F32.PACK_AB_MERGE_C R3, R178, R179, RZ ;  /* 0x000000b3b203723e */ /* 0x008fc400048070ff */
[----:B------:R-:W-:Y:S01]  /*21320*/  STL [R1+0x1284], R16 ;  /* 0x0012841001007387 */ /* 0x000fe20000100800 */
[----:B----4-:R-:W-:-:S03]  /*21330*/  IMAD.MOV.U32 R201, RZ, RZ, R20 ;  /* 0x000000ffffc97224 */ /* 0x010fc600078e0014 */
[----:B------:R-:W-:Y:S04]  /*21340*/  STL [R1+0x1280], R17 ;  /* 0x0012801101007387 */ /* 0x000fe80000100800 */
[----:B------:R-:W-:Y:S04]  /*21350*/  STL [R1+0x127c], R12 ;  /* 0x00127c0c01007387 */ /* 0x000fe80000100800 */
[----:B------:R-:W-:Y:S04]  /*21360*/  STL [R1+0x1278], R10 ;  /* 0x0012780a01007387 */ /* 0x000fe80000100800 */
[----:B------:R-:W-:Y:S01]  /*21370*/  STL [R1+0x1274], R11 ;  /* 0x0012740b01007387 */ /* 0x000fe20000100800 */
[----:B------:R-:W-:-:S03]  /*21380*/  F2FP.SATFINITE.E4M3.F32.PACK_AB_MERGE_C R0, R180, R181, RZ ;  /* 0x000000b5b400723e */ /* 0x000fc600048070ff */
[----:B------:R-:W-:Y:S04]  /*21390*/  STL [R1+0x1270], R4 ;  /* 0x0012700401007387 */ /* 0x000fe80000100800 */
[----:B------:R-:W-:Y:S04]  /*213a0*/  STL [R1+0x126c], R5 ;  /* 0x00126c0501007387 */ /* 0x000fe80000100800 */
[----:B------:R-:W-:Y:S04]  /*213b0*/  STL [R1+0x1268], R6 ;  /* 0x0012680601007387 */ /* 0x000fe80000100800 */
[----:B------:R-:W-:Y:S04]  /*213c0*/  STL [R1+0x1264], R7 ;  /* 0x0012640701007387 */ /* 0x000fe80000100800 */
[----:B------:R-:W-:Y:S04]  /*213d0*/  STL [R1+0x1260], R8 ;  /* 0x0012600801007387 */ /* 0x000fe80000100800 */
[----:B------:R-:W-:Y:S04]  /*213e0*/  STL [R1+0x125c], R190 ;  /* 0x00125cbe01007387 */ /* 0x000fe80000100800 */
[----:B------:R2:W-:Y:S04]  /*213f0*/  STL [R1+0x624], R0 ;  /* 0x0006240001007387 */ /* 0x0005e80000100800 */
[----:B------:R3:W-:Y:S04]  /*21400*/  STL [R1+0x620], R3 ;  /* 0x0006200301007387 */ /* 0x0007e80000100800 */
[----:B------:R4:W-:Y:S01]  /*21410*/  STL [R1+0x61c], R2 ;  /* 0x00061c0201007387 */ /* 0x0009e20000100800 */
[----:B--2---:R-:W-:-:S02]  /*21420*/  F2FP.SATFINITE.E4M3.F32.PACK_AB_MERGE_C R0, R174, R175, RZ ;  /* 0x000000afae00723e */ /* 0x004fc400048070ff */
[----:B---3--:R-:W-:-:S03]  /*21430*/  F2FP.SATFINITE.E4M3.F32.PACK_AB_MERGE_C R3, R172, R173, RZ ;  /* 0x000000adac03723e */ /* 0x008fc600048070ff */
[----:B------:R2:W-:Y:S01]  /*21440*/  STL [R1+0x618], R0 ;  /* 0x0006180001007387 */ /* 0x0005e20000100800 */
[----:B----4-:R-:W-:-:S03]  /*21450*/  F2FP.SATFINITE.E4M3.F32.PACK_AB_MERGE_C R2, R170, R171, RZ ;  /* 0x000000abaa02723e */ /* 0x010fc600048070ff */
[----:B------:R3:W-:Y:S04]  /*21460*/  STL [R1+0x614], R3 ;  /* 0x0006140301007387 */ /* 0x0007e80000100800 */
[----:B------:R4:W-:Y:S01]  /*21470*/  STL [R1+0x60c], R2 ;  /* 0x00060c0201007387 */ /* 0x0009e20000100800 */
[----:B--2---:R-:W-:Y:S02]  /*21480*/  F2FP.SATFINITE.E4M3.F32.PACK_AB_MERGE_C R0, R168, R169, RZ ;  /* 0x000000a9a800723e */ /* 0x004fe400048070ff */
        /* <DEDUP_REMOVED lines=16> */
[----:B------:R-:W-:Y:S01]  /*21590*/  STL [R1+0x63c], R2 ;  /* 0x00063c0201007387 */ /* 0x000fe20000100800 */
[----:B--2---:R-:W-:-:S05]  /*215a0*/  F2FP.SATFINITE.E4M3.F32.PACK_AB_MERGE_C R0, R22, R23, RZ ;  /* 0x000000171600723e */ /* 0x004fca00048070ff */
[----:B------:R-:W-:Y:S04]  /*215b0*/  STL [R1+0x638], R0 ;  /* 0x0006380001007387 */ /* 0x000fe80000100800 */
[----:B------:R-:W3:Y:S04]  /*215c0*/  LDL.LU R200, [R1+0x490] ;  /* 0x0004900001c87983 */ /* 0x000ee80000300800 */
[----:B------:R-:W3:Y:S01]  /*215d0*/  LDL.LU R199, [R1+0x494] ;  /* 0x0004940001c77983 */ /* 0x000ee20000300800 */
[----:B------:R-:W-:Y:S02]  /*215e0*/  IMAD.MOV.U32 R198, RZ, RZ, R19 ;  /* 0x000000ffffc67224 */ /* 0x000fe400078e0013 */
[----:B------:R-:W-:Y:S01]  /*215f0*/  IMAD.MOV.U32 R197, RZ, RZ, R18 ;  /* 0x000000ffffc57224 */ /* 0x000fe200078e0012 */
[----:B------:R-:W2:Y:S04]  /*21600*/  LDL.LU R204, [R1+0x480] ;  /* 0x0004800001cc7983 */ /* 0x000ea80000300800 */
[----:B------:R-:W2:Y:S04]  /*21610*/  LDL.LU R203, [R1+0x484] ;  /* 0x0004840001cb7983 */ /* 0x000ea80000300800 */
[----:B------:R-:W4:Y:S04]  /*21620*/  LDL.LU R196, [R1+0x4a0] ;  /* 0x0004a00001c47983 */ /* 0x000f280000300800 */
        /* <DEDUP_REMOVED lines=48> */
[----:B------:R-:W4:Y:S01]  /*21930*/  LDL.LU R18, [R1+0x564] ;  /* 0x0005640001127983 */ /* 0x000f220000300800 */
[----:B------:R-:W-:-:S02]  /*21940*/  F2FP.SATFINITE.E4M3.F32.PACK_AB_MERGE_C R16, R201, R202, RZ ;  /* 0x000000cac910723e */ /* 0x000fc400048070ff */
[----:B------:R-:W-:Y:S02]  /*21950*/  F2FP.SATFINITE.E4M3.F32.PACK_AB_MERGE_C R13, R197, R198, RZ ;  /* 0x000000c6c50d723e */ /* 0x000fe400048070ff */
[----:B---3--:R-:W-:Y:S02]  /*21960*/  F2FP.SATFINITE.E4M3.F32.PACK_AB_MERGE_C R3, R199, R200, RZ ;  /* 0x000000c8c703723e */ /* 0x008fe400048070ff */
[----:B--2---:R-:W-:-:S05]  /*21970*/  F2FP.SATFINITE.E4M3.F32.PACK_AB_MERGE_C R15, R203, R204, RZ ;  /* 0x000000cccb0f723e */ /* 0x004fca00048070ff */
[----:B------:R-:W-:Y:S04]  /*21980*/  STL [R1+0x12a0], R15 ;  /* 0x0012a00f01007387 */ /* 0x000fe80000100800 */
[----:B------:R-:W-:Y:S04]  /*21990*/  STL [R1+0x12a4], R16 ;  /* 0x0012a41001007387 */ /* 0x000fe80000100800 */
[----:B------:R2:W-:Y:S01]  /*219a0*/  STL [R1+0x12a8], R3 ;  /* 0x0012a80301007387 */ /* 0x0005e20000100800 */
[----:B----4-:R-:W-:-:S03]  /*219b0*/  F2FP.SATFINITE.E4M3.F32.PACK_AB_MERGE_C R9, R193, R194, RZ ;  /* 0x000000c2c109723e */ /* 0x010fc600048070ff */
[----:B------:R-:W-:Y:S01]  /*219c0*/  STL [R1+0x12ac], R13 ;  /* 0x0012ac0d01007387 */ /* 0x000fe20000100800 */
[----:B--2---:R-:W-:Y:S02]  /*219d0*/  F2FP.SATFINITE.E4M3.F32.PACK_AB_MERGE_C R3, R195, R196, RZ ;  /* 0x000000c4c303723e */ /* 0x004fe400048070ff */
[----:B------:R-:W-:-:S03]  /*219e0*/  F2FP.SATFINITE.E4M3.F32.PACK_AB_MERGE_C R2, R191, R192, RZ ;  /* 0x000000c0bf02723e */ /* 0x000fc600048070ff */
[----:B------:R2:W-:Y:S01]  /*219f0*/  STL [R1+0x12b0], R3 ;  /* 0x0012b00301007387 */ /* 0x0005e20000100800 */
[----:B------:R-:W-:-:S03]  /*21a00*/  F2FP.SATFINITE.E4M3.F32.PACK_AB_MERGE_C R0, R188, R189, RZ ;  /* 0x000000bdbc00723e */ /* 0x000fc600048070ff */
[----:B------:R-:W-:Y:S04]  /*21a10*/  STL [R1+0x12b4], R9 ;  /* 0x0012b40901007387 */ /* 0x000fe80000100800 */
[----:B------:R3:W-:Y:S01]  /*21a20*/  STL [R1+0x490], R2 ;  /* 0x0004900201007387 */ /* 0x0007e20000100800 */
[----:B--2---:R-:W-:-:S03]  /*21a30*/  F2FP.SATFINITE.E4M3.F32.PACK_AB_MERGE_C R3, R186, R187, RZ ;  /* 0x000000bbba03723e */ /* 0x004fc600048070ff */
[----:B------:R2:W-:Y:S04]  /*21a40*/  STL [R1+0x494], R0 ;  /* 0x0004940001007387 */ /* 0x0005e80000100800 */
[----:B------:R4:W-:Y:S01]  /*21a50*/  STL [R1+0x48c], R3 ;  /* 0x00048c0301007387 */ /* 0x0009e20000100800 */
[----:B---3--:R-:W-:-:S05]  /*21a60*/  F2FP.SATFINITE.E4M3.F32.PACK_AB_MERGE_C R2, R184, R185, RZ ;  /* 0x000000b9b802723e */ /* 0x008fca00048070ff */
[----:B------:R3:W-:Y:S01]  /*21a70*/  STL [R1+0x488], R2 ;  /* 0x0004880201007387 */ /* 0x0007e20000100800 */
[----:B--2---:R-:W-:-:S05]  /*21a80*/  F2FP.SATFINITE.E4M3.F32.PACK_AB_MERGE_C R0, R182, R183, RZ ;  /* 0x000000b7b600723e */ /* 0x004fca00048070ff */
[----:B------:R2:W-:Y:S01]  /*21a90*/  STL [R1+0x480], R0 ;  /* 0x0004800001007387 */ /* 0x0005e20000100800 */
[----:B----4-:R-:W-:-:S05]  /*21aa0*/  F2FP.SATFINITE.E4M3.F32.PACK_AB_MERGE_C R3, R180, R181, RZ ;  /* 0x000000b5b403723e */ /* 0x010fca00048070ff */
        /* <DEDUP_REMOVED lines=31> */
[----:B---3--:R-:W-:-:S03]  /*21ca0*/  F2FP.SATFINITE.E4M3.F32.PACK_AB_MERGE_C R2, R20, R21, RZ ;  /* 0x000000151402723e */ /* 0x008fc600048070ff */
[----:B------:R-:W4:Y:S04]  /*21cb0*/  LDL.LU R208, [R1+0x568] ;  /* 0x0005680001d07983 */ /* 0x000f280000300800 */
[----:B------:R3:W-:Y:S01]  /*21cc0*/  STL [R1+0x440], R2 ;  /* 0x0004400201007387 */ /* 0x0007e20000100800 */
[----:B--2---:R-:W-:-:S03]  /*21cd0*/  F2FP.SATFINITE.E4M3.F32.PACK_AB_MERGE_C R0, R18, R19, RZ ;  /* 0x000000131200723e */ /* 0x004fc600048070ff */
[----:B------:R-:W4:Y:S04]  /*21ce0*/  LDL.LU R207, [R1+0x56c] ;  /* 0x00056c0001cf7983 */ /* 0x000f280000300800 */
[----:B------:R2:W-:Y:S04]  /*21cf0*/  STL [R1+0x43c], R0 ;  /* 0x00043c0001007387 */ /* 0x0005e80000100800 */
[----:B------:R-:W3:Y:S04]  /*21d00*/  LDL.LU R206, [R1+0x570] ;  /* 0x0005700001ce7983 */ /* 0x000ee80000300800 */
[----:B------:R-:W3:Y:S04]  /*21d10*/  LDL.LU R205, [R1+0x574] ;  /* 0x0005740001cd7983 */ /* 0x000ee80000300800 */
[----:B------:R-:W2:Y:S04]  /*21d20*/  LDL.LU R204, [R1+0x578] ;  /* 0x0005780001cc7983 */ /* 0x000ea80000300800 */
        /* <DEDUP_REMOVED lines=25> */
[----:B------:R-:W0:Y:S04]  /*21ec0*/  LDL.LU R177, [R1+0x5e0] ;  /* 0x0005e00001b17983 */ /* 0x000e280000300800 */
[----:B------:R-:W0:Y:S04]  /*21ed0*/  LDL.LU R176, [R1+0x5e4] ;  /* 0x0005e40001b07983 */ /* 0x000e280000300800 */
        /* <DEDUP_REMOVED lines=29> */
[----:B------:R-:W2:Y:S01]  /*220b0*/  LDL.LU R18, [R1+0x25c] ;  /* 0x00025c0001127983 */ /* 0x000ea20000300800 */
[----:B----4-:R-:W-:-:S05]  /*220c0*/  F2FP.SATFINITE.E4M3.F32.PACK_AB_MERGE_C R3, R207, R208, RZ ;  /* 0x000000d0cf03723e */ /* 0x010fca00048070ff */
[----:B------:R4:W-:Y:S01]  /*220d0*/  STL [R1+0x438], R3 ;  /* 0x0004380301007387 */ /* 0x0009e20000100800 */
[----:B---3--:R-:W-:-:S05]  /*220e0*/  F2FP.SATFINITE.E4M3.F32.PACK_AB_MERGE_C R2, R205, R206, RZ ;  /* 0x000000cecd02723e */ /* 0x008fca00048070ff */
[----:B------:R3:W-:Y:S01]  /*220f0*/  STL [R1+0x434], R2 ;  /* 0x0004340201007387 */ /* 0x0007e20000100800 */
[----:B--2---:R-:W-:-:S05]  /*22100*/  F2FP.SATFINITE.E4M3.F32.PACK_AB_MERGE_C R0, R203, R204, RZ ;  /* 0x000000cccb00723e */ /* 0x004fca00048070ff */
[----:B------:R2:W-:Y:S01]  /*22110*/  STL [R1+0x430], R0 ;  /* 0x0004300001007387 */ /* 0x0005e20000100800 */
[----:B----4-:R-:W-:Y:S02]  /*22120*/  F2FP.SATFINITE.E4M3.F32.PACK_AB_MERGE_C R3, R201, R202, RZ ;  /* 0x000000cac903723e */ /* 0x010fe400048070ff */
[----:B---3--:R-:W-:-:S03]  /*22130*/  F2FP.SATFINITE.E4M3.F32.PACK_AB_MERGE_C R2, R199, R200, RZ ;  /* 0x000000c8c702723e */ /* 0x008fc600048070ff */
[----:B------:R3:W-:Y:S04]  /*22140*/  STL [R1+0x42c], R3 ;  /* 0x00042c0301007387 */ /* 0x0007e80000100800 */
[----:B------:R4:W-:Y:S01]  /*22150*/  STL [R1+0x428], R2 ;  /* 0x0004280201007387 */ /* 0x0009e20000100800 */
[----:B--2---:R-:W-:-:S05]  /*22160*/  F2FP.SATFINITE.E4M3.F32.PACK_AB_MERGE_C R0, R197, R198, RZ ;  /* 0x000000c6c500723e */ /* 0x004fca00048070ff */
[----:B------:R2:W-:Y:S01]  /*22170*/  STL [R1+0x424], R0 ;  /* 0x0004240001007387 */ /* 0x0005e20000100800 */
[----:B---3--:R-:W-:Y:S02]  /*22180*/  F2FP.SATFINITE.E4M3.F32.PACK_AB_MERGE_C R3, R195, R196, RZ ;  /* 0x000000c4c303723e */ /* 0x008fe400048070ff */
[----:B----4-:R-:W-:-:S03]  /*22190*/  F2FP.SATFINITE.E4M3.F32.PACK_AB_MERGE_C R2, R193, R194, RZ ;  /* 0x000000c2c102723e */ /* 0x010fc600048070ff */
        /* <DEDUP_REMOVED lines=12> */
[----:B------:R-:W-:Y:S04]  /*22260*/  STL [R1+0x408], R3 ;  /* 0x0004080301007387 */ /* 0x000fe80000100800 */
[----:B------:R3:W-:Y:S01]  /*22270*/  STL [R1+0x404], R2 ;  /* 0x0004040201007387 */ /* 0x0007e20000100800 */
[----:B--2---:R-:W-:-:S05]  /*22280*/  F2FP.SATFINITE.E4M3.F32.PACK_AB_MERGE_C R0, R178, R179, RZ ;  /* 0x000000b3b200723e */ /* 0x004fca00048070ff */
[----:B------:R2:W-:Y:S04]  /*22290*/  STL [R1+0x400], R0 ;  /* 0x0004000001007387 */ /* 0x0005e80000100800 */
[----:B------:R-:W4:Y:S01]  /*222a0*/  LDL.LU R100, [R1+0x260] ;  /* 0x0002600001647983 */ /* 0x000f220000300800 */
[----:B0-----:R-:W-:Y:S02]  /*222b0*/  F2FP.SATFINITE.E4M3.F32.PACK_AB_MERGE_C R252, R176, R177, RZ ;  /* 0x000000b1b0fc723e */ /* 0x001fe400048070ff */
[----:B------:R-:W-:Y:S02]  /*222c0*/  F2FP.SATFINITE.E4M3.F32.PACK_AB_MERGE_C R251, R174, R175, RZ ;  /* 0x000000afaefb723e */ /* 0x000fe400048070ff */
[----:B------:R-:W-:Y:S02]  /*222d0*/  F2FP.SATFINITE.E4M3.F32.PACK_AB_MERGE_C R250, R172, R173, RZ ;  /* 0x000000adacfa723e */ /* 0x000fe400048070ff */
[----:B------:R-:W-:-:S02]  /*222e0*/  F2FP.SATFINITE.E4M3.F32.PACK_AB_MERGE_C R246, R170, R171, RZ ;  /* 0x000000abaaf6723e */ /* 0x000fc400048070ff */
[----:B---3--:R-:W-:-:S05]  /*222f0*/  F2FP.SATFINITE.E4M3.F32.PACK_AB_MERGE_C R2, R20, R21, RZ ;  /* 0x000000151402723e */ /* 0x008fca00048070ff */
        /* <DEDUP_REMOVED lines=8> */
[----:B------:R-:W0:Y:S04]  /*22380*/  LDL.LU R94, [R1+0x278] ;  /* 0x00027800015e7983 */ /* 0x000e280000300800 */
[----:B------:R-:W0:Y:S04]  /*22390*/  LDL.LU R93, [R1+0x27c] ;  /* 0x00027c00015d7983 */ /* 0x000e280000300800 */
[----:B------:R-:W3:Y:S04]  /*223a0*/  LDL.LU R92, [R1+0x280] ;  /* 0x00028000015c7983 */ /* 0x000ee80000300800 */
[----:B------:R-:W3:Y:S04]  /*223b0*/  LDL.LU R91, [R1+0x284] ;  /* 0x00028400015b7983 */ /* 0x000ee80000300800 */
[----:B------:R-:W2:Y:S04]  /*223c0*/  LDL.LU R90, [R1+0x288] ;  /* 0x00028800015a7983 */ /* 0x000ea80000300800 */
[----:B------:R-:W2:Y:S04]  /*223d0*/  LDL.LU R89, [R1+0x28c] ;  /* 0x00028c0001597983 */ /* 0x000ea80000300800 */
[----:B------:R-:W3:Y:S04]  /*223e0*/  LDL.LU R249, [R1+0x290] ;  /* 0x0002900001f97983 */ /* 0x000ee80000300800 */
[----:B------:R-:W3:Y:S04]  /*223f0*/  LDL.LU R248, [R1+0x294] ;  /* 0x0002940001f87983 */ /* 0x000ee80000300800 */
[----:B------:R-:W3:Y:S04]  /*22400*/  LDL.LU R247, [R1+0x298] ;  /* 0x0002980001f77983 */ /* 0x000ee80000300800 */
[----:B------:R-:W3:Y:S04]  /*22410*/  LDL.LU R245, [R1+0x29c] ;  /* 0x00029c0001f57983 */ /* 0x000ee80000300800 */
[----:B------:R-:W3:Y:S04]  /*22420*/  LDL.LU R243, [R1+0x2a0] ;  /* 0x0002a00001f37983 */ /* 0x000ee80000300800 */
[----:B------:R-:W3:Y:S04]  /*22430*/  LDL.LU R241, [R1+0x2a4] ;  /* 0x0002a40001f17983 */ /* 0x000ee80000300800 */
[----:B------:R-:W1:Y:S04]  /*22440*/  LDL.LU R239, [R1+0x2a8] ;  /* 0x0002a80001ef7983 */ /* 0x000e680000300800 */
[----:B------:R-:W1:Y:S04]  /*22450*/  LDL.LU R237, [R1+0x2ac] ;  /* 0x0002ac0001ed7983 */ /* 0x000e680000300800 */
[----:B------:R-:W3:Y:S04]  /*22460*/  LDL.LU R235, [R1+0x2b0] ;  /* 0x0002b00001eb7983 */ /* 0x000ee80000300800 */
        /* <DEDUP_REMOVED lines=54> */
[----:B------:R-:W3:Y:S01]  /*227d0*/  LDL.LU R174, [R1+0x38c] ;  /* 0x00038c0001ae7983 */ /* 0x000ee20000300800 */
[----:B------:R-:W-:-:S03]  /*227e0*/  F2FP.SATFINITE.E4M3.F32.PACK_AB_MERGE_C R244, R168, R169, RZ ;  /* 0x000000a9a8f4723e */ /* 0x000fc600048070ff */
        /* <DEDUP_REMOVED lines=37> */
[----:B----4-:R-:W-:-:S05]  /*22a40*/  F2FP.SATFINITE.E4M3.F32.PACK_AB_MERGE_C R9, R98, R100, RZ ;  /* 0x000000646209723e */ /* 0x010fca00048070ff */
[----:B------:R-:W-:Y:S01]  /*22a50*/  STL [R1+0x12b8], R9 ;  /* 0x0012b80901007387 */ /* 0x000fe20000100800 */
[----:B--2---:R-:W-:Y:S02]  /*22a60*/  F2FP.SATFINITE.E4M3.F32.PACK_AB_MERGE_C R12, R89, R90, RZ ;  /* 0x0000005a590c723e */ /* 0x004fe400048070ff */
[----:B---3--:R-:W-:Y:S02]  /*22a70*/  F2FP.SATFINITE.E4M3.F32.PACK_AB_MERGE_C R17, R91, R92, RZ ;  /* 0x0000005c5b11723e */ /* 0x008fe400048070ff */
[----:B------:R-:W-:Y:S02]  /*22a80*/  F2FP.SATFINITE.E4M3.F32.PACK_AB_MERGE_C R5, R223, R224, RZ ;  /* 0x000000e0df05723e */ /* 0x000fe400048070ff */
[----:B------:R-:W-:Y:S02]  /*22a90*/  F2FP.SATFINITE.E4M3.F32.PACK_AB_MERGE_C R224, R221, R222, RZ ;  /* 0x000000dedde0723e */ /* 0x000fe400048070ff */
[----:B------:R-:W-:Y:S02]  /*22aa0*/  F2FP.SATFINITE.E4M3.F32.PACK_AB_MERGE_C R222, R219, R220, RZ ;  /* 0x000000dcdbde723e */ /* 0x000fe400048070ff */
[----:B0-----:R-:W-:-:S02]  /*22ab0*/  F2FP.SATFINITE.E4M3.F32.PACK_AB_MERGE_C R2, R93, R94, RZ ;  /* 0x0000005e5d02723e */ /* 0x001fc400048070ff */
[----:B------:R-:W-:Y:S02]  /*22ac0*/  F2FP.SATFINITE.E4M3.F32.PACK_AB_MERGE_C R220, R217, R218, RZ ;  /* 0x000000dad9dc723e */ /* 0x000fe400048070ff */
[----:B------:R-:W-:Y:S02]  /*22ad0*/  F2FP.SATFINITE.E4M3.F32.PACK_AB_MERGE_C R15, R95, R96, RZ ;  /* 0x000000605f0f723e */ /* 0x000fe400048070ff */
[----:B------:R-:W-:Y:S02]  /*22ae0*/  F2FP.SATFINITE.E4M3.F32.PACK_AB_MERGE_C R6, R215, R216, RZ ;  /* 0x000000d8d706723e */ /* 0x000fe400048070ff */
[----:B------:R-:W-:Y:S02]  /*22af0*/  F2FP.SATFINITE.E4M3.F32.PACK_AB_MERGE_C R218, R213, R214, RZ ;  /* 0x000000d6d5da723e */ /* 0x000fe400048070ff */
[----:B------:R-:W-:Y:S02]  /*22b00*/  F2FP.SATFINITE.E4M3.F32.PACK_AB_MERGE_C R216, R211, R212, RZ ;  /* 0x000000d4d3d8723e */ /* 0x000fe400048070ff */
[----:B------:R-:W-:-:S02]  /*22b10*/  F2FP.SATFINITE.E4M3.F32.PACK_AB_MERGE_C R7, R207, R208, RZ ;  /* 0x000000d0cf07723e */ /* 0x000fc400048070ff */
        /* <DEDUP_REMOVED lines=8> */
[----:B------:R-:W-:-:S05]  /*22ba0*/  F2FP.SATFINITE.E4M3.F32.PACK_AB_MERGE_C R0, R182, R183, RZ ;  /* 0x000000b7b600723e */ /* 0x000fca00048070ff */
[----:B------:R0:W-:Y:S01]  /*22bb0*/  STL [R1+0xe90], R0 ;  /* 0x000e900001007387 */ /* 0x0001e20000100800 */
[----:B------:R-:W-:Y:S02]  /*22bc0*/  F2FP.SATFINITE.E4M3.F32.PACK_AB_MERGE_C R194, R180, R181, RZ ;  /* 0x000000b5b4c2723e */ /* 0x000fe400048070ff */
[----:B0-----:R-:W-:-:S05]  /*22bd0*/  F2FP.SATFINITE.E4M3.F32.PACK_AB_MERGE_C R0, R174, R175, RZ ;  /* 0x000000afae00723e */ /* 0x001fca00048070ff */
[----:B------:R0:W-:Y:S01]  /*22be0*/  STL [R1+0xe84], R0 ;  /* 0x000e840001007387 */ /* 0x0001e20000100800 */
[----:B------:R-:W-:Y:S02]  /*22bf0*/  F2FP.SATFINITE.E4M3.F32.PACK_AB_MERGE_C R192, R178, R179, RZ ;  /* 0x000000b3b2c0723e */ /* 0x000fe400048070ff */
[----:B------:R-:W-:Y:S02]  /*22c00*/  F2FP.SATFINITE.E4M3.F32.PACK_AB_MERGE_C R200, R188, R189, RZ ;  /* 0x000000bdbcc8723e */ /* 0x000fe400048070ff */
        /* <DEDUP_REMOVED lines=11> */
[----:B------:R-:W-:Y:S02]  /*22cc0*/  F2FP.SATFINITE.E4M3.F32.PACK_AB_MERGE_C R187, R172, R173, RZ ;  /* 0x000000adacbb723e */ /* 0x000fe400048070ff */
[----:B------:R-:W-:-:S05]  /*22cd0*/  F2FP.SATFINITE.E4M3.F32.PACK_AB_MERGE_C R22, R22, R23, RZ ;  /* 0x000000171616723e */ /* 0x000fca00048070ff */
[----:B------:R2:W-:Y:S04]  /*22ce0*/  STL [R1+0xe94], R22 ;  /* 0x000e941601007387 */ /* 0x0005e80000100800 */
[----:B------:R-:W3:Y:S04]  /*22cf0*/  LDL.LU R89, [R1] ;  /* 0x0000000001597983 */ /* 0x000ee80000300800 */
[----:B------:R-:W3:Y:S01]  /*22d00*/  LDL.LU R167, [R1+0x4] ;  /* 0x0000040001a77983 */ /* 0x000ee20000300800 */
[----:B0-----:R-:W-:-:S05]  /*22d10*/  F2FP.SATFINITE.E4M3.F32.PACK_AB_MERGE_C R0, R18, R19, RZ ;  /* 0x000000131200723e */ /* 0x001fca00048070ff */
[----:B------:R0:W-:Y:S04]  /*22d20*/  STL [R1+0xe8c], R0 ;  /* 0x000e8c0001007387 */ /* 0x0001e80000100800 */
[----:B------:R-:W4:Y:S04]  /*22d30*/  LDL.LU R90, [R1+0x8] ;  /* 0x00000800015a7983 */ /* 0x000f280000300800 */
[----:B------:R-:W4:Y:S04]  /*22d40*/  LDL.LU R165, [R1+0xc] ;  /* 0x00000c0001a57983 */ /* 0x000f280000300800 */
[----:B------:R-:W4:Y:S04]  /*22d50*/  LDL.LU R91, [R1+0x10] ;  /* 0x00001000015b7983 */ /* 0x000f280000300800 */
[----:B------:R-:W4:Y:S04]  /*22d60*/  LDL.LU R163, [R1+0x14] ;  /* 0x0000140001a37983 */ /* 0x000f280000300800 */
[----:B------:R-:W4:Y:S04]  /*22d70*/  LDL.LU R92, [R1+0x18] ;  /* 0x00001800015c7983 */ /* 0x000f280000300800 */
[----:B------:R-:W4:Y:S04]  /*22d80*/  LDL.LU R161, [R1+0x1c] ;  /* 0x00001c0001a17983 */ /* 0x000f280000300800 */
[----:B------:R-:W4:Y:S01]  /*22d90*/  LDL.LU R93, [R1+0x20] ;  /* 0x00002000015d7983 */ /* 0x000f220000300800 */
[----:B------:R-:W-:-:S03]  /*22da0*/  F2FP.SATFINITE.E4M3.F32.PACK_AB_MERGE_C R196, R184, R185, RZ ;  /* 0x000000b9b8c4723e */ /* 0x000fc600048070ff */
        /* <DEDUP_REMOVED lines=24> */
[----:B--2---:R-:W2:Y:S04]  /*22f30*/  LDL.LU R22, [R1+0x6c] ;  /* 0x00006c0001167983 */ /* 0x004ea80000300800 */
        /* <DEDUP_REMOVED lines=69> */
[----:B------:R-:W-:-:S03]  /*23390*/  F2FP.SATFINITE.E4M3.F32.PACK_AB_MERGE_C R9, R225, R227, RZ ;  /* 0x000000e3e109723e */ /* 0x000fc600048070ff */
        /* <DEDUP_REMOVED lines=14> */
[----:B-1----:R-:W-:-:S03]  /*23480*/  F2FP.SATFINITE.E4M3.F32.PACK_AB_MERGE_C R4, R237, R239, RZ ;  /* 0x000000efed04723e */ /* 0x002fc600048070ff */
        /* <DEDUP_REMOVED lines=11> */
[----:B0-----:R-:W2:Y:S04]  /*23540*/  LDL.LU R0, [R1+0x1d8] ;  /* 0x0001d80001007983 */ /* 0x001ea80000300800 */
[----:B------:R-:W2:Y:S04]  /*23550*/  LDL.LU R243, [R1+0x1dc] ;  /* 0x0001dc0001f37983 */ /* 0x000ea80000300800 */
[----:B------:R-:W2:Y:S01]  /*23560*/  LDL.LU R148, [R1+0x1e0] ;  /* 0x0001e00001947983 */ /* 0x000ea20000300800 */
[----:B------:R-:W-:-:S03]  /*23570*/  F2FP.SATFINITE.E4M3.F32.PACK_AB_MERGE_C R10, R248, R249, RZ ;  /* 0x000000f9f80a723e */ /* 0x000fc600048070ff */
[----:B------:R-:W2:Y:S04]  /*23580*/  LDL.LU R245, [R1+0x1e4] ;  /* 0x0001e40001f57983 */ /* 0x000ea80000300800 */
[----:B------:R-:W2:Y:S04]  /*23590*/  LDL.LU R149, [R1+0x1e8] ;  /* 0x0001e80001957983 */ /* 0x000ea80000300800 */
[----:B------:R-:W2:Y:S01]  /*235a0*/  LDL.LU R247, [R1+0x1ec] ;  /* 0x0001ec0001f77983 */ /* 0x000ea20000300800 */
[----:B---3--:R-:W-:-:S03]  /*235b0*/  F2FP.SATFINITE.E4M3.F32.PACK_AB_MERGE_C R167, R167, R89, RZ ;  /* 0x00000059a7a7723e */ /* 0x008fc600048070ff */
[----:B------:R-:W3:Y:S01]  /*235c0*/  LDL.LU R151, [R1+0x1f0] ;  /* 0x0001f00001977983 */ /* 0x000ee20000300800 */
[----:B----4-:R-:W-:-:S03]  /*235d0*/  F2FP.SATFINITE.E4M3.F32.PACK_AB_MERGE_C R165, R165, R90, RZ ;  /* 0x0000005aa5a5723e */ /* 0x010fc600048070ff */
[----:B------:R-:W3:Y:S01]  /*235e0*/  LDL.LU R248, [R1+0x1f4] ;  /* 0x0001f40001f87983 */ /* 0x000ee20000300800 */
        /* <DEDUP_REMOVED lines=22> */
[----:B--2---:R-:W-:-:S03]  /*23750*/  F2FP.SATFINITE.E4M3.F32.PACK_AB_MERGE_C R22, R22, R102, RZ ;  /* 0x000000661616723e */ /* 0x004fc600048070ff */
[----:B------:R-:W2:Y:S01]  /*23760*/  LDL.LU R99, [R1+0x1394] ;  /* 0x0013940001637983 */ /* 0x000ea20000300800 */
[----:B------:R-:W-:-:S03]  /*23770*/  F2FP.SATFINITE.E4M3.F32.PACK_AB_MERGE_C R152, R152, R103, RZ ;  /* 0x000000679898723e */ /* 0x000fc600048070ff */
        /* <DEDUP_REMOVED lines=56> */
[----:B------:R-:W2:Y:S04]  /*23b00*/  LDL.LU R127, [R1+0x1320] ;  /* 0x00132000017f7983 */ /* 0x000ea80000300800 */
[----:B------:R-:W2:Y:S04]  /*23b10*/  LDL.LU R128, [R1+0x131c] ;  /* 0x00131c0001807983 */ /* 0x000ea80000300800 */
[----:B------:R-:W2:Y:S04]  /*23b20*/  LDL.LU R129, [R1+0x1318] ;  /* 0x0013180001817983 */ /* 0x000ea80000300800 */
[----:B------:R-:W2:Y:S04]  /*23b30*/  LDL.LU R131, [R1+0x1314] ;  /* 0x0013140001837983 */ /* 0x000ea80000300800 */
[----:B------:R-:W2:Y:S01]  /*23b40*/  LDL.LU R130, [R1+0x1310] ;  /* 0x0013100001827983 */ /* 0x000ea20000300800 */
[----:B------:R-:W-:-:S02]  /*23b50*/  F2FP.SATFINITE.E4M3.F32.PACK_AB_MERGE_C R211, R211, R132, RZ ;  /* 0x00000084d3d3723e */ /* 0x000fc400048070ff */
[----:B------:R-:W-:Y:S01]  /*23b60*/  F2FP.SATFINITE.E4M3.F32.PACK_AB_MERGE_C R213, R213, R133, RZ ;  /* 0x00000085d5d5723e */ /* 0x000fe200048070ff */
[----:B------:R-:W2:Y:S01]  /*23b70*/  LDL.LU R132, [R1+0x130c] ;  /* 0x00130c0001847983 */ /* 0x000ea20000300800 */
[----:B------:R-:W-:Y:S02]  /*23b80*/  F2FP.SATFINITE.E4M3.F32.PACK_AB_MERGE_C R215, R215, R134, RZ ;  /* 0x00000086d7d7723e */ /* 0x000fe400048070ff */
[----:B------:R-:W-:Y:S01]  /*23b90*/  F2FP.SATFINITE.E4M3.F32.PACK_AB_MERGE_C R217, R217, R135, RZ ;  /* 0x00000087d9d9723e */ /* 0x000fe200048070ff */
[----:B------:R-:W2:Y:S01]  /*23ba0*/  LDL.LU R133, [R1+0x1308] ;  /* 0x0013080001857983 */ /* 0x000ea20000300800 */
[----:B------:R-:W-:-:S03]  /*23bb0*/  F2FP.SATFINITE.E4M3.F32.PACK_AB_MERGE_C R219, R219, R136, RZ ;  /* 0x00000088dbdb723e */ /* 0x000fc600048070ff */
[----:B------:R-:W2:Y:S01]  /*23bc0*/  LDL.LU R134, [R1+0x1304] ;  /* 0x0013040001867983 */ /* 0x000ea20000300800 */
[----:B------:R-:W-:-:S03]  /*23bd0*/  F2FP.SATFINITE.E4M3.F32.PACK_AB_MERGE_C R221, R221, R137, RZ ;  /* 0x00000089dddd723e */ /* 0x000fc600048070ff */
[----:B------:R-:W2:Y:S01]  /*23be0*/  LDL.LU R135, [R1+0x1300] ;  /* 0x0013000001877983 */ /* 0x000ea20000300800 */
[----:B------:R-:W-:-:S03]  /*23bf0*/  F2FP.SATFINITE.E4M3.F32.PACK_AB_MERGE_C R223, R223, R139, RZ ;  /* 0x0000008bdfdf723e */ /* 0x000fc600048070ff */
[----:B------:R-:W2:Y:S04]  /*23c00*/  LDL.LU R136, [R1+0x12fc] ;  /* 0x0012fc0001887983 */ /* 0x000ea80000300800 */
[----:B------:R-:W2:Y:S01]  /*23c10*/  LDL.LU R137, [R1+0x12f8] ;  /* 0x0012f80001897983 */ /* 0x000ea20000300800 */
[----:B------:R-:W-:-:S03]  /*23c20*/  F2FP.SATFINITE.E4M3.F32.PACK_AB_MERGE_C R225, R225, R138, RZ ;  /* 0x0000008ae1e1723e */ /* 0x000fc600048070ff */
[----:B------:R-:W2:Y:S04]  /*23c30*/  LDL.LU R139, [R1+0x12f4] ;  /* 0x0012f400018b7983 */ /* 0x000ea80000300800 */
        /* <DEDUP_REMOVED lines=23> */
[----:B---3--:R-:W-:-:S03]  /*23db0*/  F2FP.SATFINITE.E4M3.F32.PACK_AB_MERGE_C R248, R248, R151, RZ ;  /* 0x00000097f8f8723e */ /* 0x008fc600048070ff */
[----:B------:R-:W3:Y:S01]  /*23dc0*/  LDL.LU R151, [R1+0x12c0] ;  /* 0x0012c00001977983 */ /* 0x000ee20000300800 */
[----:B----4-:R-:W-:-:S03]  /*23dd0*/  F2FP.SATFINITE.E4M3.F32.PACK_AB_MERGE_C R249, R249, R150, RZ ;  /* 0x00000096f9f9723e */ /* 0x010fc600048070ff */
[----:B------:R-:W3:Y:S01]  /*23de0*/  LDL.LU R150, [R1+0x12bc] ;  /* 0x0012bc0001967983 */ /* 0x000ee20000300800 */
[----:B--2---:R-:W-:-:S05]  /*23df0*/  F2FP.SATFINITE.E4M3.F32.PACK_AB_MERGE_C R29, R115, R114, RZ ;  /* 0x00000072731d723e */ /* 0x004fca00048070ff */
[----:B------:R0:W-:Y:S02]  /*23e00*/  STL [R1+0xe74], R29 ;  /* 0x000e741d01007387 */ /* 0x0001e40000100800 */
[----:B0-----:R-:W-:-:S05]  /*23e10*/  F2FP.SATFINITE.E4M3.F32.PACK_AB_MERGE_C R29, R123, R122, RZ ;  /* 0x0000007a7b1d723e */ /* 0x001fca00048070ff */
[----:B------:R0:W-:Y:S02]  /*23e20*/  STL [R1+0xe6c], R29 ;  /* 0x000e6c1d01007387 */ /* 0x0001e40000100800 */
[----:B0-----:R-:W-:-:S05]  /*23e30*/  F2FP.SATFINITE.E4M3.F32.PACK_AB_MERGE_C R29, R131, R130, RZ ;  /* 0x00000082831d723e */ /* 0x001fca00048070ff */
[----:B------:R0:W-:Y:S04]  /*23e40*/  STL [R1+0xe48], R29 ;  /* 0x000e481d01007387 */ /* 0x0001e80000100800 */
[----:B------:R-:W2:Y:S04]  /*23e50*/  LDL.LU R39, [R1+0x404] ;  /* 0x0004040001277983 */ /* 0x000ea80000300800 */
[----:B------:R-:W4:Y:S01]  /*23e60*/  LDL.LU R37, [R1+0x400] ;  /* 0x0004000001257983 */ /* 0x000f220000300800 */
[----:B------:R-:W-:Y:S02]  /*23e70*/  LOP3.LUT R246, R246, 0xffff, RZ, 0xc0, !PT ;  /* 0x0000fffff6f67812 */ /* 0x000fe400078ec0ff */
[----:B------:R-:W-:-:S02]  /*23e80*/  LOP3.LUT R249, R249, 0xffff, RZ, 0xc0, !PT ;  /* 0x0000fffff9f97812 */ /* 0x000fc400078ec0ff */
[----:B0-----:R-:W-:-:S05]  /*23e90*/  F2FP.SATFINITE.E4M3.F32.PACK_AB_MERGE_C R29, R139, R138, RZ ;  /* 0x0000008a8b1d723e */ /* 0x001fca00048070ff */
[----:B------:R0:W-:Y:S01]  /*23ea0*/  STL [R1+0xe7c], R29 ;  /* 0x000e7c1d01007387 */ /* 0x0001e20000100800 */
[----:B------:R-:W-:Y:S02]  /*23eb0*/  LOP3.LUT R169, R169, 0xffff, RZ, 0xc0, !PT ;  /* 0x0000ffffa9a97812 */ /* 0x000fe400078ec0ff */
[----:B------:R-:W-:Y:S02]  /*23ec0*/  SHF.R.U32.HI R33, RZ, 0x8, R246 ;  /* 0x00000008ff217819 */ /* 0x000fe400000116f6 */
[--C-:B------:R-:W-:Y:S02]  /*23ed0*/  SHF.R.U32.HI R35, RZ, 0x8, R249.reuse ;  /* 0x00000008ff237819 */ /* 0x100fe400000116f9 */
[----:B------:R-:W-:Y:S02]  /*23ee0*/  LOP3.LUT R33, R33, 0xffff, RZ, 0xc0, !PT ;  /* 0x0000ffff21217812 */ /* 0x000fe400078ec0ff */
[----:B------:R-:W-:Y:S02]  /*23ef0*/  LOP3.LUT R35, R35, 0xffff, RZ, 0xc0, !PT ;  /* 0x0000ffff23237812 */ /* 0x000fe400078ec0ff */
[----:B------:R-:W-:-:S02]  /*23f00*/  PRMT R43, R246, 0x3340, R249 ;  /* 0x00003340f62b7816 */ /* 0x000fc400000000f9 */
[----:B------:R-:W-:Y:S02]  /*23f10*/  PRMT R35, R33, 0x3340, R35 ;  /* 0x0000334021237816 */ /* 0x000fe40000000023 */
[----:B------:R-:W-:-:S05]  /*23f20*/  F2FP.SATFINITE.E4M3.F32.PACK_AB_MERGE_C R31, R147, R146, RZ ;  /* 0x00000092931f723e */ /* 0x000fca00048070ff */
[----:B------:R3:W-:Y:S01]  /*23f30*/  STL [R1+0xe78], R31 ;  /* 0x000e781f01007387 */ /* 0x0007e20000100800 */
[----:B0-----:R-:W-:-:S05]  /*23f40*/  VIADD R29, R0, 0x3e ;  /* 0x0000003e001d7836 */ /* 0x001fca0000000000 */
[----:B------:R-:W-:Y:S01]  /*23f50*/  ISETP.GE.AND P2, PT, R29, UR5, PT ;  /* 0x000000051d007c0c */ /* 0x000fe2000bf46270 */
[----:B------:R-:W-:Y:S01]  /*23f60*/  VIADD R29, R0, 0x2 ;  /* 0x00000002001d7836 */ /* 0x000fe20000000000 */
[----:B------:R-:W-:Y:S01]  /*23f70*/  ULDC UR5, c[0x0][0x22c] ;  /* 0x00008b0000057ab9 */ /* 0x000fe20000000800 */
[----:B------:R-:W-:-:S04]  /*23f80*/  F2FP.SATFINITE.E4M3.F32.PACK_AB_MERGE_C R148, R149, R148, RZ ;  /* 0x000000949594723e */ /* 0x000fc800048070ff */
[----:B------:R-:W-:Y:S02]  /*23f90*/  LOP3.LUT R148, R148, 0xffff, RZ, 0xc0, !PT ;  /* 0x0000ffff94947812 */ /* 0x000fe400078ec0ff */
[----:B---3--:R-:W-:-:S05]  /*23fa0*/  F2FP.SATFINITE.E4M3.F32.PACK_AB_MERGE_C R31, R151, R150, RZ ;  /* 0x00000096971f723e */ /* 0x008fca00048070ff */
[----:B------:R0:W-:Y:S01]  /*23fb0*/  STL [R1+0xe70], R31 ;  /* 0x000e701f01007387 */ /* 0x0001e20000100800 */
[----:B------:R-:W-:Y:S02]  /*23fc0*/  ISETP.GE.AND P1, PT, R29, UR61, PT ;  /* 0x0000003d1d007c0c */ /* 0x000fe4000bf26270 */
[----:B------:R-:W-:Y:S01]  /*23fd0*/  SHF.R.U32.HI R29, RZ, 0x8, R169 ;  /* 0x00000008ff1d7819 */ /* 0x000fe200000116a9 */
[----:B0-----:R-:W-:-:S05]  /*23fe0*/  VIADD R31, R0, 0x3f ;  /* 0x0000003f001f7836 */ /* 0x001fca0000000000 */
[----:B------:R-:W-:Y:S02]  /*23ff0*/  ISETP.GE.AND P0, PT, R31, UR5, PT ;  /* 0x000000051f007c0c */ /* 0x000fe4000bf06270 */
[--C-:B------:R-:W-:Y:S01]  /*24000*/  PRMT R41, R169, 0x3340, R148.reuse ;  /* 0x00003340a9297816 */ /* 0x100fe20000000094 */
[----:B------:R-:W-:Y:S01]  /*24010*/  STL [R1+0x1258], R43 ;  /* 0x0012582b01007387 */ /* 0x000fe20000100800 */
[----:B------:R-:W-:Y:S01]  /*24020*/  SHF.R.U32.HI R31, RZ, 0x8, R148 ;  /* 0x00000008ff1f7819 */ /* 0x000fe20000011694 */
[----:B------:R-:W-:Y:S01]  /*24030*/  ULDC UR5, c[0x0][0x248] ;  /* 0x0000920000057ab9 */ /* 0x000fe20000000800 */
[----:B------:R-:W-:Y:S02]  /*24040*/  LOP3.LUT R29, R29, 0xffff, RZ, 0xc0, !PT ;  /* 0x0000ffff1d1d7812 */ /* 0x000fe400078ec0ff */
[----:B------:R-:W-:Y:S01]  /*24050*/  LOP3.LUT R31, R31, 0xffff, RZ, 0xc0, !PT ;  /* 0x0000ffff1f1f7812 */ /* 0x000fe200078ec0ff */
[----:B------:R0:W-:Y:S03]  /*24060*/  STL [R1+0x1254], R41 ;  /* 0x0012542901007387 */ /* 0x0001e60000100800 */
[----:B------:R-:W-:Y:S01]  /*24070*/  PRMT R33, R29, 0x3340, R31 ;  /* 0x000033401d217816 */ /* 0x000fe2000000001f */
[----:B------:R-:W-:Y:S04]  /*24080*/  STL [R1+0x1150], R35 ;  /* 0x0011502301007387 */ /* 0x000fe80000100800 */
[----:B------:R1:W-:Y:S01]  /*24090*/  STL [R1+0x1148], R33 ;  /* 0x0011482101007387 */ /* 0x0003e20000100800 */
[----:B------:R-:W-:-:S02]  /*240a0*/  F2FP.SATFINITE.E4M3.F32.PACK_AB_MERGE_C R144, R145, R144, RZ ;  /* 0x000000909190723e */ /* 0x000fc400048070ff */
[----:B------:R-:W-:Y:S02]  /*240b0*/  LOP3.LUT R251, R251, 0xffff, RZ, 0xc0, !PT ;  /* 0x0000fffffbfb7812 */ /* 0x000fe400078ec0ff */
[----:B------:R-:W-:Y:S02]  /*240c0*/  LOP3.LUT R247, R247, 0xffff, RZ, 0xc0, !PT ;  /* 0x0000fffff7f77812 */ /* 0x000fe400078ec0ff */
[----:B------:R-:W-:Y:S02]  /*240d0*/  LOP3.LUT R171, R171, 0xffff, RZ, 0xc0, !PT ;  /* 0x0000ffffabab7812 */ /* 0x000fe400078ec0ff */
[----:B------:R-:W-:Y:S02]  /*240e0*/  LOP3.LUT R144, R144, 0xffff, RZ, 0xc0, !PT ;  /* 0x0000ffff90907812 */ /* 0x000fe400078ec0ff */
[----:B------:R-:W-:Y:S02]  /*240f0*/  LOP3.LUT R241, R241, 0xffff, RZ, 0xc0, !PT ;  /* 0x0000fffff1f17812 */ /* 0x000fe400078ec0ff */
[----:B0-----:R-:W-:-:S02]  /*24100*/  PRMT R41, R171, 0x3340, R144 ;  /* 0x00003340ab297816 */ /* 0x001fc40000000090 */
[----:B------:R-:W-:Y:S02]  /*24110*/  LOP3.LUT R243, R243, 0xffff, RZ, 0xc0, !PT ;  /* 0x0000fffff3f37812 */ /* 0x000fe400078ec0ff */
[----:B-1----:R-:W-:Y:S02]  /*24120*/  SHF.R.U32.HI R33, RZ, 0x8, R251 ;  /* 0x00000008ff217819 */ /* 0x002fe400000116fb */
[----:B------:R-:W-:Y:S02]  /*24130*/  SHF.R.U32.HI R35, RZ, 0x8, R171 ;  /* 0x00000008ff237819 */ /* 0x000fe400000116ab */
[----:B------:R-:W-:Y:S02]  /*24140*/  SHF.R.U32.HI R144, RZ, 0x8, R144 ;  /* 0x00000008ff907819 */ /* 0x000fe40000011690 */
[----:B------:R-:W-:Y:S02]  /*24150*/  LOP3.LUT R33, R33, 0xffff, RZ, 0xc0, !PT ;  /* 0x0000ffff21217812 */ /* 0x000fe400078ec0ff */
[----:B------:R-:W-:-:S02]  /*24160*/  LOP3.LUT R35, R35, 0xffff, RZ, 0xc0, !PT ;  /* 0x0000ffff23237812 */ /* 0x000fc400078ec0ff */
[----:B------:R-:W-:-:S04]  /*24170*/  LOP3.LUT R144, R144, 0xffff, RZ, 0xc0, !PT ;  /* 0x0000ffff90907812 */ /* 0x000fc800078ec0ff */
[----:B------:R-:W-:Y:S02]  /*24180*/  PRMT R35, R35, 0x3340, R144 ;  /* 0x0000334023237816 */ /* 0x000fe40000000090 */
[----:B--2---:R-:W-:Y:S02]  /*24190*/  LOP3.LUT R29, R39, 0xffff, RZ, 0xc0, !PT ;  /* 0x0000ffff271d7812 */ /* 0x004fe400078ec0ff */
[----:B------:R-:W2:Y:S01]  /*241a0*/  LDL.LU R39, [R1+0x408] ;  /* 0x0004080001277983 */ /* 0x000ea20000300800 */
[----:B----4-:R-:W-:Y:S02]  /*241b0*/  LOP3.LUT R31, R37, 0xffff, RZ, 0xc0, !PT ;  /* 0x0000ffff251f7812 */ /* 0x010fe400078ec0ff */
[--C-:B------:R-:W-:Y:S02]  /*241c0*/  PRMT R37, R251, 0x3340, R247.reuse ;  /* 0x00003340fb257816 */ /* 0x100fe400000000f7 */
[----:B------:R-:W-:-:S03]  /*241d0*/  SHF.R.U32.HI R247, RZ, 0x8, R247 ;  /* 0x00000008fff77819 */ /* 0x000fc600000116f7 */
[----:B------:R0:W-:Y:S04]  /*241e0*/  STL [R1+0x11f4], R37 ;  /* 0x0011f42501007387 */ /* 0x0001e80000100800 */
[----:B------:R1:W-:Y:S01]  /*241f0*/  STL [R1+0x11f0], R41 ;  /* 0x0011f02901007387 */ /* 0x0003e20000100800 */
[----:B------:R-:W-:Y:S02]  /*24200*/  LOP3.LUT R247, R247, 0xffff, RZ, 0xc0, !PT ;  /* 0x0000fffff7f77812 */ /* 0x000fe400078ec0ff */
[----:B0-----:R-:W-:Y:S02]  /*24210*/  SHF.R.U32.HI R37, RZ, 0x8, R29 ;  /* 0x00000008ff257819 */ /* 0x001fe4000001161d */
[----:B-1----:R-:W-:Y:S02]  /*24220*/  PRMT R41, R29, 0x3340, R241 ;  /* 0x000033401d297816 */ /* 0x002fe400000000f1 */
[----:B------:R-:W-:-:S02]  /*24230*/  SHF.R.U32.HI R29, RZ, 0x8, R31 ;  /* 0x00000008ff1d7819 */ /* 0x000fc4000001161f */
[----:B------:R-:W-:Y:S02]  /*24240*/  SHF.R.U32.HI R241, RZ, 0x8, R241 ;  /* 0x00000008fff17819 */ /* 0x000fe400000116f1 */
[----:B------:R-:W-:Y:S01]  /*24250*/  PRMT R31, R31, 0x3340, R243 ;  /* 0x000033401f1f7816 */ /* 0x000fe200000000f3 */
[----:B------:R-:W-:Y:S01]  /*24260*/  STL [R1+0x11ec], R41 ;  /* 0x0011ec2901007387 */ /* 0x000fe20000100800 */
[----:B------:R-:W-:Y:S02]  /*24270*/  LOP3.LUT R37, R37, 0xffff, RZ, 0xc0, !PT ;  /* 0x0000ffff25257812 */ /* 0x000fe400078ec0ff */
[----:B------:R-:W-:Y:S01]  /*24280*/  LOP3.LUT R241, R241, 0xffff, RZ, 0xc0, !PT ;  /* 0x0000fffff1f17812 */ /* 0x000fe200078ec0ff */
[----:B------:R0:W-:Y:S02]  /*24290*/  STL [R1+0x1250], R31 ;  /* 0x0012501f01007387 */ /* 0x0001e40000100800 */
[----:B0-----:R-:W-:Y:S02]  /*242a0*/  PRMT R31, R33, 0x3340, R247 ;  /* 0x00003340211f7816 */ /* 0x001fe400000000f7 */
[----:B------:R-:W-:-:S03]  /*242b0*/  PRMT R33, R37, 0x3340, R241 ;  /* 0x0000334025217816 */ /* 0x000fc600000000f1 */
[----:B------:R0:W-:Y:S04]  /*242c0*/  STL [R1+0xfb8], R31 ;  /* 0x000fb81f01007387 */ /* 0x0001e80000100800 */
[----:B------:R1:W-:Y:S04]  /*242d0*/  STL [R1+0xfb4], R35 ;  /* 0x000fb42301007387 */ /* 0x0003e80000100800 */
[----:B------:R-:W-:Y:S04]  /*242e0*/  STL [R1+0xfb0], R33 ;  /* 0x000fb02101007387 */ /* 0x000fe80000100800 */
[----:B------:R-:W3:Y:S01]  /*242f0*/  LDL.LU R41, [R1+0x414] ;  /* 0x0004140001297983 */ /* 0x000ee20000300800 */
[----:B------:R-:W-:-:S02]  /*24300*/  SHF.R.U32.HI R243, RZ, 0x8, R243 ;  /* 0x00000008fff37819 */ /* 0x000fc400000116f3 */
[----:B------:R-:W-:Y:S02]  /*24310*/  LOP3.LUT R29, R29, 0xffff, RZ, 0xc0, !PT ;  /* 0x0000ffff1d1d7812 */ /* 0x000fe400078ec0ff */
[----:B------:R-:W-:-:S04]  /*24320*/  LOP3.LUT R243, R243, 0xffff, RZ, 0xc0, !PT ;  /* 0x0000fffff3f37812 */ /* 0x000fc800078ec0ff */
[----:B0-----:R-:W-:Y:S02]  /*24330*/  PRMT R31, R29, 0x3340, R243 ;  /* 0x000033401d1f7816 */ /* 0x001fe400000000f3 */
[----:B------:R-:W-:-:S03]  /*24340*/  F2FP.SATFINITE.E4M3.F32.PACK_AB_MERGE_C R140, R141, R140, RZ ;  /* 0x0000008c8d8c723e */ /* 0x000fc600048070ff */
[----:B------:R0:W-:Y:S01]  /*24350*/  STL [R1+0x10f8], R31 ;  /* 0x0010f81f01007387 */ /* 0x0001e20000100800 */
[----:B------:R-:W-:Y:S02]  /*24360*/  LOP3.LUT R175, R175, 0xffff, RZ, 0xc0, !PT ;  /* 0x0000ffffafaf7812 */ /* 0x000fe400078ec0ff */
[----:B------:R-:W-:Y:S02]  /*24370*/  LOP3.LUT R140, R140, 0xffff, RZ, 0xc0, !PT ;  /* 0x0000ffff8c8c7812 */ /* 0x000fe400078ec0ff */
[----:B------:R-:W-:Y:S02]  /*24380*/  F2FP.SATFINITE.E4M3.F32.PACK_AB_MERGE_C R136, R137, R136, RZ ;  /* 0x000000888988723e */ /* 0x000fe400048070ff */
[----:B-1----:R-:W-:Y:S02]  /*24390*/  PRMT R35, R175, 0x3340, R140 ;  /* 0x00003340af237816 */ /* 0x002fe4000000008c */
[----:B------:R-:W-:Y:S02]  /*243a0*/  LOP3.LUT R239, R239, 0xffff, RZ, 0xc0, !PT ;  /* 0x0000ffffefef7812 */ /* 0x000fe400078ec0ff */
[----:B------:R-:W-:-:S02]  /*243b0*/  LOP3.LUT R177, R177, 0xffff, RZ, 0xc0, !PT ;  /* 0x0000ffffb1b17812 */ /* 0x000fc400078ec0ff */
[----:B------:R-:W-:Y:S02]  /*243c0*/  LOP3.LUT R136, R136, 0xffff, RZ, 0xc0, !PT ;  /* 0x0000ffff88887812 */ /* 0x000fe400078ec0ff */
[----:B------:R-:W-:Y:S02]  /*243d0*/  LOP3.LUT R250, R250, 0xffff, RZ, 0xc0, !PT ;  /* 0x0000fffffafa7812 */ /* 0x000fe400078ec0ff */
[----:B------:R-:W-:Y:S02]  /*243e0*/  PRMT R37, R177, 0x3340, R136 ;  /* 0x00003340b1257816 */ /* 0x000fe40000000088 */
[----:B------:R-:W-:Y:S02]  /*243f0*/  LOP3.LUT R248, R248, 0xffff, RZ, 0xc0, !PT ;  /* 0x0000fffff8f87812 */ /* 0x000fe400078ec0ff */
[----:B0-----:R-:W-:Y:S02]  /*24400*/  SHF.R.U32.HI R31, RZ, 0x8, R175 ;  /* 0x00000008ff1f7819 */ /* 0x001fe400000116af */
[----:B------:R-:W-:-:S02]  /*24410*/  SHF.R.U32.HI R140, RZ, 0x8, R140 ;  /* 0x00000008ff8c7819 */ /* 0x000fc4000001168c */
[----:B------:R-:W-:Y:S02]  /*24420*/  SHF.R.U32.HI R136, RZ, 0x8, R136 ;  /* 0x00000008ff887819 */ /* 0x000fe40000011688 */
[----:B------:R-:W-:Y:S02]  /*24430*/  LOP3.LUT R31, R31, 0xffff, RZ, 0xc0, !PT ;  /* 0x0000ffff1f1f7812 */ /* 0x000fe400078ec0ff */
[----:B------:R-:W-:Y:S02]  /*24440*/  LOP3.LUT R140, R140, 0xffff, RZ, 0xc0, !PT ;  /* 0x0000ffff8c8c7812 */ /* 0x000fe400078ec0ff */
[----:B------:R-:W-:Y:S02]  /*24450*/  LOP3.LUT R136, R136, 0xffff, RZ, 0xc0, !PT ;  /* 0x0000ffff88887812 */ /* 0x000fe400078ec0ff */
[----:B------:R-:W-:Y:S02]  /*24460*/  PRMT R43, R31, 0x3340, R140 ;  /* 0x000033401f2b7816 */ /* 0x000fe4000000008c */
[----:B--2---:R-:W-:-:S02]  /*24470*/  LOP3.LUT R29, R39, 0xffff, RZ, 0xc0, !PT ;  /* 0x0000ffff271d7812 */ /* 0x004fc400078ec0ff */
[----:B------:R-:W2:Y:S04]  /*24480*/  LDL.LU R39, [R1+0x40c] ;  /* 0x00040c0001277983 */ /* 0x000ea80000300800 */
[----:B------:R0:W-:Y:S01]  /*24490*/  STL [R1+0x1248], R35 ;  /* 0x0012482301007387 */ /* 0x0001e20000100800 */
[----:B------:R-:W-:Y:S02]  /*244a0*/  SHF.R.U32.HI R33, RZ, 0x8, R29 ;  /* 0x00000008ff217819 */ /* 0x000fe4000001161d */
[--C-:B0-----:R-:W-:Y:S02]  /*244b0*/  PRMT R35, R29, 0x3340, R239.reuse ;  /* 0x000033401d237816 */ /* 0x101fe400000000ef */
[----:B------:R-:W-:-:S03]  /*244c0*/  SHF.R.U32.HI R239, RZ, 0x8, R239 ;  /* 0x00000008ffef7819 */ /* 0x000fc600000116ef */
[----:B------:R0:W-:Y:S01]  /*244d0*/  STL [R1+0x11e0], R35 ;  /* 0x0011e02301007387 */ /* 0x0001e20000100800 */
[----:B------:R-:W-:-:S03]  /*244e0*/  SHF.R.U32.HI R29, RZ, 0x8, R177 ;  /* 0x00000008ff1d7819 */ /* 0x000fc600000116b1 */
[----:B------:R1:W-:Y:S01]  /*244f0*/  STL [R1+0x11d0], R37 ;  /* 0x0011d02501007387 */ /* 0x0003e20000100800 */
[----:B------:R-:W-:Y:S02]  /*24500*/  LOP3.LUT R33, R33, 0xffff, RZ, 0xc0, !PT ;  /* 0x0000ffff21217812 */ /* 0x000fe400078ec0ff */
[----:B------:R-:W-:Y:S02]  /*24510*/  LOP3.LUT R239, R239, 0xffff, RZ, 0xc0, !PT ;  /* 0x0000ffffefef7812 */ /* 0x000fe400078ec0ff */
[----:B0-----:R-:W-:Y:S02]  /*24520*/  SHF.R.U32.HI R35, RZ, 0x8, R250 ;  /* 0x00000008ff237819 */ /* 0x001fe400000116fa */
[--C-:B-1----:R-:W-:Y:S02]  /*24530*/  PRMT R37, R250, 0x3340, R248.reuse ;  /* 0x00003340fa257816 */ /* 0x102fe400000000f8 */
[----:B------:R-:W-:Y:S02]  /*24540*/  SHF.R.U32.HI R248, RZ, 0x8, R248 ;  /* 0x00000008fff87819 */ /* 0x000fe400000116f8 */
[----:B------:R-:W-:Y:S01]  /*24550*/  LOP3.LUT R29, R29, 0xffff, RZ, 0xc0, !PT ;  /* 0x0000ffff1d1d7812 */ /* 0x000fe200078ec0ff */
[----:B------:R0:W-:Y:S01]  /*24560*/  STL [R1+0x124c], R37 ;  /* 0x00124c2501007387 */ /* 0x0001e20000100800 */
[----:B------:R-:W-:-:S02]  /*24570*/  LOP3.LUT R35, R35, 0xffff, RZ, 0xc0, !PT ;  /* 0x0000ffff23237812 */ /* 0x000fc400078ec0ff */
[----:B------:R-:W-:Y:S02]  /*24580*/  LOP3.LUT R248, R248, 0xffff, RZ, 0xc0, !PT ;  /* 0x0000fffff8f87812 */ /* 0x000fe400078ec0ff */
[----:B------:R-:W-:Y:S01]  /*24590*/  PRMT R31, R29, 0x3340, R136 ;  /* 0x000033401d1f7816 */ /* 0x000fe20000000088 */
[----:B------:R-:W-:Y:S01]  /*245a0*/  STL [R1+0x10c4], R43 ;  /* 0x0010c42b01007387 */ /* 0x000fe20000100800 */
[----:B0-----:R-:W-:Y:S02]  /*245b0*/  PRMT R37, R33, 0x3340, R239 ;  /* 0x0000334021257816 */ /* 0x001fe400000000ef */
[----:B------:R-:W-:-:S03]  /*245c0*/  PRMT R33, R35, 0x3340, R248 ;  /* 0x0000334023217816 */ /* 0x000fc600000000f8 */
[----:B------:R0:W-:Y:S04]  /*245d0*/  STL [R1+0xf9c], R37 ;  /* 0x000f9c2501007387 */ /* 0x0001e80000100800 */
[----:B------:R-:W-:Y:S01]  /*245e0*/  STL [R1+0xf94], R31 ;  /* 0x000f941f01007387 */ /* 0x000fe20000100800 */
[----:B---3--:R-:W-:-:S03]  /*245f0*/  LOP3.LUT R29, R41, 0xffff, RZ, 0xc0, !PT ;  /* 0x0000ffff291d7812 */ /* 0x008fc600078ec0ff */
[----:B------:R1:W-:Y:S04]  /*24600*/  STL [R1+0x10cc], R33 ;  /* 0x0010cc2101007387 */ /* 0x0003e80000100800 */
[----:B------:R-:W3:Y:S01]  /*24610*/  LDL.LU R41, [R1+0x41c] ;  /* 0x00041c0001297983 */ /* 0x000ee20000300800 */
[----:B------:R-:W-:Y:S02]  /*24620*/  F2FP.SATFINITE.E4M3.F32.PACK_AB_MERGE_C R142, R143, R142, RZ ;  /* 0x0000008e8f8e723e */ /* 0x000fe400048070ff */
[----:B------:R-:W-:Y:S02]  /*24630*/  LOP3.LUT R252, R252, 0xffff, RZ, 0xc0, !PT ;  /* 0x0000fffffcfc7812 */ /* 0x000fe400078ec0ff */
[----:B------:R-:W-:Y:S02]  /*24640*/  LOP3.LUT R245, R245, 0xffff, RZ, 0xc0, !PT ;  /* 0x0000fffff5f57812 */ /* 0x000fe400078ec0ff */
[----:B------:R-:W-:-:S02]  /*24650*/  LOP3.LUT R173, R173, 0xffff, RZ, 0xc0, !PT ;  /* 0x0000ffffadad7812 */ /* 0x000fc400078ec0ff */
[----:B------:R-:W-:Y:S02]  /*24660*/  LOP3.LUT R142, R142, 0xffff, RZ, 0xc0, !PT ;  /* 0x0000ffff8e8e7812 */ /* 0x000fe400078ec0ff */
[--C-:B0-----:R-:W-:Y:S02]  /*24670*/  PRMT R37, R252, 0x3340, R245.reuse ;  /* 0x00003340fc257816 */ /* 0x101fe400000000f5 */
[----:B------:R-:W-:Y:S02]  /*24680*/  PRMT R43, R173, 0x3340, R142 ;  /* 0x00003340ad2b7816 */ /* 0x000fe4000000008e */
[----:B------:R-:W-:Y:S02]  /*24690*/  LOP3.LUT R237, R237, 0xffff, RZ, 0xc0, !PT ;  /* 0x0000ffffeded7812 */ /* 0x000fe400078ec0ff */
[----:B-1----:R-:W-:Y:S02]  /*246a0*/  SHF.R.U32.HI R33, RZ, 0x8, R252 ;  /* 0x00000008ff217819 */ /* 0x002fe400000116fc */
[----:B------:R-:W-:-:S02]  /*246b0*/  SHF.R.U32.HI R245, RZ, 0x8, R245 ;  /* 0x00000008fff57819 */ /* 0x000fc400000116f5 */
[----:B------:R-:W-:Y:S02]  /*246c0*/  LOP3.LUT R233, R233, 0xffff, RZ, 0xc0, !PT ;  /* 0x0000ffffe9e97812 */ /* 0x000fe400078ec0ff */
[----:B------:R-:W-:Y:S02]  /*246d0*/  SHF.R.U32.HI R35, RZ, 0x8, R173 ;  /* 0x00000008ff237819 */ /* 0x000fe400000116ad */
[----:B------:R-:W-:Y:S02]  /*246e0*/  SHF.R.U32.HI R142, RZ, 0x8, R142 ;  /* 0x00000008ff8e7819 */ /* 0x000fe4000001168e */
[----:B------:R-:W-:Y:S02]  /*246f0*/  LOP3.LUT R33, R33, 0xffff, RZ, 0xc0, !PT ;  /* 0x0000ffff21217812 */ /* 0x000fe400078ec0ff */
[----:B------:R-:W-:Y:S02]  /*24700*/  LOP3.LUT R245, R245, 0xffff, RZ, 0xc0, !PT ;  /* 0x0000fffff5f57812 */ /* 0x000fe400078ec0ff */
[----:B------:R-:W-:-:S02]  /*24710*/  LOP3.LUT R35, R35, 0xffff, RZ, 0xc0, !PT ;  /* 0x0000ffff23237812 */ /* 0x000fc400078ec0ff */
[----:B------:R-:W-:Y:S02]  /*24720*/  LOP3.LUT R142, R142, 0xffff, RZ, 0xc0, !PT ;  /* 0x0000ffff8e8e7812 */ /* 0x000fe400078ec0ff */
[----:B------:R-:W-:Y:S02]  /*24730*/  PRMT R33, R33, 0x3340, R245 ;  /* 0x0000334021217816 */ /* 0x000fe400000000f5 */
[----:B--2---:R-:W-:Y:S02]  /*24740*/  LOP3.LUT R31, R39, 0xffff, RZ, 0xc0, !PT ;  /* 0x0000ffff271f7812 */ /* 0x004fe400078ec0ff */
[----:B------:R-:W2:Y:S04]  /*24750*/  LDL.LU R39, [R1+0x410] ;  /* 0x0004100001277983 */ /* 0x000ea80000300800 */
[----:B------:R0:W-:Y:S04]  /*24760*/  STL [R1+0x1244], R37 ;  /* 0x0012442501007387 */ /* 0x0001e80000100800 */
[----:B------:R1:W-:Y:S01]  /*24770*/  STL [R1+0x1240], R43 ;  /* 0x0012402b01007387 */ /* 0x0003e20000100800 */
[----:B0-----:R-:W-:-:S02]  /*24780*/  SHF.R.U32.HI R37, RZ, 0x8, R31 ;  /* 0x00000008ff257819 */ /* 0x001fc4000001161f */
[----:B-1----:R-:W-:Y:S02]  /*24790*/  PRMT R43, R31, 0x3340, R237 ;  /* 0x000033401f2b7816 */ /* 0x002fe400000000ed */
[----:B------:R-:W-:Y:S02]  /*247a0*/  SHF.R.U32.HI R31, RZ, 0x8, R29 ;  /* 0x00000008ff1f7819 */ /* 0x000fe4000001161d */
[----:B------:R-:W-:Y:S02]  /*247b0*/  SHF.R.U32.HI R237, RZ, 0x8, R237 ;  /* 0x00000008ffed7819 */ /* 0x000fe400000116ed */
[--C-:B------:R-:W-:Y:S02]  /*247c0*/  PRMT R29, R29, 0x3340, R233.reuse ;  /* 0x000033401d1d7816 */ /* 0x100fe400000000e9 */
[----:B------:R-:W-:Y:S01]  /*247d0*/  SHF.R.U32.HI R233, RZ, 0x8, R233 ;  /* 0x00000008ffe97819 */ /* 0x000fe200000116e9 */
[----:B------:R-:W-:Y:S01]  /*247e0*/  STL [R1+0x11b0], R43 ;  /* 0x0011b02b01007387 */ /* 0x000fe20000100800 */
[----:B------:R-:W-:-:S02]  /*247f0*/  LOP3.LUT R37, R37, 0xffff, RZ, 0xc0, !PT ;  /* 0x0000ffff25257812 */ /* 0x000fc400078ec0ff */
[----:B------:R-:W-:Y:S01]  /*24800*/  LOP3.LUT R237, R237, 0xffff, RZ, 0xc0, !PT ;  /* 0x0000ffffeded7812 */ /* 0x000fe200078ec0ff */
[----:B------:R0:W-:Y:S01]  /*24810*/  STL [R1+0x123c], R29 ;  /* 0x00123c1d01007387 */ /* 0x0001e20000100800 */
[----:B------:R-:W-:Y:S02]  /*24820*/  LOP3.LUT R31, R31, 0xffff, RZ, 0xc0, !PT ;  /* 0x0000ffff1f1f7812 */ /* 0x000fe400078ec0ff */
[----:B------:R-:W-:Y:S01]  /*24830*/  LOP3.LUT R233, R233, 0xffff, RZ, 0xc0, !PT ;  /* 0x0000ffffe9e97812 */ /* 0x000fe200078ec0ff */
[----:B------:R1:W-:Y:S01]  /*24840*/  STL [R1+0x10a8], R33 ;  /* 0x0010a82101007387 */ /* 0x0003e20000100800 */
[----:B0-----:R-:W-:Y:S02]  /*24850*/  PRMT R29, R35, 0x3340, R142 ;  /* 0x00003340231d7816 */ /* 0x001fe4000000008e */
[----:B------:R-:W-:Y:S02]  /*24860*/  PRMT R35, R37, 0x3340, R237 ;  /* 0x0000334025237816 */ /* 0x000fe400000000ed */
[----:B-1----:R-:W-:Y:S01]  /*24870*/  PRMT R33, R31, 0x3340, R233 ;  /* 0x000033401f217816 */ /* 0x002fe200000000e9 */
[----:B------:R3:W-:Y:S04]  /*24880*/  STL [R1+0x10a0], R29 ;  /* 0x0010a01d01007387 */ /* 0x0007e80000100800 */
[----:B------:R0:W-:Y:S04]  /*24890*/  STL [R1+0xf88], R35 ;  /* 0x000f882301007387 */ /* 0x0001e80000100800 */
[----:B------:R1:W-:Y:S04]  /*248a0*/  STL [R1+0x108c], R33 ;  /* 0x00108c2101007387 */ /* 0x0003e80000100800 */
[----:B------:R-:W4:Y:S01]  /*248b0*/  LDL.LU R43, [R1+0x424] ;  /* 0x00042400012b7983 */ /* 0x000f220000300800 */
[----:B---3--:R-:W-:-:S03]  /*248c0*/  LOP3.LUT R29, R41, 0xffff, RZ, 0xc0, !PT ;  /* 0x0000ffff291d7812 */ /* 0x008fc600078ec0ff */
[----:B------:R-:W3:Y:S01]  /*248d0*/  LDL.LU R41, [R1+0x420] ;  /* 0x0004200001297983 */ /* 0x000ee20000300800 */
[----:B------:R-:W-:Y:S02]  /*248e0*/  F2FP.SATFINITE.E4M3.F32.PACK_AB_MERGE_C R132, R133, R132, RZ ;  /* 0x000000848584723e */ /* 0x000fe400048070ff */
[----:B------:R-:W-:Y:S02]  /*248f0*/  LOP3.LUT R235, R235, 0xffff, RZ, 0xc0, !PT ;  /* 0x0000ffffebeb7812 */ /* 0x000fe400078ec0ff */
[----:B------:R-:W-:Y:S02]  /*24900*/  LOP3.LUT R181, R181, 0xffff, RZ, 0xc0, !PT ;  /* 0x0000ffffb5b57812 */ /* 0x000fe400078ec0ff */
[----:B------:R-:W-:Y:S02]  /*24910*/  LOP3.LUT R132, R132, 0xffff, RZ, 0xc0, !PT ;  /* 0x0000ffff84847812 */ /* 0x000fe400078ec0ff */
[----:B------:R-:W-:Y:S02]  /*24920*/  LOP3.LUT R229, R229, 0xffff, RZ, 0xc0, !PT ;  /* 0x0000ffffe5e57812 */ /* 0x000fe400078ec0ff */
[----:B------:R-:W-:-:S02]  /*24930*/  PRMT R37, R181, 0x3340, R132 ;  /* 0x00003340b5257816 */ /* 0x000fc40000000084 */
[----:B------:R-:W-:Y:S02]  /*24940*/  F2FP.SATFINITE.E4M3.F32.PACK_AB_MERGE_C R134, R135, R134, RZ ;  /* 0x000000868786723e */ /* 0x000fe400048070ff */
[----:B------:R-:W-:Y:S02]  /*24950*/  LOP3.LUT R179, R179, 0xffff, RZ, 0xc0, !PT ;  /* 0x0000ffffb3b37812 */ /* 0x000fe400078ec0ff */
[----:B------:R-:W-:Y:S02]  /*24960*/  LOP3.LUT R134, R134, 0xffff, RZ, 0xc0, !PT ;  /* 0x0000ffff86867812 */ /* 0x000fe400078ec0ff */
[----:B------:R-:W-:-:S04]  /*24970*/  SHF.R.U32.HI R132, RZ, 0x8, R132 ;  /* 0x00000008ff847819 */ /* 0x000fc80000011684 */
[----:B------:R-:W-:Y:S02]  /*24980*/  LOP3.LUT R132, R132, 0xffff, RZ, 0xc0, !PT ;  /* 0x0000ffff84847812 */ /* 0x000fe400078ec0ff */
[----:B--2---:R-:W-:Y:S02]  /*24990*/  LOP3.LUT R31, R39, 0xffff, RZ, 0xc0, !PT ;  /* 0x0000ffff271f7812 */ /* 0x004fe400078ec0ff */
[----:B------:R-:W2:Y:S02]  /*249a0*/  LDL.LU R39, [R1+0x418] ;  /* 0x0004180001277983 */ /* 0x000ea40000300800 */
[----:B0-----:R-:W-:-:S05]  /*249b0*/  PRMT R35, R31, 0x3340, R235 ;  /* 0x000033401f237816 */ /* 0x001fca00000000eb */
[----:B------:R-:W-:Y:S01]  /*249c0*/  STL [R1+0x1238], R35 ;  /* 0x0012382301007387 */ /* 0x000fe20000100800 */
[----:B-1----:R-:W-:-:S03]  /*249d0*/  SHF.R.U32.HI R33, RZ, 0x8, R31 ;  /* 0x00000008ff217819 */ /* 0x002fc6000001161f */
[----:B------:R0:W-:Y:S01]  /*249e0*/  STL [R1+0x1234], R37 ;  /* 0x0012342501007387 */ /* 0x0001e20000100800 */
[----:B------:R-:W-:Y:S02]  /*249f0*/  SHF.R.U32.HI R235, RZ, 0x8, R235 ;  /* 0x00000008ffeb7819 */ /* 0x000fe400000116eb */
[----:B------:R-:W-:Y:S02]  /*24a00*/  SHF.R.U32.HI R31, RZ, 0x8, R181 ;  /* 0x00000008ff1f7819 */ /* 0x000fe400000116b5 */
[----:B0-----:R-:W-:Y:S02]  /*24a10*/  PRMT R37, R29, 0x3340, R229 ;  /* 0x000033401d257816 */ /* 0x001fe400000000e5 */
[----:B------:R-:W-:Y:S02]  /*24a20*/  SHF.R.U32.HI R35, RZ, 0x8, R29 ;  /* 0x00000008ff237819 */ /* 0x000fe4000001161d */
[----:B------:R-:W-:Y:S01]  /*24a30*/  LOP3.LUT R33, R33, 0xffff, RZ, 0xc0, !PT ;  /* 0x0000ffff21217812 */ /* 0x000fe200078ec0ff */
[----:B------:R0:W-:Y:S01]  /*24a40*/  STL [R1+0x122c], R37 ;  /* 0x00122c2501007387 */ /* 0x0001e20000100800 */
[----:B------:R-:W-:-:S02]  /*24a50*/  LOP3.LUT R235, R235, 0xffff, RZ, 0xc0, !PT ;  /* 0x0000ffffebeb7812 */ /* 0x000fc400078ec0ff */
[----:B------:R-:W-:Y:S02]  /*24a60*/  SHF.R.U32.HI R29, RZ, 0x8, R179 ;  /* 0x00000008ff1d7819 */ /* 0x000fe400000116b3 */
[----:B------:R-:W-:Y:S02]  /*24a70*/  SHF.R.U32.HI R229, RZ, 0x8, R229 ;  /* 0x00000008ffe57819 */ /* 0x000fe400000116e5 */
[--C-:B0-----:R-:W-:Y:S02]  /*24a80*/  PRMT R37, R179, 0x3340, R134.reuse ;  /* 0x00003340b3257816 */ /* 0x101fe40000000086 */
[----:B------:R-:W-:Y:S02]  /*24a90*/  SHF.R.U32.HI R134, RZ, 0x8, R134 ;  /* 0x00000008ff867819 */ /* 0x000fe40000011686 */
[----:B------:R-:W-:Y:S02]  /*24aa0*/  LOP3.LUT R31, R31, 0xffff, RZ, 0xc0, !PT ;  /* 0x0000ffff1f1f7812 */ /* 0x000fe400078ec0ff */
[----:B------:R-:W-:-:S02]  /*24ab0*/  PRMT R33, R33, 0x3340, R235 ;  /* 0x0000334021217816 */ /* 0x000fc400000000eb */
[----:B------:R-:W-:Y:S02]  /*24ac0*/  LOP3.LUT R29, R29, 0xffff, RZ, 0xc0, !PT ;  /* 0x0000ffff1d1d7812 */ /* 0x000fe400078ec0ff */
[----:B------:R-:W-:Y:S01]  /*24ad0*/  LOP3.LUT R134, R134, 0xffff, RZ, 0xc0, !PT ;  /* 0x0000ffff86867812 */ /* 0x000fe200078ec0ff */
[----:B------:R0:W-:Y:S01]  /*24ae0*/  STL [R1+0x1230], R37 ;  /* 0x0012302501007387 */ /* 0x0001e20000100800 */
[----:B------:R-:W-:Y:S02]  /*24af0*/  LOP3.LUT R35, R35, 0xffff, RZ, 0xc0, !PT ;  /* 0x0000ffff23237812 */ /* 0x000fe400078ec0ff */
[----:B------:R-:W-:Y:S01]  /*24b00*/  LOP3.LUT R229, R229, 0xffff, RZ, 0xc0, !PT ;  /* 0x0000ffffe5e57812 */ /* 0x000fe200078ec0ff */
[----:B------:R1:W-:Y:S01]  /*24b10*/  STL [R1+0x107c], R33 ;  /* 0x00107c2101007387 */ /* 0x0003e20000100800 */
[----:B0-----:R-:W-:Y:S02]  /*24b20*/  PRMT R37, R31, 0x3340, R132 ;  /* 0x000033401f257816 */ /* 0x001fe40000000084 */
[----:B------:R-:W-:-:S02]  /*24b30*/  PRMT R31, R29, 0x3340, R134 ;  /* 0x000033401d1f7816 */ /* 0x000fc40000000086 */
[----:B-1----:R-:W-:Y:S01]  /*24b40*/  PRMT R33, R35, 0x3340, R229 ;  /* 0x0000334023217816 */ /* 0x002fe200000000e5 */
[----:B------:R-:W-:Y:S04]  /*24b50*/  STL [R1+0x1068], R37 ;  /* 0x0010682501007387 */ /* 0x000fe80000100800 */
[----:B------:R3:W-:Y:S04]  /*24b60*/  STL [R1+0x1064], R31 ;  /* 0x0010641f01007387 */ /* 0x0007e80000100800 */
[----:B------:R2:W-:Y:S01]  /*24b70*/  STL [R1+0x1048], R33 ;  /* 0x0010482101007387 */ /* 0x0005e20000100800 */
[----:B---3--:R-:W-:-:S03]  /*24b80*/  LOP3.LUT R31, R41, 0xffff, RZ, 0xc0, !PT ;  /* 0x0000ffff291f7812 */ /* 0x008fc600078ec0ff */
[----:B------:R-:W3:Y:S01]  /*24b90*/  LDL.LU R41, [R1+0x42c] ;  /* 0x00042c0001297983 */ /* 0x000ee20000300800 */
[----:B----4-:R-:W-:Y:S02]  /*24ba0*/  LOP3.LUT R29, R43, 0xffff, RZ, 0xc0, !PT ;  /* 0x0000ffff2b1d7812 */ /* 0x010fe400078ec0ff */
[----:B------:R-:W-:Y:S02]  /*24bb0*/  LOP3.LUT R225, R225, 0xffff, RZ, 0xc0, !PT ;  /* 0x0000ffffe1e17812 */ /* 0x000fe400078ec0ff */
[----:B------:R-:W-:Y:S02]  /*24bc0*/  LOP3.LUT R227, R227, 0xffff, RZ, 0xc0, !PT ;  /* 0x0000ffffe3e37812 */ /* 0x000fe400078ec0ff */
[----:B------:R-:W-:Y:S02]  /*24bd0*/  PRMT R37, R29, 0x3340, R225 ;  /* 0x000033401d257816 */ /* 0x000fe400000000e1 */
[----:B------:R-:W-:Y:S02]  /*24be0*/  LOP3.LUT R231, R231, 0xffff, RZ, 0xc0, !PT ;  /* 0x0000ffffe7e77812 */ /* 0x000fe400078ec0ff */
[----:B------:R-:W-:-:S02]  /*24bf0*/  F2FP.SATFINITE.E4M3.F32.PACK_AB_MERGE_C R128, R129, R128, RZ ;  /* 0x000000808180723e */ /* 0x000fc400048070ff */
[----:B------:R-:W-:Y:S02]  /*24c00*/  LOP3.LUT R183, R183, 0xffff, RZ, 0xc0, !PT ;  /* 0x0000ffffb7b77812 */ /* 0x000fe400078ec0ff */
[----:B------:R-:W-:Y:S02]  /*24c10*/  LOP3.LUT R128, R128, 0xffff, RZ, 0xc0, !PT ;  /* 0x0000ffff80807812 */ /* 0x000fe400078ec0ff */
[----:B------:R-:W-:Y:S02]  /*24c20*/  SHF.R.U32.HI R35, RZ, 0x8, R29 ;  /* 0x00000008ff237819 */ /* 0x000fe4000001161d */
[----:B------:R-:W-:Y:S02]  /*24c30*/  SHF.R.U32.HI R29, RZ, 0x8, R31 ;  /* 0x00000008ff1d7819 */ /* 0x000fe4000001161f */
[----:B------:R-:W-:Y:S02]  /*24c40*/  SHF.R.U32.HI R225, RZ, 0x8, R225 ;  /* 0x00000008ffe17819 */ /* 0x000fe400000116e1 */
[----:B------:R-:W-:-:S02]  /*24c50*/  LOP3.LUT R35, R35, 0xffff, RZ, 0xc0, !PT ;  /* 0x0000ffff23237812 */ /* 0x000fc400078ec0ff */
[----:B------:R-:W-:Y:S02]  /*24c60*/  LOP3.LUT R225, R225, 0xffff, RZ, 0xc0, !PT ;  /* 0x0000ffffe1e17812 */ /* 0x000fe400078ec0ff */
[----:B------:R-:W-:Y:S02]  /*24c70*/  LOP3.LUT R29, R29, 0xffff, RZ, 0xc0, !PT ;  /* 0x0000ffff1d1d7812 */ /* 0x000fe400078ec0ff */
[----:B--2---:R-:W-:Y:S02]  /*24c80*/  LOP3.LUT R33, R39, 0xffff, RZ, 0xc0, !PT ;  /* 0x0000ffff27217812 */ /* 0x004fe400078ec0ff */
[----:B------:R-:W2:Y:S04]  /*24c90*/  LDL.LU R39, [R1+0x428] ;  /* 0x0004280001277983 */ /* 0x000ea80000300800 */
[----:B------:R0:W-:Y:S02]  /*24ca0*/  STL [R1+0x1228], R37 ;  /* 0x0012282501007387 */ /* 0x0001e40000100800 */
[----:B0-----:R-:W-:-:S05]  /*24cb0*/  PRMT R37, R31, 0x3340, R227 ;  /* 0x000033401f257816 */ /* 0x001fca00000000e3 */
[----:B------:R0:W-:Y:S01]  /*24cc0*/  STL [R1+0x1224], R37 ;  /* 0x0012242501007387 */ /* 0x0001e20000100800 */
[----:B------:R-:W-:Y:S02]  /*24cd0*/  SHF.R.U32.HI R31, RZ, 0x8, R33 ;  /* 0x00000008ff1f7819 */ /* 0x000fe40000011621 */
[--C-:B0-----:R-:W-:Y:S02]  /*24ce0*/  PRMT R37, R33, 0x3340, R231.reuse ;  /* 0x0000334021257816 */ /* 0x101fe400000000e7 */
[----:B------:R-:W-:-:S03]  /*24cf0*/  SHF.R.U32.HI R231, RZ, 0x8, R231 ;  /* 0x00000008ffe77819 */ /* 0x000fc600000116e7 */
[----:B------:R0:W-:Y:S01]  /*24d00*/  STL [R1+0x1220], R37 ;  /* 0x0012202501007387 */ /* 0x0001e20000100800 */
[----:B------:R-:W-:Y:S02]  /*24d10*/  SHF.R.U32.HI R33, RZ, 0x8, R183 ;  /* 0x00000008ff217819 */ /* 0x000fe400000116b7 */
[----:B------:R-:W-:Y:S02]  /*24d20*/  SHF.R.U32.HI R227, RZ, 0x8, R227 ;  /* 0x00000008ffe37819 */ /* 0x000fe400000116e3 */
[----:B------:R-:W-:Y:S02]  /*24d30*/  LOP3.LUT R31, R31, 0xffff, RZ, 0xc0, !PT ;  /* 0x0000ffff1f1f7812 */ /* 0x000fe400078ec0ff */
[--C-:B0-----:R-:W-:Y:S02]  /*24d40*/  PRMT R37, R183, 0x3340, R128.reuse ;  /* 0x00003340b7257816 */ /* 0x101fe40000000080 */
[----:B------:R-:W-:Y:S02]  /*24d50*/  SHF.R.U32.HI R128, RZ, 0x8, R128 ;  /* 0x00000008ff807819 */ /* 0x000fe40000011680 */
[----:B------:R-:W-:-:S02]  /*24d60*/  LOP3.LUT R231, R231, 0xffff, RZ, 0xc0, !PT ;  /* 0x0000ffffe7e77812 */ /* 0x000fc400078ec0ff */
[----:B------:R-:W-:Y:S02]  /*24d70*/  LOP3.LUT R33, R33, 0xffff, RZ, 0xc0, !PT ;  /* 0x0000ffff21217812 */ /* 0x000fe400078ec0ff */
[----:B------:R-:W-:Y:S01]  /*24d80*/  LOP3.LUT R128, R128, 0xffff, RZ, 0xc0, !PT ;  /* 0x0000ffff80807812 */ /* 0x000fe200078ec0ff */
[----:B------:R0:W-:Y:S01]  /*24d90*/  STL [R1+0x121c], R37 ;  /* 0x00121c2501007387 */ /* 0x0001e20000100800 */
[----:B------:R-:W-:Y:S02]  /*24da0*/  LOP3.LUT R227, R227, 0xffff, RZ, 0xc0, !PT ;  /* 0x0000ffffe3e37812 */ /* 0x000fe400078ec0ff */
[----:B------:R-:W-:Y:S02]  /*24db0*/  PRMT R43, R31, 0x3340, R231 ;  /* 0x000033401f2b7816 */ /* 0x000fe400000000e7 */
[----:B------:R-:W-:Y:S02]  /*24dc0*/  PRMT R31, R35, 0x3340, R225 ;  /* 0x00003340231f7816 */ /* 0x000fe400000000e1 */
[----:B0-----:R-:W-:-:S02]  /*24dd0*/  PRMT R37, R33, 0x3340, R128 ;  /* 0x0000334021257816 */ /* 0x001fc40000000080 */
[----:B------:R-:W-:Y:S01]  /*24de0*/  PRMT R33, R29, 0x3340, R227 ;  /* 0x000033401d217816 */ /* 0x000fe200000000e3 */
[----:B------:R0:W-:Y:S04]  /*24df0*/  STL [R1+0x1034], R43 ;  /* 0x0010342b01007387 */ /* 0x0001e80000100800 */
[----:B------:R-:W-:Y:S04]  /*24e00*/  STL [R1+0x1038], R37 ;  /* 0x0010382501007387 */ /* 0x000fe80000100800 */
[----:B------:R2:W-:Y:S01]  /*24e10*/  STL [R1+0x103c], R31 ;  /* 0x00103c1f01007387 */ /* 0x0005e20000100800 */
[----:B---3--:R-:W-:-:S03]  /*24e20*/  LOP3.LUT R29, R41, 0xffff, RZ, 0xc0, !PT ;  /* 0x0000ffff291d7812 */ /* 0x008fc600078ec0ff */
[----:B------:R-:W-:Y:S04]  /*24e30*/  STL [R1+0x1040], R33 ;  /* 0x0010402101007387 */ /* 0x000fe80000100800 */
[----:B0-----:R-:W3:Y:S04]  /*24e40*/  LDL.LU R43, [R1+0x434] ;  /* 0x00043400012b7983 */ /* 0x001ee80000300800 */
[----:B------:R-:W4:Y:S01]  /*24e50*/  LDL.LU R41, [R1+0x430] ;  /* 0x0004300001297983 */ /* 0x000f220000300800 */
[----:B------:R-:W-:Y:S02]  /*24e60*/  F2FP.SATFINITE.E4M3.F32.PACK_AB_MERGE_C R124, R125, R124, RZ ;  /* 0x0000007c7d7c723e */ /* 0x000fe400048070ff */
[----:B------:R-:W-:-:S02]  /*24e70*/  LOP3.LUT R223, R223, 0xffff, RZ, 0xc0, !PT ;  /* 0x0000ffffdfdf7812 */ /* 0x000fc400078ec0ff */
[----:B------:R-:W-:Y:S02]  /*24e80*/  LOP3.LUT R187, R187, 0xffff, RZ, 0xc0, !PT ;  /* 0x0000ffffbbbb7812 */ /* 0x000fe400078ec0ff */
[----:B------:R-:W-:Y:S02]  /*24e90*/  LOP3.LUT R124, R124, 0xffff, RZ, 0xc0, !PT ;  /* 0x0000ffff7c7c7812 */ /* 0x000fe400078ec0ff */
[----:B------:R-:W-:Y:S02]  /*24ea0*/  LOP3.LUT R221, R221, 0xffff, RZ, 0xc0, !PT ;  /* 0x0000ffffdddd7812 */ /* 0x000fe400078ec0ff */
[----:B------:R-:W-:Y:S02]  /*24eb0*/  F2FP.SATFINITE.E4M3.F32.PACK_AB_MERGE_C R126, R127, R126, RZ ;  /* 0x0000007e7f7e723e */ /* 0x000fe400048070ff */
[----:B------:R-:W-:Y:S02]  /*24ec0*/  LOP3.LUT R185, R185, 0xffff, RZ, 0xc0, !PT ;  /* 0x0000ffffb9b97812 */ /* 0x000fe400078ec0ff */
[----:B------:R-:W-:-:S02]  /*24ed0*/  LOP3.LUT R126, R126, 0xffff, RZ, 0xc0, !PT ;  /* 0x0000ffff7e7e7812 */ /* 0x000fc400078ec0ff */
[----:B------:R-:W-:-:S04]  /*24ee0*/  SHF.R.U32.HI R35, RZ, 0x8, R187 ;  /* 0x00000008ff237819 */ /* 0x000fc800000116bb */
[----:B------:R-:W-:Y:S02]  /*24ef0*/  LOP3.LUT R35, R35, 0xffff, RZ, 0xc0, !PT ;  /* 0x0000ffff23237812 */ /* 0x000fe400078ec0ff */
[----:B------:R-:W-:Y:S02]  /*24f00*/  LOP3.LUT R217, R217, 0xffff, RZ, 0xc0, !PT ;  /* 0x0000ffffd9d97812 */ /* 0x000fe400078ec0ff */
[----:B------:R-:W-:Y:S02]  /*24f10*/  F2FP.SATFINITE.E4M3.F32.PACK_AB_MERGE_C R120, R121, R120, RZ ;  /* 0x000000787978723e */ /* 0x000fe400048070ff */
[----:B------:R-:W-:Y:S02]  /*24f20*/  LOP3.LUT R219, R219, 0xffff, RZ, 0xc0, !PT ;  /* 0x0000ffffdbdb7812 */ /* 0x000fe400078ec0ff */
[----:B------:R-:W-:Y:S02]  /*24f30*/  LOP3.LUT R189, R189, 0xffff, RZ, 0xc0, !PT ;  /* 0x0000ffffbdbd7812 */ /* 0x000fe400078ec0ff */
[----:B------:R-:W-:-:S02]  /*24f40*/  LOP3.LUT R120, R120, 0xffff, RZ, 0xc0, !PT ;  /* 0x0000ffff78787812 */ /* 0x000fc400078ec0ff */
[----:B------:R-:W-:Y:S02]  /*24f50*/  F2FP.SATFINITE.E4M3.F32.PACK_AB_MERGE_C R116, R117, R116, RZ ;  /* 0x000000747574723e */ /* 0x000fe400048070ff */
[----:B------:R-:W-:Y:S02]  /*24f60*/  LOP3.LUT R194, R194, 0xffff, RZ, 0xc0, !PT ;  /* 0x0000ffffc2c27812 */ /* 0x000fe400078ec0ff */
[----:B------:R-:W-:Y:S02]  /*24f70*/  LOP3.LUT R116, R116, 0xffff, RZ, 0xc0, !PT ;  /* 0x0000ffff74747812 */ /* 0x000fe400078ec0ff */
[----:B--2---:R-:W-:Y:S02]  /*24f80*/  LOP3.LUT R31, R39, 0xffff, RZ, 0xc0, !PT ;  /* 0x0000ffff271f7812 */ /* 0x004fe400078ec0ff */
[----:B------:R-:W-:Y:S02]  /*24f90*/  PRMT R39, R187, 0x3340, R124 ;  /* 0x00003340bb277816 */ /* 0x000fe4000000007c */
[----:B------:R-:W-:-:S05]  /*24fa0*/  PRMT R37, R31, 0x3340, R223 ;  /* 0x000033401f257816 */ /* 0x000fca00000000df */
[----:B------:R-:W-:Y:S04]  /*24fb0*/  STL [R1+0x1210], R37 ;  /* 0x0012102501007387 */ /* 0x000fe80000100800 */
[----:B------:R0:W-:Y:S01]  /*24fc0*/  STL [R1+0x1218], R39 ;  /* 0x0012182701007387 */ /* 0x0001e20000100800 */
[----:B------:R-:W-:Y:S02]  /*24fd0*/  SHF.R.U32.HI R124, RZ, 0x8, R124 ;  /* 0x00000008ff7c7819 */ /* 0x000fe4000001167c */
[----:B0-----:R-:W-:Y:S02]  /*24fe0*/  PRMT R39, R29, 0x3340, R221 ;  /* 0x000033401d277816 */ /* 0x001fe400000000dd */
[----:B------:R-:W-:-:S03]  /*24ff0*/  SHF.R.U32.HI R37, RZ, 0x8, R29 ;  /* 0x00000008ff257819 */ /* 0x000fc6000001161d */
[----:B------:R0:W-:Y:S01]  /*25000*/  STL [R1+0x120c], R39 ;  /* 0x00120c2701007387 */ /* 0x0001e20000100800 */
[----:B------:R-:W-:Y:S02]  /*25010*/  SHF.R.U32.HI R29, RZ, 0x8, R185 ;  /* 0x00000008ff1d7819 */ /* 0x000fe400000116b9 */
[----:B------:R-:W-:Y:S02]  /*25020*/  SHF.R.U32.HI R33, RZ, 0x8, R31 ;  /* 0x00000008ff217819 */ /* 0x000fe4000001161f */
[----:B------:R-:W-:Y:S02]  /*25030*/  SHF.R.U32.HI R221, RZ, 0x8, R221 ;  /* 0x00000008ffdd7819 */ /* 0x000fe400000116dd */
[--C-:B0-----:R-:W-:Y:S02]  /*25040*/  PRMT R39, R185, 0x3340, R126.reuse ;  /* 0x00003340b9277816 */ /* 0x101fe4000000007e */
[----:B------:R-:W-:Y:S02]  /*25050*/  SHF.R.U32.HI R126, RZ, 0x8, R126 ;  /* 0x00000008ff7e7819 */ /* 0x000fe4000001167e */
[----:B------:R-:W-:Y:S01]  /*25060*/  SHF.R.U32.HI R31, RZ, 0x8, R223 ;  /* 0x00000008ff1f7819 */ /* 0x000fe200000116df */
[----:B------:R0:W-:Y:S01]  /*25070*/  STL [R1+0x1214], R39 ;  /* 0x0012142701007387 */ /* 0x0001e20000100800 */
[----:B------:R-:W-:-:S02]  /*25080*/  LOP3.LUT R124, R124, 0xffff, RZ, 0xc0, !PT ;  /* 0x0000ffff7c7c7812 */ /* 0x000fc400078ec0ff */
[----:B------:R-:W-:Y:S02]  /*25090*/  LOP3.LUT R37, R37, 0xffff, RZ, 0xc0, !PT ;  /* 0x0000ffff25257812 */ /* 0x000fe400078ec0ff */
[----:B------:R-:W-:Y:S02]  /*250a0*/  LOP3.LUT R221, R221, 0xffff, RZ, 0xc0, !PT ;  /* 0x0000ffffdddd7812 */ /* 0x000fe400078ec0ff */
[----:B------:R-:W-:Y:S02]  /*250b0*/  LOP3.LUT R33, R33, 0xffff, RZ, 0xc0, !PT ;  /* 0x0000ffff21217812 */ /* 0x000fe400078ec0ff */
[----:B0-----:R-:W-:Y:S02]  /*250c0*/  LOP3.LUT R39, R29, 0xffff, RZ, 0xc0, !PT ;  /* 0x0000ffff1d277812 */ /* 0x001fe400078ec0ff */
[----:B------:R-:W-:Y:S02]  /*250d0*/  LOP3.LUT R29, R126, 0xffff, RZ, 0xc0, !PT ;  /* 0x0000ffff7e1d7812 */ /* 0x000fe400078ec0ff */
[----:B------:R-:W-:-:S02]  /*250e0*/  LOP3.LUT R31, R31, 0xffff, RZ, 0xc0, !PT ;  /* 0x0000ffff1f1f7812 */ /* 0x000fc400078ec0ff */
[----:B------:R-:W-:Y:S02]  /*250f0*/  PRMT R45, R35, 0x3340, R124 ;  /* 0x00003340232d7816 */ /* 0x000fe4000000007c */
[----:B------:R-:W-:Y:S02]  /*25100*/  PRMT R29, R39, 0x3340, R29 ;  /* 0x00003340271d7816 */ /* 0x000fe4000000001d */
[----:B------:R-:W-:Y:S02]  /*25110*/  PRMT R35, R37, 0x3340, R221 ;  /* 0x0000334025237816 */ /* 0x000fe400000000dd */
[----:B------:R-:W-:Y:S01]  /*25120*/  PRMT R33, R33, 0x3340, R31 ;  /* 0x0000334021217816 */ /* 0x000fe2000000001f */
[----:B------:R-:W-:Y:S04]  /*25130*/  STL [R1+0x102c], R45 ;  /* 0x00102c2d01007387 */ /* 0x000fe80000100800 */
[----:B------:R3:W-:Y:S04]  /*25140*/  STL [R1+0x1030], R29 ;  /* 0x0010301d01007387 */ /* 0x0007e80000100800 */
[----:B------:R0:W-:Y:S04]  /*25150*/  STL [R1+0x1024], R35 ;  /* 0x0010242301007387 */ /* 0x0001e80000100800 */
[----:B------:R1:W-:Y:S01]  /*25160*/  STL [R1+0x1028], R33 ;  /* 0x0010282101007387 */ /* 0x0003e20000100800 */
[----:B---3--:R-:W-:-:S03]  /*25170*/  LOP3.LUT R29, R43, 0xffff, RZ, 0xc0, !PT ;  /* 0x0000ffff2b1d7812 */ /* 0x008fc600078ec0ff */
[----:B------:R-:W2:Y:S01]  /*25180*/  LDL.LU R43, [R1+0x43c] ;  /* 0x00043c00012b7983 */ /* 0x000ea20000300800 */
[----:B----4-:R-:W-:-:S03]  /*25190*/  LOP3.LUT R31, R41, 0xffff, RZ, 0xc0, !PT ;  /* 0x0000ffff291f7812 */ /* 0x010fc600078ec0ff */
[----:B------:R-:W3:Y:S01]  /*251a0*/  LDL.LU R41, [R1+0x438] ;  /* 0x0004380001297983 */ /* 0x000ee20000300800 */
[----:B0-----:R-:W-:Y:S02]  /*251b0*/  PRMT R35, R29, 0x3340, R217 ;  /* 0x000033401d237816 */ /* 0x001fe400000000d9 */
[----:B-1----:R-:W-:-:S03]  /*251c0*/  SHF.R.U32.HI R33, RZ, 0x8, R29 ;  /* 0x00000008ff217819 */ /* 0x002fc6000001161d */
[----:B------:R0:W-:Y:S01]  /*251d0*/  STL [R1+0x1208], R35 ;  /* 0x0012082301007387 */ /* 0x0001e20000100800 */
[--C-:B------:R-:W-:Y:S02]  /*251e0*/  PRMT R37, R189, 0x3340, R120.reuse ;  /* 0x00003340bd257816 */ /* 0x100fe40000000078 */
[----:B------:R-:W-:Y:S02]  /*251f0*/  SHF.R.U32.HI R29, RZ, 0x8, R31 ;  /* 0x00000008ff1d7819 */ /* 0x000fe4000001161f */
[----:B------:R-:W-:Y:S02]  /*25200*/  SHF.R.U32.HI R120, RZ, 0x8, R120 ;  /* 0x00000008ff787819 */ /* 0x000fe40000011678 */
[----:B0-----:R-:W-:Y:S02]  /*25210*/  PRMT R35, R31, 0x3340, R219 ;  /* 0x000033401f237816 */ /* 0x001fe400000000db */
[----:B------:R-:W-:Y:S02]  /*25220*/  SHF.R.U32.HI R31, RZ, 0x8, R189 ;  /* 0x00000008ff1f7819 */ /* 0x000fe400000116bd */
[----:B------:R-:W-:Y:S01]  /*25230*/  SHF.R.U32.HI R217, RZ, 0x8, R217 ;  /* 0x00000008ffd97819 */ /* 0x000fe200000116d9 */
[----:B------:R0:W-:Y:S01]  /*25240*/  STL [R1+0x1204], R35 ;  /* 0x0012042301007387 */ /* 0x0001e20000100800 */
[----:B------:R-:W-:-:S02]  /*25250*/  SHF.R.U32.HI R219, RZ, 0x8, R219 ;  /* 0x00000008ffdb7819 */ /* 0x000fc400000116db */
[--C-:B------:R-:W-:Y:S01]  /*25260*/  PRMT R39, R194, 0x3340, R116.reuse ;  /* 0x00003340c2277816 */ /* 0x100fe20000000074 */
[----:B------:R1:W-:Y:S01]  /*25270*/  STL [R1+0x11fc], R37 ;  /* 0x0011fc2501007387 */ /* 0x0003e20000100800 */
[----:B------:R-:W-:Y:S02]  /*25280*/  SHF.R.U32.HI R116, RZ, 0x8, R116 ;  /* 0x00000008ff747819 */ /* 0x000fe40000011674 */
[----:B------:R-:W-:Y:S02]  /*25290*/  LOP3.LUT R33, R33, 0xffff, RZ, 0xc0, !PT ;  /* 0x0000ffff21217812 */ /* 0x000fe400078ec0ff */
[----:B0-----:R-:W-:Y:S02]  /*252a0*/  SHF.R.U32.HI R35, RZ, 0x8, R194 ;  /* 0x00000008ff237819 */ /* 0x001fe400000116c2 */
[----:B------:R-:W-:Y:S02]  /*252b0*/  LOP3.LUT R217, R217, 0xffff, RZ, 0xc0, !PT ;  /* 0x0000ffffd9d97812 */ /* 0x000fe400078ec0ff */
[----:B-1----:R-:W-:-:S02]  /*252c0*/  LOP3.LUT R37, R31, 0xffff, RZ, 0xc0, !PT ;  /* 0x0000ffff1f257812 */ /* 0x002fc400078ec0ff */
[----:B------:R-:W-:Y:S01]  /*252d0*/  LOP3.LUT R31, R120, 0xffff, RZ, 0xc0, !PT ;  /* 0x0000ffff781f7812 */ /* 0x000fe200078ec0ff */
[----:B------:R0:W-:Y:S01]  /*252e0*/  STL [R1+0x1200], R39 ;  /* 0x0012002701007387 */ /* 0x0001e20000100800 */
[----:B------:R-:W-:Y:S02]  /*252f0*/  LOP3.LUT R29, R29, 0xffff, RZ, 0xc0, !PT ;  /* 0x0000ffff1d1d7812 */ /* 0x000fe400078ec0ff */
[----:B------:R-:W-:Y:S02]  /*25300*/  LOP3.LUT R219, R219, 0xffff, RZ, 0xc0, !PT ;  /* 0x0000ffffdbdb7812 */ /* 0x000fe400078ec0ff */
[----:B------:R-:W-:Y:S02]  /*25310*/  LOP3.LUT R35, R35, 0xffff, RZ, 0xc0, !PT ;  /* 0x0000ffff23237812 */ /* 0x000fe400078ec0ff */
[----:B------:R-:W-:Y:S02]  /*25320*/  LOP3.LUT R116, R116, 0xffff, RZ, 0xc0, !PT ;  /* 0x0000ffff74747812 */ /* 0x000fe400078ec0ff */
[----:B0-----:R-:W-:-:S02]  /*25330*/  PRMT R39, R37, 0x3340, R31 ;  /* 0x0000334025277816 */ /* 0x001fc4000000001f */
[----:B------:R-:W-:Y:S02]  /*25340*/  PRMT R37, R33, 0x3340, R217 ;  /* 0x0000334021257816 */ /* 0x000fe400000000d9 */
[----:B------:R-:W-:Y:S02]  /*25350*/  PRMT R31, R29, 0x3340, R219 ;  /* 0x000033401d1f7816 */ /* 0x000fe400000000db */
[----:B------:R-:W-:Y:S01]  /*25360*/  PRMT R33, R35, 0x3340, R116 ;  /* 0x0000334023217816 */ /* 0x000fe20000000074 */
[----:B------:R0:W-:Y:S04]  /*25370*/  STL [R1+0x1014], R39 ;  /* 0x0010142701007387 */ /* 0x0001e80000100800 */
[----:B------:R-:W-:Y:S04]  /*25380*/  STL [R1+0x1018], R37 ;  /* 0x0010182501007387 */ /* 0x000fe80000100800 */
[----:B------:R3:W-:Y:S04]  /*25390*/  STL [R1+0x101c], R31 ;  /* 0x00101c1f01007387 */ /* 0x0007e80000100800 */
[----:B------:R1:W-:Y:S04]  /*253a0*/  STL [R1+0x1020], R33 ;  /* 0x0010202101007387 */ /* 0x0003e80000100800 */
[----:B------:R-:W4:Y:S04]  /*253b0*/  LDL.LU R47, [R1+0x444] ;  /* 0x00044400012f7983 */ /* 0x000f280000300800 */
[----:B------:R-:W4:Y:S01]  /*253c0*/  LDL.LU R45, [R1+0x440] ;  /* 0x00044000012d7983 */ /* 0x000f220000300800 */
[----:B------:R-:W-:-:S02]  /*253d0*/  F2FP.SATFINITE.E4M3.F32.PACK_AB_MERGE_C R112, R113, R112, RZ ;  /* 0x000000707170723e */ /* 0x000fc400048070ff */
[----:B------:R-:W-:Y:S02]  /*253e0*/  LOP3.LUT R215, R215, 0xffff, RZ, 0xc0, !PT ;  /* 0x0000ffffd7d77812 */ /* 0x000fe400078ec0ff */
[----:B------:R-:W-:Y:S02]  /*253f0*/  LOP3.LUT R196, R196, 0xffff, RZ, 0xc0, !PT ;  /* 0x0000ffffc4c47812 */ /* 0x000fe400078ec0ff */
[----:B------:R-:W-:Y:S02]  /*25400*/  LOP3.LUT R112, R112, 0xffff, RZ, 0xc0, !PT ;  /* 0x0000ffff70707812 */ /* 0x000fe400078ec0ff */
[----:B------:R-:W-:Y:S02]  /*25410*/  F2FP.SATFINITE.E4M3.F32.PACK_AB_MERGE_C R118, R119, R118, RZ ;  /* 0x000000767776723e */ /* 0x000fe400048070ff */
[----:B------:R-:W-:Y:S02]  /*25420*/  LOP3.LUT R192, R192, 0xffff, RZ, 0xc0, !PT ;  /* 0x0000ffffc0c07812 */ /* 0x000fe400078ec0ff */
[----:B------:R-:W-:-:S02]  /*25430*/  LOP3.LUT R213, R213, 0xffff, RZ, 0xc0, !PT ;  /* 0x0000ffffd5d57812 */ /* 0x000fc400078ec0ff */
[----:B------:R-:W-:Y:S02]  /*25440*/  LOP3.LUT R118, R118, 0xffff, RZ, 0xc0, !PT ;  /* 0x0000ffff76767812 */ /* 0x000fe400078ec0ff */
[----:B0-----:R-:W-:Y:S02]  /*25450*/  SHF.R.U32.HI R39, RZ, 0x8, R192 ;  /* 0x00000008ff277819 */ /* 0x001fe400000116c0 */
[----:B------:R-:W-:Y:S02]  /*25460*/  SHF.R.U32.HI R35, RZ, 0x8, R215 ;  /* 0x00000008ff237819 */ /* 0x000fe400000116d7 */
[----:B------:R-:W-:Y:S02]  /*25470*/  PRMT R49, R192, 0x3340, R118 ;  /* 0x00003340c0317816 */ /* 0x000fe40000000076 */
[----:B------:R-:W-:Y:S02]  /*25480*/  LOP3.LUT R39, R39, 0xffff, RZ, 0xc0, !PT ;  /* 0x0000ffff27277812 */ /* 0x000fe400078ec0ff */
[----:B------:R-:W-:-:S02]  /*25490*/  LOP3.LUT R35, R35, 0xffff, RZ, 0xc0, !PT ;  /* 0x0000ffff23237812 */ /* 0x000fc400078ec0ff */
[----:B---3--:R-:W-:Y:S02]  /*254a0*/  LOP3.LUT R31, R41, 0xffff, RZ, 0xc0, !PT ;  /* 0x0000ffff291f7812 */ /* 0x008fe400078ec0ff */
[----:B------:R-:W-:Y:S02]  /*254b0*/  PRMT R41, R196, 0x3340, R112 ;  /* 0x00003340c4297816 */ /* 0x000fe40000000070 */
[----:B------:R-:W-:Y:S02]  /*254c0*/  PRMT R37, R31, 0x3340, R215 ;  /* 0x000033401f257816 */ /* 0x000fe400000000d7 */
[----:B--2---:R-:W-:-:S03]  /*254d0*/  LOP3.LUT R29, R43, 0xffff, RZ, 0xc0, !PT ;  /* 0x0000ffff2b1d7812 */ /* 0x004fc600078ec0ff */
[----:B------:R-:W-:Y:S01]  /*254e0*/  STL [R1+0x11e8], R37 ;  /* 0x0011e82501007387 */ /* 0x000fe20000100800 */
[----:B------:R-:W-:-:S03]  /*254f0*/  SHF.R.U32.HI R43, RZ, 0x8, R118 ;  /* 0x00000008ff2b7819 */ /* 0x000fc60000011676 */
[----:B------:R0:W-:Y:S01]  /*25500*/  STL [R1+0x11e4], R41 ;  /* 0x0011e42901007387 */ /* 0x0001e20000100800 */
[----:B-1----:R-:W-:Y:S02]  /*25510*/  SHF.R.U32.HI R33, RZ, 0x8, R31 ;  /* 0x00000008ff217819 */ /* 0x002fe4000001161f */
[----:B------:R-:W-:Y:S02]  /*25520*/  SHF.R.U32.HI R31, RZ, 0x8, R196 ;  /* 0x00000008ff1f7819 */ /* 0x000fe400000116c4 */
[----:B------:R-:W-:Y:S02]  /*25530*/  LOP3.LUT R43, R43, 0xffff, RZ, 0xc0, !PT ;  /* 0x0000ffff2b2b7812 */ /* 0x000fe400078ec0ff */
[----:B0-----:R-:W-:Y:S02]  /*25540*/  SHF.R.U32.HI R41, RZ, 0x8, R29 ;  /* 0x00000008ff297819 */ /* 0x001fe4000001161d */
[--C-:B------:R-:W-:Y:S02]  /*25550*/  PRMT R29, R29, 0x3340, R213.reuse ;  /* 0x000033401d1d7816 */ /* 0x100fe400000000d5 */
[----:B------:R-:W-:-:S02]  /*25560*/  SHF.R.U32.HI R213, RZ, 0x8, R213 ;  /* 0x00000008ffd57819 */ /* 0x000fc400000116d5 */
[----:B------:R-:W-:Y:S02]  /*25570*/  SHF.R.U32.HI R37, RZ, 0x8, R112 ;  /* 0x00000008ff257819 */ /* 0x000fe40000011670 */
[----:B------:R-:W-:Y:S02]  /*25580*/  LOP3.LUT R41, R41, 0xffff, RZ, 0xc0, !PT ;  /* 0x0000ffff29297812 */ /* 0x000fe400078ec0ff */
[----:B------:R-:W-:Y:S02]  /*25590*/  LOP3.LUT R213, R213, 0xffff, RZ, 0xc0, !PT ;  /* 0x0000ffffd5d57812 */ /* 0x000fe400078ec0ff */
[----:B------:R-:W-:Y:S01]  /*255a0*/  LOP3.LUT R33, R33, 0xffff, RZ, 0xc0, !PT ;  /* 0x0000ffff21217812 */ /* 0x000fe200078ec0ff */
[----:B------:R-:W-:Y:S01]  /*255b0*/  STL [R1+0x11f8], R49 ;  /* 0x0011f83101007387 */ /* 0x000fe20000100800 */
[----:B------:R-:W-:Y:S02]  /*255c0*/  LOP3.LUT R31, R31, 0xffff, RZ, 0xc0, !PT ;  /* 0x0000ffff1f1f7812 */ /* 0x000fe400078ec0ff */
[----:B------:R-:W-:Y:S01]  /*255d0*/  LOP3.LUT R37, R37, 0xffff, RZ, 0xc0, !PT ;  /* 0x0000ffff25257812 */ /* 0x000fe200078ec0ff */
[----:B------:R0:W-:Y:S01]  /*255e0*/  STL [R1+0x11dc], R29 ;  /* 0x0011dc1d01007387 */ /* 0x0001e20000100800 */
[----:B------:R-:W-:-:S02]  /*255f0*/  PRMT R43, R39, 0x3340, R43 ;  /* 0x00003340272b7816 */ /* 0x000fc4000000002b */
[----:B------:R-:W-:-:S03]  /*25600*/  PRMT R39, R41, 0x3340, R213 ;  /* 0x0000334029277816 */ /* 0x000fc600000000d5 */
[----:B------:R-:W-:Y:S01]  /*25610*/  STL [R1+0x1010], R43 ;  /* 0x0010102b01007387 */ /* 0x000fe20000100800 */
[----:B0-----:R-:W-:Y:S02]  /*25620*/  PRMT R29, R33, 0x3340, R35 ;  /* 0x00003340211d7816 */ /* 0x001fe40000000023 */
[----:B------:R-:W-:Y:S01]  /*25630*/  PRMT R33, R31, 0x3340, R37 ;  /* 0x000033401f217816 */ /* 0x000fe20000000025 */
[----:B------:R-:W-:Y:S04]  /*25640*/  STL [R1+0x1004], R39 ;  /* 0x0010042701007387 */ /* 0x000fe80000100800 */
[----:B------:R0:W-:Y:S04]  /*25650*/  STL [R1+0x1008], R29 ;  /* 0x0010081d01007387 */ /* 0x0001e80000100800 */
[----:B------:R-:W-:Y:S04]  /*25660*/  STL [R1+0x100c], R33 ;  /* 0x00100c2101007387 */ /* 0x000fe80000100800 */
[----:B------:R-:W2:Y:S01]  /*25670*/  LDL.LU R49, [R1+0x454] ;  /* 0x0004540001317983 */ /* 0x000ea20000300800 */
[----:B----4-:R-:W-:-:S03]  /*25680*/  LOP3.LUT R31, R47, 0xffff, RZ, 0xc0, !PT ;  /* 0x0000ffff2f1f7812 */ /* 0x010fc600078ec0ff */
[----:B------:R-:W3:Y:S01]  /*25690*/  LDL.LU R47, [R1+0x44c] ;  /* 0x00044c00012f7983 */ /* 0x000ee20000300800 */
[----:B0-----:R-:W-:-:S03]  /*256a0*/  LOP3.LUT R29, R45, 0xffff, RZ, 0xc0, !PT ;  /* 0x0000ffff2d1d7812 */ /* 0x001fc600078ec0ff */
[----:B------:R-:W4:Y:S01]  /*256b0*/  LDL.LU R45, [R1+0x448] ;  /* 0x00044800012d7983 */ /* 0x000f220000300800 */
[----:B------:R-:W-:Y:S02]  /*256c0*/  LOP3.LUT R209, R209, 0xffff, RZ, 0xc0, !PT ;  /* 0x0000ffffd1d17812 */ /* 0x000fe400078ec0ff */
[----:B------:R-:W-:Y:S02]  /*256d0*/  F2FP.SATFINITE.E4M3.F32.PACK_AB_MERGE_C R108, R109, R108, RZ ;  /* 0x0000006c6d6c723e */ /* 0x000fe400048070ff */
[----:B------:R-:W-:Y:S02]  /*256e0*/  SHF.R.U32.HI R41, RZ, 0x8, R31 ;  /* 0x00000008ff297819 */ /* 0x000fe4000001161f */
[----:B------:R-:W-:Y:S02]  /*256f0*/  PRMT R31, R31, 0x3340, R209 ;  /* 0x000033401f1f7816 */ /* 0x000fe400000000d1 */
[----:B------:R-:W-:Y:S02]  /*25700*/  LOP3.LUT R211, R211, 0xffff, RZ, 0xc0, !PT ;  /* 0x0000ffffd3d37812 */ /* 0x000fe400078ec0ff */
[----:B------:R-:W-:-:S02]  /*25710*/  LOP3.LUT R200, R200, 0xffff, RZ, 0xc0, !PT ;  /* 0x0000ffffc8c87812 */ /* 0x000fc400078ec0ff */
[----:B------:R-:W-:Y:S01]  /*25720*/  LOP3.LUT R108, R108, 0xffff, RZ, 0xc0, !PT ;  /* 0x0000ffff6c6c7812 */ /* 0x000fe200078ec0ff */
[----:B------:R0:W-:Y:S01]  /*25730*/  STL [R1+0x11c8], R31 ;  /* 0x0011c81f01007387 */ /* 0x0001e20000100800 */
[----:B------:R-:W-:Y:S02]  /*25740*/  F2FP.SATFINITE.E4M3.F32.PACK_AB_MERGE_C R110, R111, R110, RZ ;  /* 0x0000006e6f6e723e */ /* 0x000fe400048070ff */
[----:B------:R-:W-:Y:S02]  /*25750*/  SHF.R.U32.HI R37, RZ, 0x8, R29 ;  /* 0x00000008ff257819 */ /* 0x000fe4000001161d */
[----:B------:R-:W-:Y:S02]  /*25760*/  PRMT R29, R29, 0x3340, R211 ;  /* 0x000033401d1d7816 */ /* 0x000fe400000000d3 */
[----:B------:R-:W-:Y:S02]  /*25770*/  LOP3.LUT R198, R198, 0xffff, RZ, 0xc0, !PT ;  /* 0x0000ffffc6c67812 */ /* 0x000fe400078ec0ff */
[----:B0-----:R-:W-:-:S02]  /*25780*/  PRMT R31, R200, 0x3340, R108 ;  /* 0x00003340c81f7816 */ /* 0x001fc4000000006c */
[----:B------:R-:W-:Y:S01]  /*25790*/  LOP3.LUT R110, R110, 0xffff, RZ, 0xc0, !PT ;  /* 0x0000ffff6e6e7812 */ /* 0x000fe200078ec0ff */
[----:B------:R0:W-:Y:S01]  /*257a0*/  STL [R1+0x11cc], R29 ;  /* 0x0011cc1d01007387 */ /* 0x0001e20000100800 */
[----:B------:R-:W-:Y:S02]  /*257b0*/  SHF.R.U32.HI R43, RZ, 0x8, R209 ;  /* 0x00000008ff2b7819 */ /* 0x000fe400000116d1 */
[----:B------:R-:W-:Y:S01]  /*257c0*/  SHF.R.U32.HI R39, RZ, 0x8, R211 ;  /* 0x00000008ff277819 */ /* 0x000fe200000116d3 */
[----:B------:R1:W-:Y:S01]  /*257d0*/  STL [R1+0x11d4], R31 ;  /* 0x0011d41f01007387 */ /* 0x0003e20000100800 */
[----:B------:R-:W-:Y:S02]  /*257e0*/  SHF.R.U32.HI R33, RZ, 0x8, R200 ;  /* 0x00000008ff217819 */ /* 0x000fe400000116c8 */
[----:B------:R-:W-:Y:S02]  /*257f0*/  SHF.R.U32.HI R35, RZ, 0x8, R108 ;  /* 0x00000008ff237819 */ /* 0x000fe4000001166c */
[----:B------:R-:W-:-:S02]  /*25800*/  LOP3.LUT R41, R41, 0xffff, RZ, 0xc0, !PT ;  /* 0x0000ffff29297812 */ /* 0x000fc400078ec0ff */
[----:B0-----:R-:W-:Y:S02]  /*25810*/  SHF.R.U32.HI R29, RZ, 0x8, R198 ;  /* 0x00000008ff1d7819 */ /* 0x001fe400000116c6 */
[----:B------:R-:W-:Y:S02]  /*25820*/  LOP3.LUT R43, R43, 0xffff, RZ, 0xc0, !PT ;  /* 0x0000ffff2b2b7812 */ /* 0x000fe400078ec0ff */
[----:B-1----:R-:W-:Y:S02]  /*25830*/  SHF.R.U32.HI R31, RZ, 0x8, R110 ;  /* 0x00000008ff1f7819 */ /* 0x002fe4000001166e */
[----:B------:R-:W-:Y:S02]  /*25840*/  LOP3.LUT R37, R37, 0xffff, RZ, 0xc0, !PT ;  /* 0x0000ffff25257812 */ /* 0x000fe400078ec0ff */
[----:B------:R-:W-:Y:S02]  /*25850*/  LOP3.LUT R39, R39, 0xffff, RZ, 0xc0, !PT ;  /* 0x0000ffff27277812 */ /* 0x000fe400078ec0ff */
[----:B------:R-:W-:-:S02]  /*25860*/  LOP3.LUT R33, R33, 0xffff, RZ, 0xc0, !PT ;  /* 0x0000ffff21217812 */ /* 0x000fc400078ec0ff */
[----:B------:R-:W-:Y:S02]  /*25870*/  LOP3.LUT R35, R35, 0xffff, RZ, 0xc0, !PT ;  /* 0x0000ffff23237812 */ /* 0x000fe400078ec0ff */
[----:B------:R-:W-:Y:S02]  /*25880*/  PRMT R51, R198, 0x3340, R110 ;  /* 0x00003340c6337816 */ /* 0x000fe4000000006e */
[----:B------:R-:W-:Y:S02]  /*25890*/  LOP3.LUT R29, R29, 0xffff, RZ, 0xc0, !PT ;  /* 0x0000ffff1d1d7812 */ /* 0x000fe400078ec0ff */
[----:B------:R-:W-:Y:S02]  /*258a0*/  LOP3.LUT R31, R31, 0xffff, RZ, 0xc0, !PT ;  /* 0x0000ffff1f1f7812 */ /* 0x000fe400078ec0ff */
[----:B------:R-:W-:Y:S02]  /*258b0*/  PRMT R41, R41, 0x3340, R43 ;  /* 0x0000334029297816 */ /* 0x000fe4000000002b */
[----:B------:R-:W-:-:S02]  /*258c0*/  PRMT R37, R37, 0x3340, R39 ;  /* 0x0000334025257816 */ /* 0x000fc40000000027 */
[----:B------:R-:W-:Y:S01]  /*258d0*/  PRMT R33, R33, 0x3340, R35 ;  /* 0x0000334021217816 */ /* 0x000fe20000000023 */
[----:B------:R-:W-:Y:S01]  /*258e0*/  STL [R1+0x11d8], R51 ;  /* 0x0011d83301007387 */ /* 0x000fe20000100800 */
[----:B------:R-:W-:-:S03]  /*258f0*/  PRMT R29, R29, 0x3340, R31 ;  /* 0x000033401d1d7816 */ /* 0x000fc6000000001f */
[----:B------:R-:W-:Y:S04]  /*25900*/  STL [R1+0xff4], R41 ;  /* 0x000ff42901007387 */ /* 0x000fe80000100800 */
[----:B------:R-:W-:Y:S04]  /*25910*/  STL [R1+0xff8], R37 ;  /* 0x000ff82501007387 */ /* 0x000fe80000100800 */
[----:B------:R3:W-:Y:S04]  /*25920*/  STL [R1+0xffc], R33 ;  /* 0x000ffc2101007387 */ /* 0x0007e80000100800 */
[----:B------:R-:W-:Y:S01]  /*25930*/  STL [R1+0x1000], R29 ;  /* 0x0010001d01007387 */ /* 0x000fe20000100800 */
[----:B---3--:R-:W-:-:S03]  /*25940*/  LOP3.LUT R33, R47, 0xffff, RZ, 0xc0, !PT ;  /* 0x0000ffff2f217812 */ /* 0x008fc600078ec0ff */
[----:B------:R-:W3:Y:S01]  /*25950*/  LDL.LU R47, [R1+0x45c] ;  /* 0x00045c00012f7983 */ /* 0x000ee20000300800 */
[----:B----4-:R-:W-:-:S03]  /*25960*/  LOP3.LUT R35, R45, 0xffff, RZ, 0xc0, !PT ;  /* 0x0000ffff2d237812 */ /* 0x010fc600078ec0ff */
[----:B------:R-:W4:Y:S01]  /*25970*/  LDL.LU R45, [R1+0x450] ;  /* 0x00045000012d7983 */ /* 0x000f220000300800 */
[----:B--2---:R-:W-:Y:S02]  /*25980*/  LOP3.LUT R31, R49, 0xffff, RZ, 0xc0, !PT ;  /* 0x0000ffff311f7812 */ /* 0x004fe400078ec0ff */
[----:B------:R-:W-:Y:S02]  /*25990*/  LOP3.LUT R201, R201, 0xffff, RZ, 0xc0, !PT ;  /* 0x0000ffffc9c97812 */ /* 0x000fe400078ec0ff */
[----:B------:R-:W-:Y:S02]  /*259a0*/  LOP3.LUT R207, R207, 0xffff, RZ, 0xc0, !PT ;  /* 0x0000ffffcfcf7812 */ /* 0x000fe400078ec0ff */
[----:B------:R-:W-:Y:S02]  /*259b0*/  PRMT R39, R31, 0x3340, R201 ;  /* 0x000033401f277816 */ /* 0x000fe400000000c9 */
[----:B------:R-:W-:Y:S02]  /*259c0*/  SHF.R.U32.HI R37, RZ, 0x8, R35 ;  /* 0x00000008ff257819 */ /* 0x000fe40000011623 */
[----:B------:R-:W-:-:S02]  /*259d0*/  PRMT R35, R35, 0x3340, R207 ;  /* 0x0000334023237816 */ /* 0x000fc400000000cf */
[----:B------:R-:W-:Y:S01]  /*259e0*/  LOP3.LUT R205, R205, 0xffff, RZ, 0xc0, !PT ;  /* 0x0000ffffcdcd7812 */ /* 0x000fe200078ec0ff */
[----:B------:R-:W-:Y:S01]  /*259f0*/  STL [R1+0x11c4], R39 ;  /* 0x0011c42701007387 */ /* 0x000fe20000100800 */
[----:B------:R-:W-:-:S03]  /*25a00*/  F2FP.SATFINITE.E4M3.F32.PACK_AB_MERGE_C R104, R105, R104, RZ ;  /* 0x000000686968723e */ /* 0x000fc600048070ff */
[----:B------:R0:W-:Y:S01]  /*25a10*/  STL [R1+0x11bc], R35 ;  /* 0x0011bc2301007387 */ /* 0x0001e20000100800 */
[----:B------:R-:W-:Y:S02]  /*25a20*/  LOP3.LUT R202, R202, 0xffff, RZ, 0xc0, !PT ;  /* 0x0000ffffcaca7812 */ /* 0x000fe400078ec0ff */
[----:B------:R-:W-:Y:S02]  /*25a30*/  LOP3.LUT R104, R104, 0xffff, RZ, 0xc0, !PT ;  /* 0x0000ffff68687812 */ /* 0x000fe400078ec0ff */
[----:B------:R-:W-:Y:S02]  /*25a40*/  SHF.R.U32.HI R41, RZ, 0x8, R33 ;  /* 0x00000008ff297819 */ /* 0x000fe40000011621 */
[--C-:B0-----:R-:W-:Y:S02]  /*25a50*/  PRMT R35, R33, 0x3340, R205.reuse ;  /* 0x0000334021237816 */ /* 0x101fe400000000cd */
[----:B------:R-:W-:Y:S02]  /*25a60*/  SHF.R.U32.HI R43, RZ, 0x8, R205 ;  /* 0x00000008ff2b7819 */ /* 0x000fe400000116cd */
[----:B------:R-:W-:Y:S01]  /*25a70*/  SHF.R.U32.HI R39, RZ, 0x8, R207 ;  /* 0x00000008ff277819 */ /* 0x000fe200000116cf */
[----:B------:R0:W-:Y:S01]  /*25a80*/  STL [R1+0x11b8], R35 ;  /* 0x0011b82301007387 */ /* 0x0001e20000100800 */
[----:B------:R-:W-:-:S02]  /*25a90*/  SHF.R.U32.HI R29, RZ, 0x8, R31 ;  /* 0x00000008ff1d7819 */ /* 0x000fc4000001161f */
[----:B------:R-:W-:Y:S02]  /*25aa0*/  SHF.R.U32.HI R33, RZ, 0x8, R202 ;  /* 0x00000008ff217819 */ /* 0x000fe400000116ca */
[----:B------:R-:W-:Y:S02]  /*25ab0*/  SHF.R.U32.HI R31, RZ, 0x8, R201 ;  /* 0x00000008ff1f7819 */ /* 0x000fe400000116c9 */
[----:B------:R-:W-:Y:S02]  /*25ac0*/  LOP3.LUT R41, R41, 0xffff, RZ, 0xc0, !PT ;  /* 0x0000ffff29297812 */ /* 0x000fe400078ec0ff */
[----:B0-----:R-:W-:Y:S02]  /*25ad0*/  SHF.R.U32.HI R35, RZ, 0x8, R104 ;  /* 0x00000008ff237819 */ /* 0x001fe40000011668 */
[----:B------:R-:W-:Y:S02]  /*25ae0*/  LOP3.LUT R43, R43, 0xffff, RZ, 0xc0, !PT ;  /* 0x0000ffff2b2b7812 */ /* 0x000fe400078ec0ff */
[----:B------:R-:W-:-:S02]  /*25af0*/  LOP3.LUT R37, R37, 0xffff, RZ, 0xc0, !PT ;  /* 0x0000ffff25257812 */ /* 0x000fc400078ec0ff */
[----:B------:R-:W-:Y:S02]  /*25b00*/  LOP3.LUT R39, R39, 0xffff, RZ, 0xc0, !PT ;  /* 0x0000ffff27277812 */ /* 0x000fe400078ec0ff */
[----:B------:R-:W-:Y:S02]  /*25b10*/  LOP3.LUT R33, R33, 0xffff, RZ, 0xc0, !PT ;  /* 0x0000ffff21217812 */ /* 0x000fe400078ec0ff */
[----:B------:R-:W-:Y:S02]  /*25b20*/  LOP3.LUT R35, R35, 0xffff, RZ, 0xc0, !PT ;  /* 0x0000ffff23237812 */ /* 0x000fe400078ec0ff */
[----:B------:R-:W-:Y:S02]  /*25b30*/  PRMT R49, R202, 0x3340, R104 ;  /* 0x00003340ca317816 */ /* 0x000fe40000000068 */
[----:B------:R-:W-:Y:S02]  /*25b40*/  LOP3.LUT R29, R29, 0xffff, RZ, 0xc0, !PT ;  /* 0x0000ffff1d1d7812 */ /* 0x000fe400078ec0ff */
[----:B------:R-:W-:-:S02]  /*25b50*/  LOP3.LUT R31, R31, 0xffff, RZ, 0xc0, !PT ;  /* 0x0000ffff1f1f7812 */ /* 0x000fc400078ec0ff */
[----:B------:R-:W-:Y:S02]  /*25b60*/  PRMT R41, R41, 0x3340, R43 ;  /* 0x0000334029297816 */ /* 0x000fe4000000002b */
[----:B------:R-:W-:Y:S02]  /*25b70*/  PRMT R37, R37, 0x3340, R39 ;  /* 0x0000334025257816 */ /* 0x000fe40000000027 */
[----:B------:R-:W-:Y:S01]  /*25b80*/  PRMT R35, R33, 0x3340, R35 ;  /* 0x0000334021237816 */ /* 0x000fe20000000023 */
[----:B------:R-:W-:Y:S01]  /*25b90*/  STL [R1+0x11c0], R49 ;  /* 0x0011c03101007387 */ /* 0x000fe20000100800 */
[----:B------:R-:W-:-:S03]  /*25ba0*/  PRMT R33, R29, 0x3340, R31 ;  /* 0x000033401d217816 */ /* 0x000fc6000000001f */
[----:B------:R0:W-:Y:S04]  /*25bb0*/  STL [R1+0xfe4], R41 ;  /* 0x000fe42901007387 */ /* 0x0001e80000100800 */
[----:B------:R-:W-:Y:S04]  /*25bc0*/  STL [R1+0xfe8], R37 ;  /* 0x000fe82501007387 */ /* 0x000fe80000100800 */
[----:B------:R-:W-:Y:S04]  /*25bd0*/  STL [R1+0xfec], R35 ;  /* 0x000fec2301007387 */ /* 0x000fe80000100800 */
[----:B------:R1:W-:Y:S01]  /*25be0*/  STL [R1+0xff0], R33 ;  /* 0x000ff02101007387 */ /* 0x0003e20000100800 */
[----:B---3--:R-:W-:-:S03]  /*25bf0*/  LOP3.LUT R31, R47, 0xffff, RZ, 0xc0, !PT ;  /* 0x0000ffff2f1f7812 */ /* 0x008fc600078ec0ff */
[----:B------:R-:W2:Y:S01]  /*25c00*/  LDL.LU R47, [R1+0x624] ;  /* 0x00062400012f7983 */ /* 0x000ea20000300800 */
[----:B----4-:R-:W-:-:S03]  /*25c10*/  LOP3.LUT R29, R45, 0xffff, RZ, 0xc0, !PT ;  /* 0x0000ffff2d1d7812 */ /* 0x010fc600078ec0ff */
[----:B------:R-:W3:Y:S01]  /*25c20*/  LDL.LU R45, [R1+0x620] ;  /* 0x00062000012d7983 */ /* 0x000ee20000300800 */
[----:B------:R-:W-:Y:S02]  /*25c30*/  F2FP.SATFINITE.E4M3.F32.PACK_AB_MERGE_C R100, R101, R100, RZ ;  /* 0x000000646564723e */ /* 0x000fe400048070ff */
[----:B------:R-:W-:Y:S02]  /*25c40*/  LOP3.LUT R203, R203, 0xffff, RZ, 0xc0, !PT ;  /* 0x0000ffffcbcb7812 */ /* 0x000fe400078ec0ff */
[----:B------:R-:W-:Y:S02]  /*25c50*/  LOP3.LUT R206, R206, 0xffff, RZ, 0xc0, !PT ;  /* 0x0000ffffcece7812 */ /* 0x000fe400078ec0ff */
[----:B------:R-:W-:Y:S02]  /*25c60*/  LOP3.LUT R100, R100, 0xffff, RZ, 0xc0, !PT ;  /* 0x0000ffff64647812 */ /* 0x000fe400078ec0ff */
[----:B0-----:R-:W-:Y:S02]  /*25c70*/  SHF.R.U32.HI R41, RZ, 0x8, R29 ;  /* 0x00000008ff297819 */ /* 0x001fe4000001161d */
[----:B------:R-:W-:-:S02]  /*25c80*/  PRMT R29, R29, 0x3340, R203 ;  /* 0x000033401d1d7816 */ /* 0x000fc400000000cb */
[----:B-1----:R-:W-:Y:S02]  /*25c90*/  PRMT R33, R206, 0x3340, R100 ;  /* 0x00003340ce217816 */ /* 0x002fe40000000064 */
[----:B------:R-:W-:Y:S01]  /*25ca0*/  LOP3.LUT R197, R197, 0xffff, RZ, 0xc0, !PT ;  /* 0x0000ffffc5c57812 */ /* 0x000fe200078ec0ff */
[----:B------:R-:W-:Y:S01]  /*25cb0*/  STL [R1+0x11a8], R29 ;  /* 0x0011a81d01007387 */ /* 0x000fe20000100800 */
[----:B------:R-:W-:-:S03]  /*25cc0*/  F2FP.SATFINITE.E4M3.F32.PACK_AB_MERGE_C R102, R103, R102, RZ ;  /* 0x000000666766723e */ /* 0x000fc600048070ff */
[----:B------:R0:W-:Y:S01]  /*25cd0*/  STL [R1+0x11ac], R33 ;  /* 0x0011ac2101007387 */ /* 0x0001e20000100800 */
[----:B------:R-:W-:Y:S02]  /*25ce0*/  LOP3.LUT R204, R204, 0xffff, RZ, 0xc0, !PT ;  /* 0x0000ffffcccc7812 */ /* 0x000fe400078ec0ff */
[----:B------:R-:W-:Y:S02]  /*25cf0*/  LOP3.LUT R102, R102, 0xffff, RZ, 0xc0, !PT ;  /* 0x0000ffff66667812 */ /* 0x000fe400078ec0ff */
[----:B------:R-:W-:Y:S02]  /*25d00*/  SHF.R.U32.HI R43, RZ, 0x8, R203 ;  /* 0x00000008ff2b7819 */ /* 0x000fe400000116cb */
[----:B0-----:R-:W-:Y:S02]  /*25d10*/  PRMT R33, R31, 0x3340, R197 ;  /* 0x000033401f217816 */ /* 0x001fe400000000c5 */
        /* <DEDUP_REMOVED lines=19> */
[----:B------:R0:W-:Y:S01]  /*25e50*/  STL [R1+0x11b4], R49 ;  /* 0x0011b43101007387 */ /* 0x0001e20000100800 */
[----:B------:R-:W-:-:S03]  /*25e60*/  PRMT R33, R29, 0x3340, R39 ;  /* 0x000033401d217816 */ /* 0x000fc60000000027 */
[----:B------:R-:W-:Y:S04]  /*25e70*/  STL [R1+0xfd8], R41 ;  /* 0x000fd82901007387 */ /* 0x000fe80000100800 */
[----:B------:R1:W-:Y:S04]  /*25e80*/  STL [R1+0xfdc], R37 ;  /* 0x000fdc2501007387 */ /* 0x0003e80000100800 */
[----:B------:R-:W-:Y:S04]  /*25e90*/  STL [R1+0xfe0], R35 ;  /* 0x000fe02301007387 */ /* 0x000fe80000100800 */
[----:B------:R-:W-:Y:S04]  /*25ea0*/  STL [R1+0xfd4], R33 ;  /* 0x000fd42101007387 */ /* 0x000fe80000100800 */
[----:B0-----:R-:W4:Y:S01]  /*25eb0*/  LDL.LU R49, [R1+0x464] ;  /* 0x0004640001317983 */ /* 0x001f220000300800 */
[----:B--2---:R-:W-:-:S03]  /*25ec0*/  LOP3.LUT R31, R47, 0xffff, RZ, 0xc0, !PT ;  /* 0x0000ffff2f1f7812 */ /* 0x004fc600078ec0ff */
[----:B------:R-:W2:Y:S01]  /*25ed0*/  LDL.LU R47, [R1+0x460] ;  /* 0x00046000012f7983 */ /* 0x000ea20000300800 */
[----:B---3--:R-:W-:-:S03]  /*25ee0*/  LOP3.LUT R29, R45, 0xffff, RZ, 0xc0, !PT ;  /* 0x0000ffff2d1d7812 */ /* 0x008fc600078ec0ff */
[----:B------:R-:W3:Y:S01]  /*25ef0*/  LDL.LU R45, [R1+0x458] ;  /* 0x00045800012d7983 */ /* 0x000ee20000300800 */
[----:B------:R-:W-:Y:S02]  /*25f00*/  LOP3.LUT R167, R167, 0xffff, RZ, 0xc0, !PT ;  /* 0x0000ffffa7a77812 */ /* 0x000fe400078ec0ff */
[----:B-1----:R-:W-:Y:S02]  /*25f10*/  SHF.R.U32.HI R37, RZ, 0x8, R31 ;  /* 0x00000008ff257819 */ /* 0x002fe4000001161f */
[----:B------:R-:W-:Y:S02]  /*25f20*/  PRMT R31, R31, 0x3340, R167 ;  /* 0x000033401f1f7816 */ /* 0x000fe400000000a7 */
[----:B------:R-:W-:Y:S02]  /*25f30*/  LOP3.LUT R165, R165, 0xffff, RZ, 0xc0, !PT ;  /* 0x0000ffffa5a57812 */ /* 0x000fe400078ec0ff */
[----:B------:R-:W-:Y:S02]  /*25f40*/  LOP3.LUT R244, R244, 0xffff, RZ, 0xc0, !PT ;  /* 0x0000fffff4f47812 */ /* 0x000fe400078ec0ff */
[----:B------:R-:W-:Y:S01]  /*25f50*/  LOP3.LUT R24, R24, 0xffff, RZ, 0xc0, !PT ;  /* 0x0000ffff18187812 */ /* 0x000fe200078ec0ff */
[----:B------:R0:W-:Y:S01]  /*25f60*/  STL [R1+0x1114], R31 ;  /* 0x0011141f01007387 */ /* 0x0001e20000100800 */
[----:B------:R-:W-:-:S02]  /*25f70*/  LOP3.LUT R242, R242, 0xffff, RZ, 0xc0, !PT ;  /* 0x0000fffff2f27812 */ /* 0x000fc400078ec0ff */
[----:B------:R-:W-:Y:S02]  /*25f80*/  PRMT R41, R244, 0x3340, R24 ;  /* 0x00003340f4297816 */ /* 0x000fe40000000018 */
[----:B------:R-:W-:Y:S02]  /*25f90*/  LOP3.LUT R26, R26, 0xffff, RZ, 0xc0, !PT ;  /* 0x0000ffff1a1a7812 */ /* 0x000fe400078ec0ff */
[----:B0-----:R-:W-:Y:S02]  /*25fa0*/  PRMT R31, R29, 0x3340, R165 ;  /* 0x000033401d1f7816 */ /* 0x001fe400000000a5 */
[----:B------:R-:W-:Y:S02]  /*25fb0*/  SHF.R.U32.HI R39, RZ, 0x8, R167 ;  /* 0x00000008ff277819 */ /* 0x000fe400000116a7 */
[----:B------:R-:W-:Y:S01]  /*25fc0*/  SHF.R.U32.HI R33, RZ, 0x8, R29 ;  /* 0x00000008ff217819 */ /* 0x000fe2000001161d */
[----:B------:R0:W-:Y:S01]  /*25fd0*/  STL [R1+0x1118], R31 ;  /* 0x0011181f01007387 */ /* 0x0001e20000100800 */
[----:B------:R-:W-:-:S02]  /*25fe0*/  SHF.R.U32.HI R35, RZ, 0x8, R165 ;  /* 0x00000008ff237819 */ /* 0x000fc400000116a5 */
[----:B------:R-:W-:Y:S01]  /*25ff0*/  SHF.R.U32.HI R29, RZ, 0x8, R244 ;  /* 0x00000008ff1d7819 */ /* 0x000fe200000116f4 */
[----:B------:R1:W-:Y:S01]  /*26000*/  STL [R1+0x1120], R41 ;  /* 0x0011202901007387 */ /* 0x0003e20000100800 */
[----:B------:R-:W-:Y:S02]  /*26010*/  LOP3.LUT R37, R37, 0xffff, RZ, 0xc0, !PT ;  /* 0x0000ffff25257812 */ /* 0x000fe400078ec0ff */
[----:B------:R-:W-:Y:S02]  /*26020*/  LOP3.LUT R39, R39, 0xffff, RZ, 0xc0, !PT ;  /* 0x0000ffff27277812 */ /* 0x000fe400078ec0ff */
[----:B0-----:R-:W-:Y:S02]  /*26030*/  SHF.R.U32.HI R31, RZ, 0x8, R24 ;  /* 0x00000008ff1f7819 */ /* 0x001fe40000011618 */
[----:B------:R-:W-:Y:S02]  /*26040*/  SHF.R.U32.HI R24, RZ, 0x8, R242 ;  /* 0x00000008ff187819 */ /* 0x000fe400000116f2 */
[----:B-1----:R-:W-:-:S02]  /*26050*/  PRMT R41, R242, 0x3340, R26 ;  /* 0x00003340f2297816 */ /* 0x002fc4000000001a */
[----:B------:R-:W-:Y:S02]  /*26060*/  SHF.R.U32.HI R26, RZ, 0x8, R26 ;  /* 0x00000008ff1a7819 */ /* 0x000fe4000001161a */
        /* <DEDUP_REMOVED lines=8> */
[----:B------:R-:W-:Y:S01]  /*260f0*/  PRMT R29, R29, 0x3340, R31 ;  /* 0x000033401d1d7816 */ /* 0x000fe2000000001f */
[----:B------:R-:W-:Y:S01]  /*26100*/  STL [R1+0x114c], R41 ;  /* 0x00114c2901007387 */ /* 0x000fe20000100800 */
[----:B------:R-:W-:-:S03]  /*26110*/  PRMT R24, R24, 0x3340, R26 ;  /* 0x0000334018187816 */ /* 0x000fc6000000001a */
[----:B------:R-:W-:Y:S04]  /*26120*/  STL [R1+0xf1c], R37 ;  /* 0x000f1c2501007387 */ /* 0x000fe80000100800 */
[----:B------:R-:W-:Y:S04]  /*26130*/  STL [R1+0xf20], R33 ;  /* 0x000f202101007387 */ /* 0x000fe80000100800 */
[----:B------:R-:W-:Y:S04]  /*26140*/  STL [R1+0xf28], R29 ;  /* 0x000f281d01007387 */ /* 0x000fe80000100800 */
[----:B------:R3:W-:Y:S01]  /*26150*/  STL [R1+0xf60], R24 ;  /* 0x000f601801007387 */ /* 0x0007e20000100800 */
[----:B--2---:R-:W-:-:S03]  /*26160*/  LOP3.LUT R26, R47, 0xffff, RZ, 0xc0, !PT ;  /* 0x0000ffff2f1a7812 */ /* 0x004fc600078ec0ff */
[----:B------:R-:W2:Y:S01]  /*26170*/  LDL.LU R47, [R1+0x61c] ;  /* 0x00061c00012f7983 */ /* 0x000ea20000300800 */
[----:B---3--:R-:W-:-:S03]  /*26180*/  LOP3.LUT R24, R45, 0xffff, RZ, 0xc0, !PT ;  /* 0x0000ffff2d187812 */ /* 0x008fc600078ec0ff */
[----:B------:R-:W3:Y:S01]  /*26190*/  LDL.LU R45, [R1+0x618] ;  /* 0x00061800012d7983 */ /* 0x000ee20000300800 */
[----:B------:R-:W-:Y:S02]  /*261a0*/  F2FP.SATFINITE.E4M3.F32.PACK_AB_MERGE_C R96, R97, R96, RZ ;  /* 0x000000606160723e */ /* 0x000fe400048070ff */
[----:B----4-:R-:W-:Y:S02]  /*261b0*/  LOP3.LUT R31, R49, 0xffff, RZ, 0xc0, !PT ;  /* 0x0000ffff311f7812 */ /* 0x010fe400078ec0ff */
[----:B------:R-:W-:Y:S02]  /*261c0*/  LOP3.LUT R193, R193, 0xffff, RZ, 0xc0, !PT ;  /* 0x0000ffffc1c17812 */ /* 0x000fe400078ec0ff */
[----:B------:R-:W-:Y:S02]  /*261d0*/  LOP3.LUT R199, R199, 0xffff, RZ, 0xc0, !PT ;  /* 0x0000ffffc7c77812 */ /* 0x000fe400078ec0ff */
[----:B------:R-:W-:Y:S02]  /*261e0*/  LOP3.LUT R208, R208, 0xffff, RZ, 0xc0, !PT ;  /* 0x0000ffffd0d07812 */ /* 0x000fe400078ec0ff */
[----:B------:R-:W-:-:S02]  /*261f0*/  LOP3.LUT R96, R96, 0xffff, RZ, 0xc0, !PT ;  /* 0x0000ffff60607812 */ /* 0x000fc400078ec0ff */
[----:B------:R-:W-:Y:S02]  /*26200*/  PRMT R33, R31, 0x3340, R193 ;  /* 0x000033401f217816 */ /* 0x000fe400000000c1 */
[----:B------:R-:W-:Y:S02]  /*26210*/  SHF.R.U32.HI R37, RZ, 0x8, R24 ;  /* 0x00000008ff257819 */ /* 0x000fe40000011618 */
[--C-:B------:R-:W-:Y:S02]  /*26220*/  PRMT R24, R24, 0x3340, R199.reuse ;  /* 0x0000334018187816 */ /* 0x100fe400000000c7 */
[----:B------:R-:W-:Y:S01]  /*26230*/  PRMT R41, R208, 0x3340, R96 ;  /* 0x00003340d0297816 */ /* 0x000fe20000000060 */
[----:B------:R0:W-:Y:S01]  /*26240*/  STL [R1+0x119c], R33 ;  /* 0x00119c2101007387 */ /* 0x0001e20000100800 */
[----:B------:R-:W-:Y:S02]  /*26250*/  LOP3.LUT R195, R195, 0xffff, RZ, 0xc0, !PT ;  /* 0x0000ffffc3c37812 */ /* 0x000fe400078ec0ff */
[----:B------:R-:W-:Y:S01]  /*26260*/  SHF.R.U32.HI R39, RZ, 0x8, R199 ;  /* 0x00000008ff277819 */ /* 0x000fe200000116c7 */
[----:B------:R1:W-:Y:S01]  /*26270*/  STL [R1+0x1194], R24 ;  /* 0x0011941801007387 */ /* 0x0003e20000100800 */
[----:B------:R-:W-:-:S02]  /*26280*/  SHF.R.U32.HI R29, RZ, 0x8, R31 ;  /* 0x00000008ff1d7819 */ /* 0x000fc4000001161f */
[----:B------:R-:W-:Y:S01]  /*26290*/  SHF.R.U32.HI R35, RZ, 0x8, R96 ;  /* 0x00000008ff237819 */ /* 0x000fe20000011660 */
[----:B------:R4:W-:Y:S01]  /*262a0*/  STL [R1+0x1198], R41 ;  /* 0x0011982901007387 */ /* 0x0009e20000100800 */
[----:B------:R-:W-:Y:S02]  /*262b0*/  SHF.R.U32.HI R31, RZ, 0x8, R193 ;  /* 0x00000008ff1f7819 */ /* 0x000fe400000116c1 */
[----:B0-----:R-:W-:Y:S02]  /*262c0*/  SHF.R.U32.HI R33, RZ, 0x8, R208 ;  /* 0x00000008ff217819 */ /* 0x001fe400000116d0 */
[----:B-1----:R-:W-:Y:S02]  /*262d0*/  SHF.R.U32.HI R24, RZ, 0x8, R26 ;  /* 0x00000008ff187819 */ /* 0x002fe4000001161a */
[----:B------:R-:W-:Y:S02]  /*262e0*/  LOP3.LUT R37, R37, 0xffff, RZ, 0xc0, !PT ;  /* 0x0000ffff25257812 */ /* 0x000fe400078ec0ff */
[----:B----4-:R-:W-:-:S02]  /*262f0*/  PRMT R41, R26, 0x3340, R195 ;  /* 0x000033401a297816 */ /* 0x010fc400000000c3 */
[----:B------:R-:W-:Y:S02]  /*26300*/  SHF.R.U32.HI R26, RZ, 0x8, R195 ;  /* 0x00000008ff1a7819 */ /* 0x000fe400000116c3 */
[----:B------:R-:W-:Y:S02]  /*26310*/  LOP3.LUT R39, R39, 0xffff, RZ, 0xc0, !PT ;  /* 0x0000ffff27277812 */ /* 0x000fe400078ec0ff */
[----:B------:R-:W-:Y:S02]  /*26320*/  LOP3.LUT R33, R33, 0xffff, RZ, 0xc0, !PT ;  /* 0x0000ffff21217812 */ /* 0x000fe400078ec0ff */
[----:B------:R-:W-:Y:S02]  /*26330*/  LOP3.LUT R35, R35, 0xffff, RZ, 0xc0, !PT ;  /* 0x0000ffff23237812 */ /* 0x000fe400078ec0ff */
[----:B------:R-:W-:Y:S02]  /*26340*/  LOP3.LUT R29, R29, 0xffff, RZ, 0xc0, !PT ;  /* 0x0000ffff1d1d7812 */ /* 0x000fe400078ec0ff */
[----:B------:R-:W-:-:S02]  /*26350*/  LOP3.LUT R31, R31, 0xffff, RZ, 0xc0, !PT ;  /* 0x0000ffff1f1f7812 */ /* 0x000fc400078ec0ff */
[----:B------:R-:W-:Y:S02]  /*26360*/  LOP3.LUT R24, R24, 0xffff, RZ, 0xc0, !PT ;  /* 0x0000ffff18187812 */ /* 0x000fe400078ec0ff */
        /* <DEDUP_REMOVED lines=15> */
[----:B------:R-:W-:Y:S02]  /*26460*/  LOP3.LUT R163, R163, 0xffff, RZ, 0xc0, !PT ;  /* 0x0000ffffa3a37812 */ /* 0x000fe400078ec0ff */
[----:B------:R-:W-:Y:S02]  /*26470*/  LOP3.LUT R161, R161, 0xffff, RZ, 0xc0, !PT ;  /* 0x0000ffffa1a17812 */ /* 0x000fe400078ec0ff */
[----:B------:R-:W-:Y:S02]  /*26480*/  LOP3.LUT R212, R212, 0xffff, RZ, 0xc0, !PT ;  /* 0x0000ffffd4d47812 */ /* 0x000fe400078ec0ff */
[----:B------:R-:W-:Y:S02]  /*26490*/  LOP3.LUT R92, R92, 0xffff, RZ, 0xc0, !PT ;  /* 0x0000ffff5c5c7812 */ /* 0x000fe400078ec0ff */
[----:B0-----:R-:W-:-:S02]  /*264a0*/  LOP3.LUT R26, R28, 0xffff, RZ, 0xc0, !PT ;  /* 0x0000ffff1c1a7812 */ /* 0x001fc400078ec0ff */
[----:B------:R-:W-:Y:S02]  /*264b0*/  SHF.R.U32.HI R31, RZ, 0x8, R29 ;  /* 0x00000008ff1f7819 */ /* 0x000fe4000001161d */
[----:B------:R-:W-:Y:S02]  /*264c0*/  PRMT R29, R29, 0x3340, R163 ;  /* 0x000033401d1d7816 */ /* 0x000fe400000000a3 */
[----:B------:R-:W-:Y:S02]  /*264d0*/  SHF.R.U32.HI R28, RZ, 0x8, R24 ;  /* 0x00000008ff1c7819 */ /* 0x000fe40000011618 */
[----:B------:R-:W-:Y:S02]  /*264e0*/  PRMT R24, R24, 0x3340, R161 ;  /* 0x0000334018187816 */ /* 0x000fe400000000a1 */
[----:B------:R-:W-:Y:S01]  /*264f0*/  PRMT R39, R212, 0x3340, R92 ;  /* 0x00003340d4277816 */ /* 0x000fe2000000005c */
[----:B------:R0:W-:Y:S01]  /*26500*/  STL [R1+0x1134], R29 ;  /* 0x0011341d01007387 */ /* 0x0001e20000100800 */
[----:B------:R-:W-:-:S02]  /*26510*/  LOP3.LUT R240, R240, 0xffff, RZ, 0xc0, !PT ;  /* 0x0000fffff0f07812 */ /* 0x000fc400078ec0ff */
[----:B------:R-:W-:Y:S01]  /*26520*/  SHF.R.U32.HI R35, RZ, 0x8, R212 ;  /* 0x00000008ff237819 */ /* 0x000fe200000116d4 */
[----:B------:R1:W-:Y:S01]  /*26530*/  STL [R1+0x113c], R24 ;  /* 0x00113c1801007387 */ /* 0x0003e20000100800 */
[----:B------:R-:W-:Y:S02]  /*26540*/  SHF.R.U32.HI R37, RZ, 0x8, R92 ;  /* 0x00000008ff257819 */ /* 0x000fe4000001165c */
[----:B------:R-:W-:Y:S01]  /*26550*/  SHF.R.U32.HI R33, RZ, 0x8, R163 ;  /* 0x00000008ff217819 */ /* 0x000fe200000116a3 */
[----:B------:R4:W-:Y:S01]  /*26560*/  STL [R1+0x1190], R39 ;  /* 0x0011902701007387 */ /* 0x0009e20000100800 */
[----:B0-----:R-:W-:Y:S02]  /*26570*/  SHF.R.U32.HI R29, RZ, 0x8, R161 ;  /* 0x00000008ff1d7819 */ /* 0x001fe400000116a1 */
[----:B------:R-:W-:Y:S02]  /*26580*/  LOP3.LUT R35, R35, 0xffff, RZ, 0xc0, !PT ;  /* 0x0000ffff23237812 */ /* 0x000fe400078ec0ff */
[----:B-1----:R-:W-:-:S02]  /*26590*/  SHF.R.U32.HI R24, RZ, 0x8, R240 ;  /* 0x00000008ff187819 */ /* 0x002fc400000116f0 */
[----:B------:R-:W-:Y:S02]  /*265a0*/  LOP3.LUT R37, R37, 0xffff, RZ, 0xc0, !PT ;  /* 0x0000ffff25257812 */ /* 0x000fe400078ec0ff */
[--C-:B----4-:R-:W-:Y:S02]  /*265b0*/  PRMT R39, R240, 0x3340, R26.reuse ;  /* 0x00003340f0277816 */ /* 0x110fe4000000001a */
[----:B------:R-:W-:Y:S02]  /*265c0*/  SHF.R.U32.HI R26, RZ, 0x8, R26 ;  /* 0x00000008ff1a7819 */ /* 0x000fe4000001161a */
[----:B------:R-:W-:Y:S02]  /*265d0*/  LOP3.LUT R31, R31, 0xffff, RZ, 0xc0, !PT ;  /* 0x0000ffff1f1f7812 */ /* 0x000fe400078ec0ff */
[----:B------:R-:W-:Y:S02]  /*265e0*/  LOP3.LUT R33, R33, 0xffff, RZ, 0xc0, !PT ;  /* 0x0000ffff21217812 */ /* 0x000fe400078ec0ff */
[----:B------:R-:W-:-:S02]  /*265f0*/  LOP3.LUT R28, R28, 0xffff, RZ, 0xc0, !PT ;  /* 0x0000ffff1c1c7812 */ /* 0x000fc400078ec0ff */
[----:B------:R-:W-:Y:S02]  /*26600*/  LOP3.LUT R29, R29, 0xffff, RZ, 0xc0, !PT ;  /* 0x0000ffff1d1d7812 */ /* 0x000fe400078ec0ff */
        /* <DEDUP_REMOVED lines=8> */
[----:B------:R0:W-:Y:S04]  /*26690*/  STL [R1+0xf40], R31 ;  /* 0x000f401f01007387 */ /* 0x0001e80000100800 */
[----:B------:R-:W-:Y:S04]  /*266a0*/  STL [R1+0xf44], R29 ;  /* 0x000f441d01007387 */ /* 0x000fe80000100800 */
[----:B------:R-:W-:Y:S01]  /*266b0*/  STL [R1+0xf4c], R28 ;  /* 0x000f4c1c01007387 */ /* 0x000fe20000100800 */
[----:B--2---:R-:W-:-:S03]  /*266c0*/  LOP3.LUT R24, R47, 0xffff, RZ, 0xc0, !PT ;  /* 0x0000ffff2f187812 */ /* 0x004fc600078ec0ff */
[----:B------:R-:W2:Y:S01]  /*266d0*/  LDL.LU R47, [R1+0x614] ;  /* 0x00061400012f7983 */ /* 0x000ea20000300800 */
[----:B---3--:R-:W-:-:S03]  /*266e0*/  LOP3.LUT R26, R45, 0xffff, RZ, 0xc0, !PT ;  /* 0x0000ffff2d1a7812 */ /* 0x008fc600078ec0ff */
[----:B------:R-:W3:Y:S01]  /*266f0*/  LDL.LU R45, [R1+0x60c] ;  /* 0x00060c00012d7983 */ /* 0x000ee20000300800 */
[----:B------:R-:W-:Y:S02]  /*26700*/  LOP3.LUT R188, R188, 0xffff, RZ, 0xc0, !PT ;  /* 0x0000ffffbcbc7812 */ /* 0x000fe400078ec0ff */
[----:B------:R-:W-:Y:S02]  /*26710*/  LOP3.LUT R191, R191, 0xffff, RZ, 0xc0, !PT ;  /* 0x0000ffffbfbf7812 */ /* 0x000fe400078ec0ff */
[----:B0-----:R-:W-:Y:S02]  /*26720*/  PRMT R31, R24, 0x3340, R188 ;  /* 0x00003340181f7816 */ /* 0x001fe400000000bc */
[----:B------:R-:W-:-:S03]  /*26730*/  LOP3.LUT R238, R238, 0xffff, RZ, 0xc0, !PT ;  /* 0x0000ffffeeee7812 */ /* 0x000fc600078ec0ff */
[----:B------:R0:W-:Y:S01]  /*26740*/  STL [R1+0x1184], R31 ;  /* 0x0011841f01007387 */ /* 0x0001e20000100800 */
[----:B------:R-:W-:Y:S02]  /*26750*/  LOP3.LUT R30, R30, 0xffff, RZ, 0xc0, !PT ;  /* 0x0000ffff1e1e7812 */ /* 0x000fe400078ec0ff */
[----:B------:R-:W-:Y:S02]  /*26760*/  F2FP.SATFINITE.E4M3.F32.PACK_AB_MERGE_C R94, R95, R94, RZ ;  /* 0x0000005e5f5e723e */ /* 0x000fe400048070ff */
[----:B0-----:R-:W-:Y:S02]  /*26770*/  PRMT R31, R26, 0x3340, R191 ;  /* 0x000033401a1f7816 */ /* 0x001fe400000000bf */
[----:B------:R-:W-:-:S03]  /*26780*/  LOP3.LUT R210, R210, 0xffff, RZ, 0xc0, !PT ;  /* 0x0000ffffd2d27812 */ /* 0x000fc600078ec0ff */
[----:B------:R0:W-:Y:S01]  /*26790*/  STL [R1+0x1188], R31 ;  /* 0x0011881f01007387 */ /* 0x0001e20000100800 */
[----:B------:R-:W-:Y:S02]  /*267a0*/  LOP3.LUT R94, R94, 0xffff, RZ, 0xc0, !PT ;  /* 0x0000ffff5e5e7812 */ /* 0x000fe400078ec0ff */
[----:B------:R-:W-:Y:S02]  /*267b0*/  SHF.R.U32.HI R33, RZ, 0x8, R238 ;  /* 0x00000008ff217819 */ /* 0x000fe400000116ee */
[--C-:B------:R-:W-:Y:S02]  /*267c0*/  SHF.R.U32.HI R35, RZ, 0x8, R30.reuse ;  /* 0x00000008ff237819 */ /* 0x100fe4000001161e */
        /* <DEDUP_REMOVED lines=25> */
[----:B------:R1:W-:Y:S01]  /*26960*/  STL [R1+0xfac], R28 ;  /* 0x000fac1c01007387 */ /* 0x0003e20000100800 */
[----:B--2---:R-:W-:-:S03]  /*26970*/  LOP3.LUT R26, R47, 0xffff, RZ, 0xc0, !PT ;  /* 0x0000ffff2f1a7812 */ /* 0x004fc600078ec0ff */
[----:B------:R-:W2:Y:S01]  /*26980*/  LDL.LU R47, [R1+0x474] ;  /* 0x00047400012f7983 */ /* 0x000ea20000300800 */
[----:B---3--:R-:W-:-:S03]  /*26990*/  LOP3.LUT R24, R45, 0xffff, RZ, 0xc0, !PT ;  /* 0x0000ffff2d187812 */ /* 0x008fc600078ec0ff */
[----:B------:R-:W3:Y:S01]  /*269a0*/  LDL.LU R45, [R1+0x470] ;  /* 0x00047000012d7983 */ /* 0x000ee20000300800 */
[----:B------:R-:W-:Y:S02]  /*269b0*/  LOP3.LUT R159, R159, 0xffff, RZ, 0xc0, !PT ;  /* 0x0000ffff9f9f7812 */ /* 0x000fe400078ec0ff */
[----:B------:R-:W-:Y:S02]  /*269c0*/  F2FP.SATFINITE.E4M3.F32.PACK_AB_MERGE_C R88, R89, R88, RZ ;  /* 0x000000585958723e */ /* 0x000fe400048070ff */
[----:B0-----:R-:W-:Y:S02]  /*269d0*/  SHF.R.U32.HI R30, RZ, 0x8, R26 ;  /* 0x00000008ff1e7819 */ /* 0x001fe4000001161a */
[----:B------:R-:W-:Y:S02]  /*269e0*/  PRMT R26, R26, 0x3340, R159 ;  /* 0x000033401a1a7816 */ /* 0x000fe4000000009f */
[----:B------:R-:W-:Y:S02]  /*269f0*/  LOP3.LUT R157, R157, 0xffff, RZ, 0xc0, !PT ;  /* 0x0000ffff9d9d7812 */ /* 0x000fe400078ec0ff */
[----:B------:R-:W-:-:S02]  /*26a00*/  LOP3.LUT R214, R214, 0xffff, RZ, 0xc0, !PT ;  /* 0x0000ffffd6d67812 */ /* 0x000fc400078ec0ff */
[----:B------:R-:W-:Y:S01]  /*26a10*/  LOP3.LUT R88, R88, 0xffff, RZ, 0xc0, !PT ;  /* 0x0000ffff58587812 */ /* 0x000fe200078ec0ff */
[----:B------:R0:W-:Y:S01]  /*26a20*/  STL [R1+0x110c], R26 ;  /* 0x00110c1a01007387 */ /* 0x0001e20000100800 */
[----:B-1----:R-:W-:Y:S02]  /*26a30*/  SHF.R.U32.HI R28, RZ, 0x8, R24 ;  /* 0x00000008ff1c7819 */ /* 0x002fe40000011618 */
[----:B------:R-:W-:Y:S02]  /*26a40*/  PRMT R24, R24, 0x3340, R157 ;  /* 0x0000334018187816 */ /* 0x000fe4000000009d */
[----:B------:R-:W-:Y:S02]  /*26a50*/  LOP3.LUT R236, R236, 0xffff, RZ, 0xc0, !PT ;  /* 0x0000ffffecec7812 */ /* 0x000fe400078ec0ff */
[----:B------:R-:W-:Y:S02]  /*26a60*/  LOP3.LUT R32, R32, 0xffff, RZ, 0xc0, !PT ;  /* 0x0000ffff20207812 */ /* 0x000fe400078ec0ff */
[----:B0-----:R-:W-:Y:S01]  /*26a70*/  PRMT R26, R214, 0x3340, R88 ;  /* 0x00003340d61a7816 */ /* 0x001fe20000000058 */
[----:B------:R0:W-:Y:S01]  /*26a80*/  STL [R1+0x111c], R24 ;  /* 0x00111c1801007387 */ /* 0x0001e20000100800 */
[----:B------:R-:W-:-:S02]  /*26a90*/  SHF.R.U32.HI R35, RZ, 0x8, R214 ;  /* 0x00000008ff237819 */ /* 0x000fc400000116d6 */
[----:B------:R-:W-:Y:S01]  /*26aa0*/  SHF.R.U32.HI R33, RZ, 0x8, R88 ;  /* 0x00000008ff217819 */ /* 0x000fe20000011658 */
[----:B------:R1:W-:Y:S01]  /*26ab0*/  STL [R1+0x1180], R26 ;  /* 0x0011801a01007387 */ /* 0x0003e20000100800 */
[----:B------:R-:W-:Y:S02]  /*26ac0*/  SHF.R.U32.HI R31, RZ, 0x8, R159 ;  /* 0x00000008ff1f7819 */ /* 0x000fe4000001169f */
[----:B------:R-:W-:Y:S02]  /*26ad0*/  SHF.R.U32.HI R29, RZ, 0x8, R157 ;  /* 0x00000008ff1d7819 */ /* 0x000fe4000001169d */
[----:B------:R-:W-:Y:S02]  /*26ae0*/  PRMT R37, R236, 0x3340, R32 ;  /* 0x00003340ec257816 */ /* 0x000fe40000000020 */
[----:B0-----:R-:W-:Y:S02]  /*26af0*/  SHF.R.U32.HI R24, RZ, 0x8, R236 ;  /* 0x00000008ff187819 */ /* 0x001fe400000116ec */
[----:B------:R-:W-:-:S02]  /*26b00*/  LOP3.LUT R33, R33, 0xffff, RZ, 0xc0, !PT ;  /* 0x0000ffff21217812 */ /* 0x000fc400078ec0ff */
[----:B-1----:R-:W-:Y:S02]  /*26b10*/  SHF.R.U32.HI R26, RZ, 0x8, R32 ;  /* 0x00000008ff1a7819 */ /* 0x002fe40000011620 */
        /* <DEDUP_REMOVED lines=21> */
[----:B0-----:R-:W-:Y:S02]  /*26c70*/  SHF.R.U32.HI R30, RZ, 0x8, R26 ;  /* 0x00000008ff1e7819 */ /* 0x001fe4000001161a */
[----:B------:R-:W-:Y:S02]  /*26c80*/  PRMT R26, R26, 0x3340, R184 ;  /* 0x000033401a1a7816 */ /* 0x000fe400000000b8 */
[----:B------:R-:W-:Y:S02]  /*26c90*/  LOP3.LUT R186, R186, 0xffff, RZ, 0xc0, !PT ;  /* 0x0000ffffbaba7812 */ /* 0x000fe400078ec0ff */
[----:B------:R-:W-:Y:S02]  /*26ca0*/  LOP3.LUT R234, R234, 0xffff, RZ, 0xc0, !PT ;  /* 0x0000ffffeaea7812 */ /* 0x000fe400078ec0ff */
[----:B------:R-:W-:Y:S01]  /*26cb0*/  LOP3.LUT R34, R34, 0xffff, RZ, 0xc0, !PT ;  /* 0x0000ffff22227812 */ /* 0x000fe200078ec0ff */
[----:B------:R0:W-:Y:S01]  /*26cc0*/  STL [R1+0x1174], R26 ;  /* 0x0011741a01007387 */ /* 0x0001e20000100800 */
[----:B-1----:R-:W-:-:S02]  /*26cd0*/  SHF.R.U32.HI R28, RZ, 0x8, R24 ;  /* 0x00000008ff1c7819 */ /* 0x002fc40000011618 */
[----:B------:R-:W-:Y:S02]  /*26ce0*/  PRMT R24, R24, 0x3340, R186 ;  /* 0x0000334018187816 */ /* 0x000fe400000000ba */
[----:B------:R-:W-:Y:S02]  /*26cf0*/  LOP3.LUT R218, R218, 0xffff, RZ, 0xc0, !PT ;  /* 0x0000ffffdada7812 */ /* 0x000fe400078ec0ff */
[----:B------:R-:W-:Y:S02]  /*26d00*/  LOP3.LUT R84, R84, 0xffff, RZ, 0xc0, !PT ;  /* 0x0000ffff54547812 */ /* 0x000fe400078ec0ff */
[----:B0-----:R-:W-:Y:S01]  /*26d10*/  PRMT R26, R234, 0x3340, R34 ;  /* 0x00003340ea1a7816 */ /* 0x001fe20000000022 */
[----:B------:R0:W-:Y:S01]  /*26d20*/  STL [R1+0x1178], R24 ;  /* 0x0011781801007387 */ /* 0x0001e20000100800 */
[----:B------:R-:W-:Y:S02]  /*26d30*/  SHF.R.U32.HI R32, RZ, 0x8, R234 ;  /* 0x00000008ff207819 */ /* 0x000fe400000116ea */
[----:B------:R-:W-:Y:S01]  /*26d40*/  SHF.R.U32.HI R33, RZ, 0x8, R34 ;  /* 0x00000008ff217819 */ /* 0x000fe20000011622 */
[----:B------:R1:W-:Y:S01]  /*26d50*/  STL [R1+0x10fc], R26 ;  /* 0x0010fc1a01007387 */ /* 0x0003e20000100800 */
[----:B------:R-:W-:-:S02]  /*26d60*/  SHF.R.U32.HI R31, RZ, 0x8, R184 ;  /* 0x00000008ff1f7819 */ /* 0x000fc400000116b8 */
[----:B------:R-:W-:Y:S02]  /*26d70*/  SHF.R.U32.HI R29, RZ, 0x8, R186 ;  /* 0x00000008ff1d7819 */ /* 0x000fe400000116ba */
[----:B------:R-:W-:Y:S02]  /*26d80*/  LOP3.LUT R32, R32, 0xffff, RZ, 0xc0, !PT ;  /* 0x0000ffff20207812 */ /* 0x000fe400078ec0ff */
[----:B0-----:R-:W-:Y:S02]  /*26d90*/  SHF.R.U32.HI R24, RZ, 0x8, R218 ;  /* 0x00000008ff187819 */ /* 0x001fe400000116da */
[----:B------:R-:W-:Y:S02]  /*26da0*/  LOP3.LUT R33, R33, 0xffff, RZ, 0xc0, !PT ;  /* 0x0000ffff21217812 */ /* 0x000fe400078ec0ff */
[----:B-1----:R-:W-:Y:S02]  /*26db0*/  SHF.R.U32.HI R26, RZ, 0x8, R84 ;  /* 0x00000008ff1a7819 */ /* 0x002fe40000011654 */
        /* <DEDUP_REMOVED lines=38> */
[----:B0-----:R-:W-:Y:S02]  /*27020*/  SHF.R.U32.HI R24, RZ, 0x8, R232 ;  /* 0x00000008ff187819 */ /* 0x001fe400000116e8 */
[----:B------:R-:W-:Y:S02]  /*27030*/  LOP3.LUT R32, R32, 0xffff, RZ, 0xc0, !PT ;  /* 0x0000ffff20207812 */ /* 0x000fe400078ec0ff */
[----:B-1----:R-:W-:Y:S02]  /*27040*/  SHF.R.U32.HI R26, RZ, 0x8, R36 ;  /* 0x00000008ff1a7819 */ /* 0x002fe40000011624 */
[----:B------:R-:W-:Y:S02]  /*27050*/  LOP3.LUT R33, R33, 0xffff, RZ, 0xc0, !PT ;  /* 0x0000ffff21217812 */ /* 0x000fe400078ec0ff */
[----:B------:R-:W-:-:S02]  /*27060*/  LOP3.LUT R28, R28, 0xffff, RZ, 0xc0, !PT ;  /* 0x0000ffff1c1c7812 */ /* 0x000fc400078ec0ff */
[----:B------:R-:W-:Y:S02]  /*27070*/  LOP3.LUT R30, R30, 0xffff, RZ, 0xc0, !PT ;  /* 0x0000ffff1e1e7812 */ /* 0x000fe400078ec0ff */
[----:B------:R-:W-:Y:S02]  /*27080*/  LOP3.LUT R31, R31, 0xffff, RZ, 0xc0, !PT ;  /* 0x0000ffff1f1f7812 */ /* 0x000fe400078ec0ff */
[----:B------:R-:W-:Y:S02]  /*27090*/  LOP3.LUT R29, R29, 0xffff, RZ, 0xc0, !PT ;  /* 0x0000ffff1d1d7812 */ /* 0x000fe400078ec0ff */
[----:B------:R-:W-:Y:S02]  /*270a0*/  LOP3.LUT R24, R24, 0xffff, RZ, 0xc0, !PT ;  /* 0x0000ffff18187812 */ /* 0x000fe400078ec0ff */
[----:B------:R-:W-:Y:S02]  /*270b0*/  LOP3.LUT R26, R26, 0xffff, RZ, 0xc0, !PT ;  /* 0x0000ffff1a1a7812 */ /* 0x000fe400078ec0ff */
[----:B------:R-:W-:-:S02]  /*270c0*/  PRMT R34, R232, 0x3340, R36 ;  /* 0x00003340e8227816 */ /* 0x000fc40000000024 */
[----:B------:R-:W-:Y:S02]  /*270d0*/  PRMT R32, R32, 0x3340, R33 ;  /* 0x0000334020207816 */ /* 0x000fe40000000021 */
[----:B------:R-:W-:Y:S02]  /*270e0*/  PRMT R30, R30, 0x3340, R31 ;  /* 0x000033401e1e7816 */ /* 0x000fe4000000001f */
[----:B------:R-:W-:Y:S02]  /*270f0*/  PRMT R29, R28, 0x3340, R29 ;  /* 0x000033401c1d7816 */ /* 0x000fe4000000001d */
[----:B------:R-:W-:Y:S01]  /*27100*/  PRMT R28, R24, 0x3340, R26 ;  /* 0x00003340181c7816 */ /* 0x000fe2000000001a */
[----:B------:R-:W-:Y:S01]  /*27110*/  STL [R1+0x1108], R34 ;  /* 0x0011082201007387 */ /* 0x000fe20000100800 */
[----:B------:R-:W-:-:S03]  /*27120*/  LOP3.LUT R180, R180, 0xffff, RZ, 0xc0, !PT ;  /* 0x0000ffffb4b47812 */ /* 0x000fc600078ec0ff */
[----:B------:R0:W-:Y:S04]  /*27130*/  STL [R1+0xf8c], R32 ;  /* 0x000f8c2001007387 */ /* 0x0001e80000100800 */
[----:B------:R-:W-:Y:S01]  /*27140*/  STL [R1+0xf0c], R30 ;  /* 0x000f0c1e01007387 */ /* 0x000fe20000100800 */
[----:B------:R-:W-:Y:S02]  /*27150*/  LOP3.LUT R230, R230, 0xffff, RZ, 0xc0, !PT ;  /* 0x0000ffffe6e67812 */ /* 0x000fe400078ec0ff */
[----:B------:R-:W-:Y:S01]  /*27160*/  LOP3.LUT R38, R38, 0xffff, RZ, 0xc0, !PT ;  /* 0x0000ffff26267812 */ /* 0x000fe200078ec0ff */
[----:B------:R1:W-:Y:S04]  /*27170*/  STL [R1+0xf10], R29 ;  /* 0x000f101d01007387 */ /* 0x0003e80000100800 */
[----:B------:R-:W-:Y:S01]  /*27180*/  STL [R1+0xf14], R28 ;  /* 0x000f141c01007387 */ /* 0x000fe20000100800 */
[----:B------:R-:W-:-:S02]  /*27190*/  LOP3.LUT R182, R182, 0xffff, RZ, 0xc0, !PT ;  /* 0x0000ffffb6b67812 */ /* 0x000fc400078ec0ff */
[----:B------:R-:W-:Y:S02]  /*271a0*/  LOP3.LUT R220, R220, 0xffff, RZ, 0xc0, !PT ;  /* 0x0000ffffdcdc7812 */ /* 0x000fe400078ec0ff */
[----:B------:R-:W-:Y:S02]  /*271b0*/  LOP3.LUT R80, R80, 0xffff, RZ, 0xc0, !PT ;  /* 0x0000ffff50507812 */ /* 0x000fe400078ec0ff */
[----:B0-----:R-:W-:Y:S02]  /*271c0*/  SHF.R.U32.HI R32, RZ, 0x8, R230 ;  /* 0x00000008ff207819 */ /* 0x001fe400000116e6 */
[----:B------:R-:W-:Y:S02]  /*271d0*/  SHF.R.U32.HI R33, RZ, 0x8, R38 ;  /* 0x00000008ff217819 */ /* 0x000fe40000011626 */
[----:B------:R-:W-:Y:S02]  /*271e0*/  SHF.R.U32.HI R31, RZ, 0x8, R180 ;  /* 0x00000008ff1f7819 */ /* 0x000fe400000116b4 */
[----:B-1----:R-:W-:-:S02]  /*271f0*/  SHF.R.U32.HI R29, RZ, 0x8, R182 ;  /* 0x00000008ff1d7819 */ /* 0x002fc400000116b6 */
[----:B------:R-:W-:Y:S02]  /*27200*/  LOP3.LUT R32, R32, 0xffff, RZ, 0xc0, !PT ;  /* 0x0000ffff20207812 */ /* 0x000fe400078ec0ff */
[----:B------:R-:W-:Y:S02]  /*27210*/  LOP3.LUT R33, R33, 0xffff, RZ, 0xc0, !PT ;  /* 0x0000ffff21217812 */ /* 0x000fe400078ec0ff */
[----:B------:R-:W-:Y:S02]  /*27220*/  LOP3.LUT R31, R31, 0xffff, RZ, 0xc0, !PT ;  /* 0x0000ffff1f1f7812 */ /* 0x000fe400078ec0ff */
[----:B------:R-:W-:Y:S02]  /*27230*/  LOP3.LUT R29, R29, 0xffff, RZ, 0xc0, !PT ;  /* 0x0000ffff1d1d7812 */ /* 0x000fe400078ec0ff */
[----:B------:R-:W-:Y:S02]  /*27240*/  PRMT R34, R220, 0x3340, R80 ;  /* 0x00003340dc227816 */ /* 0x000fe40000000050 */
[----:B------:R-:W-:-:S02]  /*27250*/  PRMT R32, R32, 0x3340, R33 ;  /* 0x0000334020207816 */ /* 0x000fc40000000021 */
[----:B--2---:R-:W-:Y:S02]  /*27260*/  LOP3.LUT R26, R47, 0xffff, RZ, 0xc0, !PT ;  /* 0x0000ffff2f1a7812 */ /* 0x004fe400078ec0ff */
[----:B------:R-:W2:Y:S02]  /*27270*/  LDL.LU R47, [R1+0x600] ;  /* 0x00060000012f7983 */ /* 0x000ea40000300800 */
[----:B------:R-:W-:Y:S02]  /*27280*/  SHF.R.U32.HI R30, RZ, 0x8, R26 ;  /* 0x00000008ff1e7819 */ /* 0x000fe4000001161a */
[----:B------:R-:W-:Y:S02]  /*27290*/  PRMT R26, R26, 0x3340, R180 ;  /* 0x000033401a1a7816 */ /* 0x000fe400000000b4 */
[----:B---3--:R-:W-:Y:S02]  /*272a0*/  LOP3.LUT R24, R45, 0xffff, RZ, 0xc0, !PT ;  /* 0x0000ffff2d187812 */ /* 0x008fe400078ec0ff */
[----:B------:R-:W3:Y:S04]  /*272b0*/  LDL.LU R45, [R1+0x480] ;  /* 0x00048000012d7983 */ /* 0x000ee80000300800 */
[----:B------:R0:W-:Y:S02]  /*272c0*/  STL [R1+0x1164], R26 ;  /* 0x0011641a01007387 */ /* 0x0001e40000100800 */
[----:B0-----:R-:W-:-:S05]  /*272d0*/  PRMT R26, R230, 0x3340, R38 ;  /* 0x00003340e61a7816 */ /* 0x001fca0000000026 */
[----:B------:R0:W-:Y:S01]  /*272e0*/  STL [R1+0x10f4], R26 ;  /* 0x0010f41a01007387 */ /* 0x0001e20000100800 */
[----:B------:R-:W-:Y:S02]  /*272f0*/  SHF.R.U32.HI R28, RZ, 0x8, R24 ;  /* 0x00000008ff1c7819 */ /* 0x000fe40000011618 */
[----:B0-----:R-:W-:Y:S02]  /*27300*/  PRMT R26, R24, 0x3340, R182 ;  /* 0x00003340181a7816 */ /* 0x001fe400000000b6 */
[----:B------:R-:W-:-:S03]  /*27310*/  SHF.R.U32.HI R24, RZ, 0x8, R220 ;  /* 0x00000008ff187819 */ /* 0x000fc600000116dc */
[----:B------:R0:W-:Y:S01]  /*27320*/  STL [R1+0x1168], R26 ;  /* 0x0011681a01007387 */ /* 0x0001e20000100800 */
[----:B------:R-:W-:Y:S02]  /*27330*/  LOP3.LUT R30, R30, 0xffff, RZ, 0xc0, !PT ;  /* 0x0000ffff1e1e7812 */ /* 0x000fe400078ec0ff */
[----:B------:R-:W-:Y:S02]  /*27340*/  LOP3.LUT R28, R28, 0xffff, RZ, 0xc0, !PT ;  /* 0x0000ffff1c1c7812 */ /* 0x000fe400078ec0ff */
[----:B------:R-:W-:Y:S02]  /*27350*/  LOP3.LUT R24, R24, 0xffff, RZ, 0xc0, !PT ;  /* 0x0000ffff18187812 */ /* 0x000fe400078ec0ff */
[----:B0-----:R-:W-:Y:S02]  /*27360*/  SHF.R.U32.HI R26, RZ, 0x8, R80 ;  /* 0x00000008ff1a7819 */ /* 0x001fe40000011650 */
[----:B------:R-:W-:Y:S02]  /*27370*/  PRMT R30, R30, 0x3340, R31 ;  /* 0x000033401e1e7816 */ /* 0x000fe4000000001f */
[----:B------:R-:W-:-:S02]  /*27380*/  LOP3.LUT R26, R26, 0xffff, RZ, 0xc0, !PT ;  /* 0x0000ffff1a1a7812 */ /* 0x000fc400078ec0ff */
[----:B------:R-:W-:Y:S01]  /*27390*/  PRMT R28, R28, 0x3340, R29 ;  /* 0x000033401c1c7816 */ /* 0x000fe2000000001d */
[----:B------:R-:W-:Y:S01]  /*273a0*/  STL [R1+0x116c], R34 ;  /* 0x00116c2201007387 */ /* 0x000fe20000100800 */
[----:B------:R-:W-:-:S03]  /*273b0*/  PRMT R24, R24, 0x3340, R26 ;  /* 0x0000334018187816 */ /* 0x000fc6000000001a */
[----:B------:R-:W-:Y:S04]  /*273c0*/  STL [R1+0xf04], R32 ;  /* 0x000f042001007387 */ /* 0x000fe80000100800 */
[----:B------:R-:W-:Y:S04]  /*273d0*/  STL [R1+0xf7c], R30 ;  /* 0x000f7c1e01007387 */ /* 0x000fe80000100800 */
[----:B------:R-:W-:Y:S04]  /*273e0*/  STL [R1+0xf80], R28 ;  /* 0x000f801c01007387 */ /* 0x000fe80000100800 */
[----:B------:R2:W-:Y:S04]  /*273f0*/  STL [R1+0xf84], R24 ;  /* 0x000f841801007387 */ /* 0x0005e80000100800 */
[----:B------:R-:W4:Y:S01]  /*27400*/  LDL.LU R49, [R1+0x610] ;  /* 0x0006100001317983 */ /* 0x000f220000300800 */
[----:B------:R-:W-:-:S02]  /*27410*/  LOP3.LUT R176, R176, 0xffff, RZ, 0xc0, !PT ;  /* 0x0000ffffb0b07812 */ /* 0x000fc400078ec0ff */
[----:B------:R-:W-:Y:S02]  /*27420*/  LOP3.LUT R29, R23, 0xffff, RZ, 0xc0, !PT ;  /* 0x0000ffff171d7812 */ /* 0x000fe400078ec0ff */
[----:B--2---:R-:W-:Y:S02]  /*27430*/  LOP3.LUT R24, R47, 0xffff, RZ, 0xc0, !PT ;  /* 0x0000ffff2f187812 */ /* 0x004fe400078ec0ff */
[----:B---3--:R-:W-:-:S04]  /*27440*/  LOP3.LUT R28, R45, 0xffff, RZ, 0xc0, !PT ;  /* 0x0000ffff2d1c7812 */ /* 0x008fc800078ec0ff */
[----:B------:R-:W-:Y:S02]  /*27450*/  PRMT R30, R28, 0x3340, R176 ;  /* 0x000033401c1e7816 */ /* 0x000fe400000000b0 */
[----:B------:R-:W-:Y:S02]  /*27460*/  SHF.R.U32.HI R26, RZ, 0x8, R28 ;  /* 0x00000008ff1a7819 */ /* 0x000fe4000001161c */
[----:B------:R-:W-:Y:S01]  /*27470*/  SHF.R.U32.HI R28, RZ, 0x8, R176 ;  /* 0x00000008ff1c7819 */ /* 0x000fe200000116b0 */
[----:B------:R0:W-:Y:S01]  /*27480*/  STL [R1+0x1160], R30 ;  /* 0x0011601e01007387 */ /* 0x0001e20000100800 */
[----:B------:R-:W-:Y:S02]  /*27490*/  SHF.R.U32.HI R23, RZ, 0x8, R24 ;  /* 0x00000008ff177819 */ /* 0x000fe40000011618 */
[----:B------:R-:W-:Y:S02]  /*274a0*/  LOP3.LUT R26, R26, 0xffff, RZ, 0xc0, !PT ;  /* 0x0000ffff1a1a7812 */ /* 0x000fe400078ec0ff */
[----:B------:R-:W-:-:S02]  /*274b0*/  LOP3.LUT R28, R28, 0xffff, RZ, 0xc0, !PT ;  /* 0x0000ffff1c1c7812 */ /* 0x000fc400078ec0ff */
[--C-:B0-----:R-:W-:Y:S02]  /*274c0*/  PRMT R30, R24, 0x3340, R29.reuse ;  /* 0x00003340181e7816 */ /* 0x101fe4000000001d */
[----:B------:R-:W-:Y:S02]  /*274d0*/  SHF.R.U32.HI R24, RZ, 0x8, R29 ;  /* 0x00000008ff187819 */ /* 0x000fe4000001161d */
[----:B------:R-:W-:Y:S02]  /*274e0*/  LOP3.LUT R23, R23, 0xffff, RZ, 0xc0, !PT ;  /* 0x0000ffff17177812 */ /* 0x000fe400078ec0ff */
[----:B------:R-:W-:Y:S02]  /*274f0*/  LOP3.LUT R24, R24, 0xffff, RZ, 0xc0, !PT ;  /* 0x0000ffff18187812 */ /* 0x000fe400078ec0ff */
[----:B------:R-:W-:Y:S02]  /*27500*/  PRMT R26, R26, 0x3340, R28 ;  /* 0x000033401a1a7816 */ /* 0x000fe4000000001c */
[----:B------:R-:W-:Y:S01]  /*27510*/  PRMT R23, R23, 0x3340, R24 ;  /* 0x0000334017177816 */ /* 0x000fe20000000018 */
[----:B------:R-:W-:Y:S04]  /*27520*/  STL [R1+0x10f0], R30 ;  /* 0x0010f01e01007387 */ /* 0x000fe80000100800 */
[----:B------:R-:W-:Y:S04]  /*27530*/  STL [R1+0xf78], R26 ;  /* 0x000f781a01007387 */ /* 0x000fe80000100800 */
[----:B------:R4:W-:Y:S02]  /*27540*/  STL [R1+0xefc], R23 ;  /* 0x000efc1701007387 */ /* 0x0009e40000100800 */
[----:B----4-:R-:W-:-:S02]  /*27550*/  LOP3.LUT R23, R49, 0xffff, RZ, 0xc0, !PT ;  /* 0x0000ffff31177812 */ /* 0x010fc400078ec0ff */
[----:B------:R-:W2:Y:S01]  /*27560*/  LDL.LU R49, [R1+0x484] ;  /* 0x0004840001317983 */ /* 0x000ea20000300800 */
[----:B------:R-:W-:Y:S02]  /*27570*/  LOP3.LUT R21, R21, 0xffff, RZ, 0xc0, !PT ;  /* 0x0000ffff15157812 */ /* 0x000fe400078ec0ff */
[----:B------:R-:W-:Y:S02]  /*27580*/  SHF.R.U32.HI R24, RZ, 0x8, R23 ;  /* 0x00000008ff187819 */ /* 0x000fe40000011617 */
[--C-:B------:R-:W-:Y:S02]  /*27590*/  PRMT R23, R23, 0x3340, R21.reuse ;  /* 0x0000334017177816 */ /* 0x100fe40000000015 */
[----:B------:R-:W-:Y:S02]  /*275a0*/  SHF.R.U32.HI R26, RZ, 0x8, R21 ;  /* 0x00000008ff1a7819 */ /* 0x000fe40000011615 */
[----:B------:R-:W-:Y:S02]  /*275b0*/  LOP3.LUT R228, R228, 0xffff, RZ, 0xc0, !PT ;  /* 0x0000ffffe4e47812 */ /* 0x000fe400078ec0ff */
[----:B------:R-:W-:Y:S01]  /*275c0*/  LOP3.LUT R40, R40, 0xffff, RZ, 0xc0, !PT ;  /* 0x0000ffff28287812 */ /* 0x000fe200078ec0ff */
[----:B------:R0:W-:Y:S01]  /*275d0*/  STL [R1+0x10e4], R23 ;  /* 0x0010e41701007387 */ /* 0x0001e20000100800 */
[----:B------:R-:W-:-:S02]  /*275e0*/  LOP3.LUT R24, R24, 0xffff, RZ, 0xc0, !PT ;  /* 0x0000ffff18187812 */ /* 0x000fc400078ec0ff */
[----:B------:R-:W-:Y:S02]  /*275f0*/  LOP3.LUT R26, R26, 0xffff, RZ, 0xc0, !PT ;  /* 0x0000ffff1a1a7812 */ /* 0x000fe400078ec0ff */
[----:B------:R-:W-:Y:S02]  /*27600*/  SHF.R.U32.HI R21, RZ, 0x8, R228 ;  /* 0x00000008ff157819 */ /* 0x000fe400000116e4 */
[--C-:B------:R-:W-:Y:S02]  /*27610*/  PRMT R28, R228, 0x3340, R40.reuse ;  /* 0x00003340e41c7816 */ /* 0x100fe40000000028 */
[----:B0-----:R-:W-:Y:S02]  /*27620*/  SHF.R.U32.HI R23, RZ, 0x8, R40 ;  /* 0x00000008ff177819 */ /* 0x001fe40000011628 */
[----:B------:R-:W-:Y:S02]  /*27630*/  PRMT R24, R24, 0x3340, R26 ;  /* 0x0000334018187816 */ /* 0x000fe4000000001a */
[----:B------:R-:W-:-:S02]  /*27640*/  LOP3.LUT R21, R21, 0xffff, RZ, 0xc0, !PT ;  /* 0x0000ffff15157812 */ /* 0x000fc400078ec0ff */
[----:B------:R-:W-:Y:S02]  /*27650*/  LOP3.LUT R23, R23, 0xffff, RZ, 0xc0, !PT ;  /* 0x0000ffff17177812 */ /* 0x000fe400078ec0ff */
[----:B------:R-:W-:Y:S02]  /*27660*/  LOP3.LUT R226, R226, 0xffff, RZ, 0xc0, !PT ;  /* 0x0000ffffe2e27812 */ /* 0x000fe400078ec0ff */
[----:B------:R-:W-:Y:S01]  /*27670*/  LOP3.LUT R42, R42, 0xffff, RZ, 0xc0, !PT ;  /* 0x0000ffff2a2a7812 */ /* 0x000fe200078ec0ff */
[----:B------:R0:W-:Y:S01]  /*27680*/  STL [R1+0x10ec], R28 ;  /* 0x0010ec1c01007387 */ /* 0x0001e20000100800 */
[----:B------:R-:W-:Y:S02]  /*27690*/  PRMT R21, R21, 0x3340, R23 ;  /* 0x0000334015157816 */ /* 0x000fe40000000017 */
[----:B------:R-:W-:Y:S01]  /*276a0*/  SHF.R.U32.HI R26, RZ, 0x8, R42 ;  /* 0x00000008ff1a7819 */ /* 0x000fe2000001162a */
[----:B------:R1:W-:Y:S01]  /*276b0*/  STL [R1+0xef0], R24 ;  /* 0x000ef01801007387 */ /* 0x0003e20000100800 */
[----:B------:R-:W-:-:S02]  /*276c0*/  LOP3.LUT R178, R178, 0xffff, RZ, 0xc0, !PT ;  /* 0x0000ffffb2b27812 */ /* 0x000fc400078ec0ff */
[----:B------:R-:W-:Y:S02]  /*276d0*/  LOP3.LUT R26, R26, 0xffff, RZ, 0xc0, !PT ;  /* 0x0000ffff1a1a7812 */ /* 0x000fe400078ec0ff */
[----:B0-----:R-:W-:Y:S02]  /*276e0*/  PRMT R28, R226, 0x3340, R42 ;  /* 0x00003340e21c7816 */ /* 0x001fe4000000002a */
[----:B-1----:R-:W-:Y:S01]  /*276f0*/  SHF.R.U32.HI R24, RZ, 0x8, R226 ;  /* 0x00000008ff187819 */ /* 0x002fe200000116e2 */
[----:B------:R-:W-:Y:S03]  /*27700*/  STL [R1+0xef4], R21 ;  /* 0x000ef41501007387 */ /* 0x000fe60000100800 */
[----:B------:R-:W-:Y:S01]  /*27710*/  LOP3.LUT R24, R24, 0xffff, RZ, 0xc0, !PT ;  /* 0x0000ffff18187812 */ /* 0x000fe200078ec0ff */
[----:B------:R0:W-:Y:S03]  /*27720*/  STL [R1+0x10d8], R28 ;  /* 0x0010d81c01007387 */ /* 0x0001e60000100800 */
[----:B------:R-:W-:-:S02]  /*27730*/  PRMT R24, R24, 0x3340, R26 ;  /* 0x0000334018187816 */ /* 0x000fc4000000001a */
[----:B--2---:R-:W-:-:S04]  /*27740*/  LOP3.LUT R23, R49, 0xffff, RZ, 0xc0, !PT ;  /* 0x0000ffff31177812 */ /* 0x004fc800078ec0ff */
[----:B0-----:R-:W-:-:S05]  /*27750*/  PRMT R28, R23, 0x3340, R178 ;  /* 0x00003340171c7816 */ /* 0x001fca00000000b2 */
[----:B------:R-:W-:Y:S04]  /*27760*/  STL [R1+0x115c], R28 ;  /* 0x00115c1c01007387 */ /* 0x000fe80000100800 */
[----:B------:R0:W-:Y:S04]  /*27770*/  STL [R1+0xee4], R24 ;  /* 0x000ee41801007387 */ /* 0x0001e80000100800 */
[----:B------:R-:W2:Y:S04]  /*27780*/  LDL.LU R51, [R1+0x62c] ;  /* 0x00062c0001337983 */ /* 0x000ea80000300800 */
[----:B------:R-:W3:Y:S01]  /*27790*/  LDL.LU R49, [R1+0x628] ;  /* 0x0006280001317983 */ /* 0x000ee20000300800 */
[----:B------:R-:W-:-:S02]  /*277a0*/  SHF.R.U32.HI R21, RZ, 0x8, R23 ;  /* 0x00000008ff157819 */ /* 0x000fc40000011617 */
[----:B------:R-:W-:Y:S02]  /*277b0*/  SHF.R.U32.HI R23, RZ, 0x8, R178 ;  /* 0x00000008ff177819 */ /* 0x000fe400000116b2 */
[----:B------:R-:W-:Y:S02]  /*277c0*/  LOP3.LUT R21, R21, 0xffff, RZ, 0xc0, !PT ;  /* 0x0000ffff15157812 */ /* 0x000fe400078ec0ff */
[----:B------:R-:W-:Y:S02]  /*277d0*/  LOP3.LUT R23, R23, 0xffff, RZ, 0xc0, !PT ;  /* 0x0000ffff17177812 */ /* 0x000fe400078ec0ff */
[----:B------:R-:W-:Y:S02]  /*277e0*/  LOP3.LUT R224, R224, 0xffff, RZ, 0xc0, !PT ;  /* 0x0000ffffe0e07812 */ /* 0x000fe400078ec0ff */
[----:B------:R-:W-:Y:S02]  /*277f0*/  LOP3.LUT R76, R76, 0xffff, RZ, 0xc0, !PT ;  /* 0x0000ffff4c4c7812 */ /* 0x000fe400078ec0ff */
[----:B------:R-:W-:-:S02]  /*27800*/  PRMT R21, R21, 0x3340, R23 ;  /* 0x0000334015157816 */ /* 0x000fc40000000017 */
[----:B------:R-:W-:Y:S02]  /*27810*/  PRMT R23, R224, 0x3340, R76 ;  /* 0x00003340e0177816 */ /* 0x000fe4000000004c */
[----:B------:R-:W-:Y:S02]  /*27820*/  LOP3.LUT R222, R222, 0xffff, RZ, 0xc0, !PT ;  /* 0x0000ffffdede7812 */ /* 0x000fe400078ec0ff */
[----:B------:R-:W-:Y:S01]  /*27830*/  LOP3.LUT R78, R78, 0xffff, RZ, 0xc0, !PT ;  /* 0x0000ffff4e4e7812 */ /* 0x000fe200078ec0ff */
[----:B------:R1:W-:Y:S01]  /*27840*/  STL [R1+0xf74], R21 ;  /* 0x000f741501007387 */ /* 0x0003e20000100800 */
[----:B0-----:R-:W-:Y:S02]  /*27850*/  SHF.R.U32.HI R24, RZ, 0x8, R224 ;  /* 0x00000008ff187819 */ /* 0x001fe400000116e0 */
[----:B------:R-:W-:Y:S01]  /*27860*/  SHF.R.U32.HI R26, RZ, 0x8, R76 ;  /* 0x00000008ff1a7819 */ /* 0x000fe2000001164c */
[----:B------:R0:W-:Y:S01]  /*27870*/  STL [R1+0x1154], R23 ;  /* 0x0011541701007387 */ /* 0x0001e20000100800 */
[----:B------:R-:W-:-:S02]  /*27880*/  LOP3.LUT R24, R24, 0xffff, RZ, 0xc0, !PT ;  /* 0x0000ffff18187812 */ /* 0x000fc400078ec0ff */
[----:B------:R-:W-:Y:S02]  /*27890*/  LOP3.LUT R26, R26, 0xffff, RZ, 0xc0, !PT ;  /* 0x0000ffff1a1a7812 */ /* 0x000fe400078ec0ff */
[----:B-1----:R-:W-:Y:S02]  /*278a0*/  SHF.R.U32.HI R21, RZ, 0x8, R222 ;  /* 0x00000008ff157819 */ /* 0x002fe400000116de */
[--C-:B0-----:R-:W-:Y:S02]  /*278b0*/  SHF.R.U32.HI R23, RZ, 0x8, R78.reuse ;  /* 0x00000008ff177819 */ /* 0x101fe4000001164e */
[----:B------:R-:W-:Y:S02]  /*278c0*/  LOP3.LUT R21, R21, 0xffff, RZ, 0xc0, !PT ;  /* 0x0000ffff15157812 */ /* 0x000fe400078ec0ff */
[----:B------:R-:W-:Y:S02]  /*278d0*/  LOP3.LUT R23, R23, 0xffff, RZ, 0xc0, !PT ;  /* 0x0000ffff17177812 */ /* 0x000fe400078ec0ff */
[----:B------:R-:W-:-:S02]  /*278e0*/  PRMT R28, R222, 0x3340, R78 ;  /* 0x00003340de1c7816 */ /* 0x000fc4000000004e */
[----:B------:R-:W-:Y:S02]  /*278f0*/  PRMT R24, R24, 0x3340, R26 ;  /* 0x0000334018187816 */ /* 0x000fe4000000001a */
[----:B------:R-:W-:Y:S01]  /*27900*/  PRMT R21, R21, 0x3340, R23 ;  /* 0x0000334015157816 */ /* 0x000fe20000000017 */
[----:B------:R-:W-:Y:S04]  /*27910*/  STL [R1+0x1158], R28 ;  /* 0x0011581c01007387 */ /* 0x000fe80000100800 */
[----:B------:R-:W-:Y:S04]  /*27920*/  STL [R1+0xf6c], R24 ;  /* 0x000f6c1801007387 */ /* 0x000fe80000100800 */
[----:B------:R3:W-:Y:S01]  /*27930*/  STL [R1+0xf70], R21 ;  /* 0x000f701501007387 */ /* 0x0007e20000100800 */
[----:B--2---:R-:W-:-:S03]  /*27940*/  LOP3.LUT R23, R51, 0xffff, RZ, 0xc0, !PT ;  /* 0x0000ffff33177812 */ /* 0x004fc600078ec0ff */
[----:B------:R-:W2:Y:S01]  /*27950*/  LDL.LU R51, [R1+0x208] ;  /* 0x0002080001337983 */ /* 0x000ea20000300800 */
[----:B---3--:R-:W-:-:S03]  /*27960*/  LOP3.LUT R21, R49, 0xffff, RZ, 0xc0, !PT ;  /* 0x0000ffff31157812 */ /* 0x008fc600078ec0ff */
[----:B------:R-:W3:Y:S01]  /*27970*/  LDL.LU R49, [R1+0x204] ;  /* 0x0002040001317983 */ /* 0x000ee20000300800 */
[----:B------:R-:W-:Y:S02]  /*27980*/  LOP3.LUT R26, R19, 0xffff, RZ, 0xc0, !PT ;  /* 0x0000ffff131a7812 */ /* 0x000fe400078ec0ff */
[----:B------:R-:W-:Y:S02]  /*27990*/  LOP3.LUT R19, R18, 0xffff, RZ, 0xc0, !PT ;  /* 0x0000ffff12137812 */ /* 0x000fe400078ec0ff */
[----:B------:R-:W-:Y:S02]  /*279a0*/  SHF.R.U32.HI R24, RZ, 0x8, R23 ;  /* 0x00000008ff187819 */ /* 0x000fe40000011617 */
[--C-:B------:R-:W-:Y:S02]  /*279b0*/  PRMT R28, R23, 0x3340, R26.reuse ;  /* 0x00003340171c7816 */ /* 0x100fe4000000001a */
[----:B------:R-:W-:Y:S02]  /*279c0*/  SHF.R.U32.HI R23, RZ, 0x8, R26 ;  /* 0x00000008ff177819 */ /* 0x000fe4000001161a */
[----:B------:R-:W-:-:S02]  /*279d0*/  PRMT R26, R21, 0x3340, R19 ;  /* 0x00003340151a7816 */ /* 0x000fc40000000013 */
[----:B------:R-:W-:Y:S02]  /*279e0*/  SHF.R.U32.HI R18, RZ, 0x8, R21 ;  /* 0x00000008ff127819 */ /* 0x000fe40000011615 */
[----:B------:R-:W-:Y:S02]  /*279f0*/  SHF.R.U32.HI R19, RZ, 0x8, R19 ;  /* 0x00000008ff137819 */ /* 0x000fe40000011613 */
[----:B------:R-:W-:Y:S02]  /*27a00*/  LOP3.LUT R21, R24, 0xffff, RZ, 0xc0, !PT ;  /* 0x0000ffff18157812 */ /* 0x000fe400078ec0ff */
[----:B------:R-:W-:Y:S02]  /*27a10*/  LOP3.LUT R23, R23, 0xffff, RZ, 0xc0, !PT ;  /* 0x0000ffff17177812 */ /* 0x000fe400078ec0ff */
[----:B------:R-:W-:Y:S02]  /*27a20*/  LOP3.LUT R18, R18, 0xffff, RZ, 0xc0, !PT ;  /* 0x0000ffff12127812 */ /* 0x000fe400078ec0ff */
[----:B------:R-:W-:-:S02]  /*27a30*/  LOP3.LUT R19, R19, 0xffff, RZ, 0xc0, !PT ;  /* 0x0000ffff13137812 */ /* 0x000fc400078ec0ff */
[----:B------:R-:W-:Y:S02]  /*27a40*/  PRMT R21, R21, 0x3340, R23 ;  /* 0x0000334015157816 */ /* 0x000fe40000000017 */
[----:B------:R-:W-:Y:S01]  /*27a50*/  PRMT R18, R18, 0x3340, R19 ;  /* 0x0000334012127816 */ /* 0x000fe20000000013 */
[----:B------:R-:W-:Y:S04]  /*27a60*/  STL [R1+0x10dc], R28 ;  /* 0x0010dc1c01007387 */ /* 0x000fe80000100800 */
[----:B------:R-:W-:Y:S04]  /*27a70*/  STL [R1+0x10e0], R26 ;  /* 0x0010e01a01007387 */ /* 0x000fe80000100800 */
[----:B------:R-:W-:Y:S04]  /*27a80*/  STL [R1+0xee8], R21 ;  /* 0x000ee81501007387 */ /* 0x000fe80000100800 */
[----:B------:R2:W-:Y:S02]  /*27a90*/  STL [R1+0xeec], R18 ;  /* 0x000eec1201007387 */ /* 0x0005e40000100800 */
[----:B--2---:R-:W-:-:S02]  /*27aa0*/  LOP3.LUT R18, R51, 0xffff, RZ, 0xc0, !PT ;  /* 0x0000ffff33127812 */ /* 0x004fc400078ec0ff */
[----:B------:R-:W2:Y:S01]  /*27ab0*/  LDL.LU R51, [R1+0x48c] ;  /* 0x00048c0001337983 */ /* 0x000ea20000300800 */
[----:B---3--:R-:W-:-:S03]  /*27ac0*/  LOP3.LUT R19, R49, 0xffff, RZ, 0xc0, !PT ;  /* 0x0000ffff31137812 */ /* 0x008fc600078ec0ff */
[----:B------:R-:W3:Y:S01]  /*27ad0*/  LDL.LU R49, [R1+0x488] ;  /* 0x0004880001317983 */ /* 0x000ee20000300800 */
[----:B------:R-:W-:Y:S02]  /*27ae0*/  LOP3.LUT R44, R44, 0xffff, RZ, 0xc0, !PT ;  /* 0x0000ffff2c2c7812 */ /* 0x000fe400078ec0ff */
[----:B------:R-:W-:Y:S02]  /*27af0*/  LOP3.LUT R46, R46, 0xffff, RZ, 0xc0, !PT ;  /* 0x0000ffff2e2e7812 */ /* 0x000fe400078ec0ff */
[----:B------:R-:W-:Y:S02]  /*27b00*/  PRMT R24, R18, 0x3340, R44 ;  /* 0x0000334012187816 */ /* 0x000fe4000000002c */
[----:B------:R-:W-:Y:S02]  /*27b10*/  SHF.R.U32.HI R21, RZ, 0x8, R18 ;  /* 0x00000008ff157819 */ /* 0x000fe40000011612 */
[----:B------:R-:W-:Y:S01]  /*27b20*/  SHF.R.U32.HI R23, RZ, 0x8, R44 ;  /* 0x00000008ff177819 */ /* 0x000fe2000001162c */
[----:B------:R0:W-:Y:S01]  /*27b30*/  STL [R1+0x10c8], R24 ;  /* 0x0010c81801007387 */ /* 0x0001e20000100800 */
[----:B------:R-:W-:-:S02]  /*27b40*/  SHF.R.U32.HI R18, RZ, 0x8, R19 ;  /* 0x00000008ff127819 */ /* 0x000fc40000011613 */
[----:B------:R-:W-:Y:S02]  /*27b50*/  LOP3.LUT R21, R21, 0xffff, RZ, 0xc0, !PT ;  /* 0x0000ffff15157812 */ /* 0x000fe400078ec0ff */
[----:B------:R-:W-:Y:S02]  /*27b60*/  LOP3.LUT R23, R23, 0xffff, RZ, 0xc0, !PT ;  /* 0x0000ffff17177812 */ /* 0x000fe400078ec0ff */
[--C-:B0-----:R-:W-:Y:S02]  /*27b70*/  PRMT R24, R19, 0x3340, R46.reuse ;  /* 0x0000334013187816 */ /* 0x101fe4000000002e */
[----:B------:R-:W-:Y:S02]  /*27b80*/  SHF.R.U32.HI R19, RZ, 0x8, R46 ;  /* 0x00000008ff137819 */ /* 0x000fe4000001162e */
[----:B------:R-:W-:Y:S02]  /*27b90*/  LOP3.LUT R18, R18, 0xffff, RZ, 0xc0, !PT ;  /* 0x0000ffff12127812 */ /* 0x000fe400078ec0ff */
[----:B------:R-:W-:-:S02]  /*27ba0*/  LOP3.LUT R19, R19, 0xffff, RZ, 0xc0, !PT ;  /* 0x0000ffff13137812 */ /* 0x000fc400078ec0ff */
[----:B------:R-:W-:Y:S02]  /*27bb0*/  PRMT R21, R21, 0x3340, R23 ;  /* 0x0000334015157816 */ /* 0x000fe40000000017 */
[----:B------:R-:W-:Y:S01]  /*27bc0*/  PRMT R18, R18, 0x3340, R19 ;  /* 0x0000334012127816 */ /* 0x000fe20000000013 */
[----:B------:R-:W-:Y:S04]  /*27bd0*/  STL [R1+0x10d0], R24 ;  /* 0x0010d01801007387 */ /* 0x000fe80000100800 */
[----:B------:R-:W-:Y:S04]  /*27be0*/  STL [R1+0xedc], R21 ;  /* 0x000edc1501007387 */ /* 0x000fe80000100800 */
[----:B------:R2:W-:Y:S01]  /*27bf0*/  STL [R1+0xee0], R18 ;  /* 0x000ee01201007387 */ /* 0x0005e20000100800 */
[----:B---3--:R-:W-:-:S03]  /*27c00*/  LOP3.LUT R19, R49, 0xffff, RZ, 0xc0, !PT ;  /* 0x0000ffff31137812 */ /* 0x008fc600078ec0ff */
[----:B------:R-:W3:Y:S01]  /*27c10*/  LDL.LU R49, [R1+0x490] ;  /* 0x0004900001317983 */ /* 0x000ee20000300800 */
[----:B--2---:R-:W-:Y:S02]  /*27c20*/  LOP3.LUT R18, R51, 0xffff, RZ, 0xc0, !PT ;  /* 0x0000ffff33127812 */ /* 0x004fe400078ec0ff */
        /* <DEDUP_REMOVED lines=17> */
[----:B------:R0:W-:Y:S02]  /*27d40*/  STL [R1+0xf68], R18 ;  /* 0x000f681201007387 */ /* 0x0001e40000100800 */
[----:B0-----:R-:W-:-:S02]  /*27d50*/  LOP3.LUT R18, R9, 0xffff, RZ, 0xc0, !PT ;  /* 0x0000ffff09127812 */ /* 0x001fc400078ec0ff */
[----:B------:R-:W2:Y:S04]  /*27d60*/  LDL.LU R9, [R1+0x12b8] ;  /* 0x0012b80001097983 */ /* 0x000ea80000300800 */
[----:B------:R-:W4:Y:S01]  /*27d70*/  LDL.LU R51, [R1+0x630] ;  /* 0x0006300001337983 */ /* 0x000f220000300800 */
        /* <DEDUP_REMOVED lines=20> */
[----:B---3--:R-:W-:-:S02]  /*27ec0*/  LOP3.LUT R18, R49, 0xffff, RZ, 0xc0, !PT ;  /* 0x0000ffff31127812 */ /* 0x008fc400078ec0ff */
[----:B------:R-:W3:Y:S01]  /*27ed0*/  LDL.LU R49, [R1+0x634] ;  /* 0x0006340001317983 */ /* 0x000ee20000300800 */
[----:B------:R-:W-:Y:S02]  /*27ee0*/  LOP3.LUT R170, R170, 0xffff, RZ, 0xc0, !PT ;  /* 0x0000ffffaaaa7812 */ /* 0x000fe400078ec0ff */
[----:B----4-:R-:W-:Y:S02]  /*27ef0*/  LOP3.LUT R19, R51, 0xffff, RZ, 0xc0, !PT ;  /* 0x0000ffff33137812 */ /* 0x010fe400078ec0ff */
[----:B------:R-:W-:Y:S02]  /*27f00*/  PRMT R24, R18, 0x3340, R170 ;  /* 0x0000334012187816 */ /* 0x000fe400000000aa */
[----:B------:R-:W-:Y:S02]  /*27f10*/  LOP3.LUT R23, R20, 0xffff, RZ, 0xc0, !PT ;  /* 0x0000ffff14177812 */ /* 0x000fe400078ec0ff */
[----:B------:R-:W-:Y:S01]  /*27f20*/  SHF.R.U32.HI R20, RZ, 0x8, R18 ;  /* 0x00000008ff147819 */ /* 0x000fe20000011612 */
[----:B------:R0:W-:Y:S01]  /*27f30*/  STL [R1+0x1110], R24 ;  /* 0x0011101801007387 */ /* 0x0001e20000100800 */
[----:B------:R-:W-:-:S02]  /*27f40*/  SHF.R.U32.HI R21, RZ, 0x8, R170 ;  /* 0x00000008ff157819 */ /* 0x000fc400000116aa */
[----:B------:R-:W-:Y:S02]  /*27f50*/  SHF.R.U32.HI R18, RZ, 0x8, R19 ;  /* 0x00000008ff127819 */ /* 0x000fe40000011613 */
[----:B------:R-:W-:Y:S02]  /*27f60*/  LOP3.LUT R20, R20, 0xffff, RZ, 0xc0, !PT ;  /* 0x0000ffff14147812 */ /* 0x000fe400078ec0ff */
[--C-:B0-----:R-:W-:Y:S02]  /*27f70*/  PRMT R24, R19, 0x3340, R23.reuse ;  /* 0x0000334013187816 */ /* 0x101fe40000000017 */
[----:B------:R-:W-:Y:S02]  /*27f80*/  SHF.R.U32.HI R19, RZ, 0x8, R23 ;  /* 0x00000008ff137819 */ /* 0x000fe40000011617 */
[----:B------:R-:W-:Y:S02]  /*27f90*/  LOP3.LUT R21, R21, 0xffff, RZ, 0xc0, !PT ;  /* 0x0000ffff15157812 */ /* 0x000fe400078ec0ff */
[----:B------:R-:W-:-:S02]  /*27fa0*/  LOP3.LUT R18, R18, 0xffff, RZ, 0xc0, !PT ;  /* 0x0000ffff12127812 */ /* 0x000fc400078ec0ff */
[----:B------:R-:W-:Y:S02]  /*27fb0*/  LOP3.LUT R19, R19, 0xffff, RZ, 0xc0, !PT ;  /* 0x0000ffff13137812 */ /* 0x000fe400078ec0ff */
[----:B------:R-:W-:Y:S02]  /*27fc0*/  PRMT R20, R20, 0x3340, R21 ;  /* 0x0000334014147816 */ /* 0x000fe40000000015 */
[----:B------:R-:W-:Y:S01]  /*27fd0*/  PRMT R18, R18, 0x3340, R19 ;  /* 0x0000334012127816 */ /* 0x000fe20000000013 */
[----:B------:R-:W-:Y:S01]  /*27fe0*/  STL [R1+0x10c0], R24 ;  /* 0x0010c01801007387 */ /* 0x000fe20000100800 */
[----:B------:R-:W-:-:S03]  /*27ff0*/  LOP3.LUT R22, R22, 0xffff, RZ, 0xc0, !PT ;  /* 0x0000ffff16167812 */ /* 0x000fc600078ec0ff */
[----:B------:R-:W-:Y:S01]  /*28000*/  STL [R1+0xf54], R20 ;  /* 0x000f541401007387 */ /* 0x000fe20000100800 */
[----:B--2---:R-:W-:-:S03]  /*28010*/  LOP3.LUT R19, R9, 0xffff, RZ, 0xc0, !PT ;  /* 0x0000ffff09137812 */ /* 0x004fc600078ec0ff */
[----:B------:R3:W-:Y:S01]  /*28020*/  STL [R1+0xec4], R18 ;  /* 0x000ec41201007387 */ /* 0x0007e20000100800 */
[----:B------:R-:W-:Y:S02]  /*28030*/  LOP3.LUT R48, R48, 0xffff, RZ, 0xc0, !PT ;  /* 0x0000ffff30307812 */ /* 0x000fe400078ec0ff */
[----:B------:R-:W-:Y:S01]  /*28040*/  SHF.R.U32.HI R21, RZ, 0x8, R22 ;  /* 0x00000008ff157819 */ /* 0x000fe20000011616 */
[----:B------:R-:W2:Y:S03]  /*28050*/  LDL.LU R9, [R1+0x12b4] ;  /* 0x0012b40001097983 */ /* 0x000ea60000300800 */
[----:B------:R-:W-:Y:S02]  /*28060*/  LOP3.LUT R21, R21, 0xffff, RZ, 0xc0, !PT ;  /* 0x0000ffff15157812 */ /* 0x000fe400078ec0ff */
[----:B---3--:R-:W-:-:S04]  /*28070*/  LOP3.LUT R18, R49, 0xffff, RZ, 0xc0, !PT ;  /* 0x0000ffff31127812 */ /* 0x008fc800078ec0ff */
[----:B------:R-:W-:Y:S02]  /*28080*/  SHF.R.U32.HI R20, RZ, 0x8, R18 ;  /* 0x00000008ff147819 */ /* 0x000fe40000011612 */
[----:B------:R-:W-:Y:S02]  /*28090*/  PRMT R23, R18, 0x3340, R22 ;  /* 0x0000334012177816 */ /* 0x000fe40000000016 */
[----:B------:R-:W-:Y:S02]  /*280a0*/  SHF.R.U32.HI R18, RZ, 0x8, R19 ;  /* 0x00000008ff127819 */ /* 0x000fe40000011613 */
[--C-:B------:R-:W-:Y:S02]  /*280b0*/  PRMT R22, R19, 0x3340, R48.reuse ;  /* 0x0000334013167816 */ /* 0x100fe40000000030 */
[----:B------:R-:W-:Y:S02]  /*280c0*/  SHF.R.U32.HI R19, RZ, 0x8, R48 ;  /* 0x00000008ff137819 */ /* 0x000fe40000011630 */
[----:B------:R-:W-:-:S02]  /*280d0*/  LOP3.LUT R20, R20, 0xffff, RZ, 0xc0, !PT ;  /* 0x0000ffff14147812 */ /* 0x000fc400078ec0ff */
[----:B------:R-:W-:Y:S02]  /*280e0*/  LOP3.LUT R18, R18, 0xffff, RZ, 0xc0, !PT ;  /* 0x0000ffff12127812 */ /* 0x000fe400078ec0ff */
[----:B------:R-:W-:Y:S02]  /*280f0*/  LOP3.LUT R19, R19, 0xffff, RZ, 0xc0, !PT ;  /* 0x0000ffff13137812 */ /* 0x000fe400078ec0ff */
[----:B------:R-:W-:Y:S02]  /*28100*/  PRMT R20, R20, 0x3340, R21 ;  /* 0x0000334014147816 */ /* 0x000fe40000000015 */
[----:B------:R-:W-:Y:S01]  /*28110*/  PRMT R18, R18, 0x3340, R19 ;  /* 0x0000334012127816 */ /* 0x000fe20000000013 */
[----:B------:R-:W-:Y:S04]  /*28120*/  STL [R1+0x10bc], R23 ;  /* 0x0010bc1701007387 */ /* 0x000fe80000100800 */
[----:B------:R-:W-:Y:S04]  /*28130*/  STL [R1+0x10b8], R22 ;  /* 0x0010b81601007387 */ /* 0x000fe80000100800 */
[----:B------:R-:W-:Y:S04]  /*28140*/  STL [R1+0xebc], R20 ;  /* 0x000ebc1401007387 */ /* 0x000fe80000100800 */
[----:B------:R0:W-:Y:S02]  /*28150*/  STL [R1+0xec0], R18 ;  /* 0x000ec01201007387 */ /* 0x0001e40000100800 */
[----:B0-----:R-:W-:-:S02]  /*28160*/  LOP3.LUT R18, R3, 0xffff, RZ, 0xc0, !PT ;  /* 0x0000ffff03127812 */ /* 0x001fc400078ec0ff */
[----:B------:R-:W3:Y:S01]  /*28170*/  LDL.LU R3, [R1+0x12b0] ;  /* 0x0012b00001037983 */ /* 0x000ee20000300800 */
[----:B------:R-:W-:Y:S02]  /*28180*/  LOP3.LUT R50, R50, 0xffff, RZ, 0xc0, !PT ;  /* 0x0000ffff32327812 */ /* 0x000fe400078ec0ff */
[----:B------:R-:W-:Y:S02]  /*28190*/  LOP3.LUT R19, R13, 0xffff, RZ, 0xc0, !PT ;  /* 0x0000ffff0d137812 */ /* 0x000fe400078ec0ff */
[----:B------:R-:W-:Y:S01]  /*281a0*/  PRMT R22, R18, 0x3340, R50 ;  /* 0x0000334012167816 */ /* 0x000fe20000000032 */
[----:B------:R-:W4:Y:S01]  /*281b0*/  LDL.LU R13, [R1+0x12ac] ;  /* 0x0012ac00010d7983 */ /* 0x000f220000300800 */
        /* <DEDUP_REMOVED lines=13> */
[----:B------:R-:W-:Y:S04]  /*28290*/  STL [R1+0x10e8], R22 ;  /* 0x0010e81601007387 */ /* 0x000fe80000100800 */
[----:B------:R-:W-:Y:S04]  /*282a0*/  STL [R1+0xeb0], R20 ;  /* 0x000eb01401007387 */ /* 0x000fe80000100800 */
[----:B------:R0:W-:Y:S02]  /*282b0*/  STL [R1+0xf48], R18 ;  /* 0x000f481201007387 */ /* 0x0001e40000100800 */
[----:B0-----:R-:W-:Y:S01]  /*282c0*/  LOP3.LUT R18, R16, 0xffff, RZ, 0xc0, !PT ;  /* 0x0000ffff10127812 */ /* 0x001fe200078ec0ff */
[----:B------:R-:W-:Y:S01]  /*282d0*/  IMAD R43, R0, UR5, RZ ;  /* 0x00000005002b7c24 */ /* 0x000fe2000f8e02ff */
[----:B------:R-:W-:-:S03]  /*282e0*/  ULDC UR5, c[0x0][0x248] ;  /* 0x0000920000057ab9 */ /* 0x000fc60000000800 */
[----:B------:R-:W-:Y:S01]  /*282f0*/  VIADD R45, R43, UR8 ;  /* 0x000000082b2d7c36 */ /* 0x000fe20008000000 */
        /* <DEDUP_REMOVED lines=44> */
[----:B------:R-:W-:Y:S01]  /*285c0*/  ULDC UR5, c[0x0][0x248] ;  /* 0x0000920000057ab9 */ /* 0x000fe20000000800 */
[----:B---3--:R-:W-:Y:S02]  /*285d0*/  LOP3.LUT R19, R3, 0xffff, RZ, 0xc0, !PT ;  /* 0x0000ffff03137812 */ /* 0x008fe400078ec0ff */
[----:B------:R-:W3:Y:S04]  /*285e0*/  LDL.LU R3, [R1+0x12a8] ;  /* 0x0012a80001037983 */ /* 0x000ee80000300800 */
[----:B------:R-:W3:Y:S04]  /*285f0*/  LDL.LU R16, [R1+0x12a4] ;  /* 0x0012a40001107983 */ /* 0x000ee80000300800 */
[----:B------:R-:W2:Y:S04]  /*28600*/  LDL.LU R51, [R1+0x63c] ;  /* 0x00063c0001337983 */ /* 0x000ea80000300800 */
[----:B------:R-:W4:Y:S01]  /*28610*/  LDL.LU R49, [R1+0x638] ;  /* 0x0006380001317983 */ /* 0x000f220000300800 */
        /* <DEDUP_REMOVED lines=51> */
[----:B------:R-:W-:Y:S01]  /*28950*/  LOP3.LUT R70, R70, 0xffff, RZ, 0xc0, !PT ;  /* 0x0000ffff46467812 */ /* 0x000fe200078ec0ff */
[----:B------:R-:W-:Y:S02]  /*28960*/  ULDC UR9, c[0x0][0x248] ;  /* 0x0000920000097ab9 */ /* 0x000fe40000000800 */
[----:B------:R-:W-:Y:S01]  /*28970*/  VIADD R194, R187, UR5 ;  /* 0x00000005bbc27c36 */ /* 0x000fe20008000000 */
[----:B------:R-:W-:-:S03]  /*28980*/  ULDC UR5, c[0x0][0x248] ;  /* 0x0000920000057ab9 */ /* 0x000fc60000000800 */
[----:B------:R-:W-:Y:S01]  /*28990*/  VIADD R196, R194, UR10 ;  /* 0x0000000ac2c47c36 */ /* 0x000fe20008000000 */
[----:B------:R-:W-:Y:S01]  /*289a0*/  PRMT R22, R18, 0x3340, R70 ;  /* 0x0000334012167816 */ /* 0x000fe20000000046 */
[----:B------:R-:W-:Y:S02]  /*289b0*/  ULDC UR10, c[0x0][0x248] ;  /* 0x00009200000a7ab9 */ /* 0x000fe40000000800 */
[----:B------:R-:W-:Y:S01]  /*289c0*/  VIADD R172, R196, UR11 ;  /* 0x0000000bc4ac7c36 */ /* 0x000fe20008000000 */
[----:B------:R-:W-:Y:S01]  /*289d0*/  LOP3.LUT R164, R164, 0xffff, RZ, 0xc0, !PT ;  /* 0x0000ffffa4a47812 */ /* 0x000fe200078ec0ff */
[----:B------:R0:W-:Y:S01]  /*289e0*/  STL [R1+0x10d4], R22 ;  /* 0x0010d41601007387 */ /* 0x0001e20000100800 */
[----:B------:R-:W-:Y:S01]  /*289f0*/  SHF.R.U32.HI R20, RZ, 0x8, R18 ;  /* 0x00000008ff147819 */ /* 0x000fe20000011612 */
[----:B------:R-:W-:Y:S01]  /*28a00*/  VIADD R195, R172, UR8 ;  /* 0x00000008acc37c36 */ /* 0x000fe20008000000 */
[----:B------:R-:W-:Y:S01]  /*28a10*/  ULDC UR8, c[0x0][0x248] ;  /* 0x0000920000087ab9 */ /* 0x000fe20000000800 */
[----:B------:R-:W-:Y:S01]  /*28a20*/  SHF.R.U32.HI R21, RZ, 0x8, R70 ;  /* 0x00000008ff157819 */ /* 0x000fe20000011646 */
[----:B------:R-:W-:Y:S01]  /*28a30*/  ULDC UR11, c[0x0][0x248] ;  /* 0x00009200000b7ab9 */ /* 0x000fe20000000800 */
[----:B------:R-:W-:Y:S01]  /*28a40*/  VIADD R197, R195, UR5 ;  /* 0x00000005c3c57c36 */ /* 0x000fe20008000000 */
[----:B------:R-:W-:-:S03]  /*28a50*/  ULDC UR5, c[0x0][0x248] ;  /* 0x0000920000057ab9 */ /* 0x000fc60000000800 */
[----:B------:R-:W-:Y:S01]  /*28a60*/  VIADD R199, R197, UR5 ;  /* 0x00000005c5c77c36 */ /* 0x000fe20008000000 */
[----:B------:R-:W-:Y:S01]  /*28a70*/  SHF.R.U32.HI R18, RZ, 0x8, R19 ;  /* 0x00000008ff127819 */ /* 0x000fe20000011613 */
[----:B------:R-:W-:Y:S02]  /*28a80*/  ULDC UR5, c[0x0][0x248] ;  /* 0x0000920000057ab9 */ /* 0x000fe40000000800 */
[----:B------:R-:W-:Y:S01]  /*28a90*/  VIADD R174, R199, UR8 ;  /* 0x00000008c7ae7c36 */ /* 0x000fe20008000000 */
[--C-:B0-----:R-:W-:Y:S01]  /*28aa0*/  PRMT R22, R19, 0x3340, R164.reuse ;  /* 0x0000334013167816 */ /* 0x101fe200000000a4 */
[----:B------:R-:W-:Y:S01]  /*28ab0*/  ULDC UR8, c[0x0][0x248] ;  /* 0x0000920000087ab9 */ /* 0x000fe20000000800 */
[----:B------:R-:W-:Y:S01]  /*28ac0*/  SHF.R.U32.HI R19, RZ, 0x8, R164 ;  /* 0x00000008ff137819 */ /* 0x000fe200000116a4 */
[----:B------:R-:W-:Y:S01]  /*28ad0*/  VIADD R193, R174, UR9 ;  /* 0x00000009aec17c36 */ /* 0x000fe20008000000 */
[----:B------:R-:W-:Y:S02]  /*28ae0*/  LOP3.LUT R20, R20, 0xffff, RZ, 0xc0, !PT ;  /* 0x0000ffff14147812 */ /* 0x000fe400078ec0ff */
[----:B------:R-:W-:Y:S01]  /*28af0*/  LOP3.LUT R21, R21, 0xffff, RZ, 0xc0, !PT ;  /* 0x0000ffff15157812 */ /* 0x000fe200078ec0ff */
[----:B------:R-:W-:Y:S01]  /*28b00*/  VIADD R205, R193, UR5 ;  /* 0x00000005c1cd7c36 */ /* 0x000fe20008000000 */
[----:B------:R-:W-:Y:S01]  /*28b10*/  LOP3.LUT R18, R18, 0xffff, RZ, 0xc0, !PT ;  /* 0x0000ffff12127812 */ /* 0x000fe200078ec0ff */
[----:B------:R-:W-:Y:S01]  /*28b20*/  STL [R1+0x10b4], R22 ;  /* 0x0010b41601007387 */ /* 0x000fe20000100800 */
[----:B------:R-:W-:Y:S01]  /*28b30*/  LOP3.LUT R19, R19, 0xffff, RZ, 0xc0, !PT ;  /* 0x0000ffff13137812 */ /* 0x000fe200078ec0ff */
[----:B------:R-:W-:Y:S01]  /*28b40*/  ULDC UR9, c[0x0][0x248] ;  /* 0x0000920000097ab9 */ /* 0x000fe20000000800 */
[----:B------:R-:W-:Y:S01]  /*28b50*/  PRMT R20, R20, 0x3340, R21 ;  /* 0x0000334014147816 */ /* 0x000fe20000000015 */
[----:B------:R-:W-:Y:S01]  /*28b60*/  VIADD R203, R205, UR10 ;  /* 0x0000000acdcb7c36 */ /* 0x000fe20008000000 */
[----:B------:R-:W-:Y:S01]  /*28b70*/  PRMT R18, R18, 0x3340, R19 ;  /* 0x0000334012127816 */ /* 0x000fe20000000013 */
[----:B------:R-:W-:Y:S01]  /*28b80*/  ULDC UR5, c[0x0][0x248] ;  /* 0x0000920000057ab9 */ /* 0x000fe20000000800 */
[----:B------:R-:W-:Y:S01]  /*28b90*/  LOP3.LUT R152, R152, 0xffff, RZ, 0xc0, !PT ;  /* 0x0000ffff98987812 */ /* 0x000fe200078ec0ff */
[----:B------:R-:W-:Y:S01]  /*28ba0*/  STL [R1+0xf3c], R20 ;  /* 0x000f3c1401007387 */ /* 0x000fe20000100800 */
[----:B------:R-:W-:Y:S01]  /*28bb0*/  VIADD R200, R203, UR11 ;  /* 0x0000000bcbc87c36 */ /* 0x000fe20008000000 */
[----:B------:R-:W-:Y:S01]  /*28bc0*/  LOP3.LUT R154, R154, 0xffff, RZ, 0xc0, !PT ;  /* 0x0000ffff9a9a7812 */ /* 0x000fe200078ec0ff */
[----:B------:R-:W-:Y:S01]  /*28bd0*/  ULDC UR10, c[0x0][0x248] ;  /* 0x00009200000a7ab9 */ /* 0x000fe20000000800 */
[----:B------:R2:W-:Y:S01]  /*28be0*/  STL [R1+0xef8], R18 ;  /* 0x000ef81201007387 */ /* 0x0005e20000100800 */
[----:B------:R-:W-:Y:S01]  /*28bf0*/  VIADD R208, R200, UR8 ;  /* 0x00000008c8d07c36 */ /* 0x000fe20008000000 */
[----:B------:R-:W-:Y:S01]  /*28c00*/  SHF.R.U32.HI R21, RZ, 0x8, R152 ;  /* 0x00000008ff157819 */ /* 0x000fe20000011698 */
[----:B------:R-:W-:Y:S01]  /*28c10*/  ULDC UR8, c[0x0][0x248] ;  /* 0x0000920000087ab9 */ /* 0x000fe20000000800 */
[----:B------:R-:W-:Y:S01]  /*28c20*/  ULDC UR11, c[0x0][0x248] ;  /* 0x00009200000b7ab9 */ /* 0x000fe20000000800 */
        /* <DEDUP_REMOVED lines=35> */
[----:B--2---:R-:W-:-:S04]  /*28e60*/  LOP3.LUT R18, R51, 0xffff, RZ, 0xc0, !PT ;  /* 0x0000ffff33127812 */ /* 0x004fc800078ec0ff */
[----:B------:R-:W-:Y:S02]  /*28e70*/  PRMT R22, R18, 0x3340, R152 ;  /* 0x0000334012167816 */ /* 0x000fe40000000098 */
[----:B----4-:R-:W-:Y:S02]  /*28e80*/  LOP3.LUT R19, R49, 0xffff, RZ, 0xc0, !PT ;  /* 0x0000ffff31137812 */ /* 0x010fe400078ec0ff */
[----:B------:R-:W-:Y:S01]  /*28e90*/  SHF.R.U32.HI R20, RZ, 0x8, R18 ;  /* 0x00000008ff147819 */ /* 0x000fe20000011612 */
[----:B------:R0:W-:Y:S01]  /*28ea0*/  STL [R1+0x10ac], R22 ;  /* 0x0010ac1601007387 */ /* 0x0001e20000100800 */
[----:B------:R-:W-:Y:S02]  /*28eb0*/  SHF.R.U32.HI R18, RZ, 0x8, R19 ;  /* 0x00000008ff127819 */ /* 0x000fe40000011613 */
[----:B------:R-:W-:Y:S02]  /*28ec0*/  LOP3.LUT R20, R20, 0xffff, RZ, 0xc0, !PT ;  /* 0x0000ffff14147812 */ /* 0x000fe400078ec0ff */
[----:B------:R-:W-:-:S02]  /*28ed0*/  LOP3.LUT R18, R18, 0xffff, RZ, 0xc0, !PT ;  /* 0x0000ffff12127812 */ /* 0x000fc400078ec0ff */
[--C-:B0-----:R-:W-:Y:S02]  /*28ee0*/  PRMT R22, R19, 0x3340, R154.reuse ;  /* 0x0000334013167816 */ /* 0x101fe4000000009a */
[----:B------:R-:W-:-:S04]  /*28ef0*/  SHF.R.U32.HI R19, RZ, 0x8, R154 ;  /* 0x00000008ff137819 */ /* 0x000fc8000001169a */
[----:B------:R-:W-:Y:S02]  /*28f00*/  LOP3.LUT R19, R19, 0xffff, RZ, 0xc0, !PT ;  /* 0x0000ffff13137812 */ /* 0x000fe400078ec0ff */
[----:B------:R-:W-:Y:S02]  /*28f10*/  PRMT R20, R20, 0x3340, R21 ;  /* 0x0000334014147816 */ /* 0x000fe40000000015 */
[----:B------:R-:W-:Y:S01]  /*28f20*/  PRMT R18, R18, 0x3340, R19 ;  /* 0x0000334012127816 */ /* 0x000fe20000000013 */
[----:B------:R-:W-:Y:S01]  /*28f30*/  STL [R1+0x10a4], R22 ;  /* 0x0010a41601007387 */ /* 0x000fe20000100800 */
[----:B------:R-:W-:-:S03]  /*28f40*/  LOP3.LUT R19, R15, 0xffff, RZ, 0xc0, !PT ;  /* 0x0000ffff0f137812 */ /* 0x000fc600078ec0ff */
[----:B------:R0:W-:Y:S04]  /*28f50*/  STL [R1+0xeb4], R20 ;  /* 0x000eb41401007387 */ /* 0x0001e80000100800 */
[----:B------:R1:W-:Y:S04]  /*28f60*/  STL [R1+0xeb8], R18 ;  /* 0x000eb81201007387 */ /* 0x0003e80000100800 */
[----:B------:R-:W2:Y:S01]  /*28f70*/  LDL.LU R15, [R1+0x12a0] ;  /* 0x0012a000010f7983 */ /* 0x000ea20000300800 */
        /* <DEDUP_REMOVED lines=35> */
[----:B0-----:R-:W-:Y:S01]  /*291b0*/  LOP3.LUT R20, R2, 0xffff, RZ, 0xc0, !PT ;  /* 0x0000ffff02147812 */ /* 0x001fe200078ec0ff */
[----:B------:R-:W-:Y:S01]  /*291c0*/  ULDC UR8, c[0x0][0x248] ;  /* 0x0000920000087ab9 */ /* 0x000fe20000000800 */
        /* <DEDUP_REMOVED lines=15> */
[----:B-1----:R-:W-:Y:S01]  /*292c0*/  VIADD R18, R21, UR8 ;  /* 0x0000000815127c36 */ /* 0x002fe20008000000 */
[----:B------:R-:W-:-:S03]  /*292d0*/  ULDC UR8, c[0x0][0x248] ;  /* 0x0000920000087ab9 */ /* 0x000fc60000000800 */
[----:B------:R-:W-:Y:S01]  /*292e0*/  VIADD R250, R18, UR9 ;  /* 0x0000000912fa7c36 */ /* 0x000fe20008000000 */
[----:B------:R-:W-:Y:S01]  /*292f0*/  LOP3.LUT R52, R52, 0xffff, RZ, 0xc0, !PT ;  /* 0x0000ffff34347812 */ /* 0x000fe200078ec0ff */
[----:B------:R-:W-:Y:S02]  /*29300*/  ULDC UR9, c[0x0][0x248] ;  /* 0x0000920000097ab9 */ /* 0x000fe40000000800 */
[----:B------:R-:W-:Y:S01]  /*29310*/  VIADD R246, R250, UR5 ;  /* 0x00000005faf67c36 */ /* 0x000fe20008000000 */
[----:B------:R-:W-:-:S03]  /*29320*/  ULDC UR5, c[0x0][0x248] ;  /* 0x0000920000057ab9 */ /* 0x000fc60000000800 */
[----:B------:R-:W-:Y:S01]  /*29330*/  VIADD R242, R246, UR10 ;  /* 0x0000000af6f27c36 */ /* 0x000fe20008000000 */
[--C-:B------:R-:W-:Y:S01]  /*29340*/  PRMT R32, R19, 0x3340, R52.reuse ;  /* 0x0000334013207816 */ /* 0x100fe20000000034 */
[----:B------:R-:W-:Y:S02]  /*29350*/  ULDC UR10, c[0x0][0x248] ;  /* 0x00009200000a7ab9 */ /* 0x000fe40000000800 */
[----:B------:R-:W-:Y:S01]  /*29360*/  VIADD R238, R242, UR11 ;  /* 0x0000000bf2ee7c36 */ /* 0x000fe20008000000 */
[----:B------:R-:W-:Y:S01]  /*29370*/  LOP3.LUT R54, R54, 0xffff, RZ, 0xc0, !PT ;  /* 0x0000ffff36367812 */ /* 0x000fe200078ec0ff */
[----:B------:R0:W-:Y:S01]  /*29380*/  STL [R1+0x109c], R32 ;  /* 0x00109c2001007387 */ /* 0x0001e20000100800 */
[----:B------:R-:W-:Y:S01]  /*29390*/  SHF.R.U32.HI R24, RZ, 0x8, R19 ;  /* 0x00000008ff187819 */ /* 0x000fe20000011613 */
[----:B------:R-:W-:Y:S01]  /*293a0*/  VIADD R234, R238, UR8 ;  /* 0x00000008eeea7c36 */ /* 0x000fe20008000000 */
[----:B------:R-:W-:Y:S01]  /*293b0*/  SHF.R.U32.HI R28, RZ, 0x8, R52 ;  /* 0x00000008ff1c7819 */ /* 0x000fe20000011634 */
[----:B------:R-:W-:Y:S01]  /*293c0*/  ULDC UR8, c[0x0][0x248] ;  /* 0x0000920000087ab9 */ /* 0x000fe20000000800 */
[----:B------:R-:W-:Y:S01]  /*293d0*/  LOP3.LUT R166, R166, 0xffff, RZ, 0xc0, !PT ;  /* 0x0000ffffa6a67812 */ /* 0x000fe200078ec0ff */
[----:B------:R-:W-:Y:S01]  /*293e0*/  VIADD R230, R234, UR5 ;  /* 0x00000005eae67c36 */ /* 0x000fe20008000000 */
[----:B------:R-:W-:Y:S01]  /*293f0*/  ULDC UR5, c[0x0][0x248] ;  /* 0x0000920000057ab9 */ /* 0x000fe20000000800 */
[----:B------:R-:W-:Y:S01]  /*29400*/  SHF.R.U32.HI R19, RZ, 0x8, R20 ;  /* 0x00000008ff137819 */ /* 0x000fe20000011614 */
[----:B------:R-:W-:Y:S01]  /*29410*/  ULDC UR11, c[0x0][0x248] ;  /* 0x00009200000b7ab9 */ /* 0x000fe20000000800 */
[----:B------:R-:W-:Y:S01]  /*29420*/  VIADD R226, R230, UR5 ;  /* 0x00000005e6e27c36 */ /* 0x000fe20008000000 */
[--C-:B0-----:R-:W-:Y:S01]  /*29430*/  PRMT R32, R20, 0x3340, R54.reuse ;  /* 0x0000334014207816 */ /* 0x101fe20000000036 */
[----:B------:R-:W-:Y:S01]  /*29440*/  ULDC UR5, c[0x0][0x248] ;  /* 0x0000920000057ab9 */ /* 0x000fe20000000800 */
[----:B------:R-:W-:Y:S01]  /*29450*/  SHF.R.U32.HI R20, RZ, 0x8, R54 ;  /* 0x00000008ff147819 */ /* 0x000fe20000011636 */
[----:B------:R-:W-:Y:S01]  /*29460*/  VIADD R222, R226, UR8 ;  /* 0x00000008e2de7c36 */ /* 0x000fe20008000000 */
[----:B------:R-:W-:-:S02]  /*29470*/  LOP3.LUT R24, R24, 0xffff, RZ, 0xc0, !PT ;  /* 0x0000ffff18187812 */ /* 0x000fc400078ec0ff */
        /* <DEDUP_REMOVED lines=19> */
[----:B------:R-:W-:-:S02]  /*295b0*/  LOP3.LUT R160, R160, 0xffff, RZ, 0xc0, !PT ;  /* 0x0000ffffa0a07812 */ /* 0x000fc400078ec0ff */
[----:B0-----:R-:W-:Y:S01]  /*295c0*/  LOP3.LUT R19, R9, 0xffff, RZ, 0xc0, !PT ;  /* 0x0000ffff09137812 */ /* 0x001fe200078ec0ff */
[----:B------:R-:W-:Y:S01]  /*295d0*/  VIADD R202, R206, UR8 ;  /* 0x00000008ceca7c36 */ /* 0x000fe20008000000 */
[----:B------:R-:W4:Y:S01]  /*295e0*/  LDL.LU R9, [R1+0x1298] ;  /* 0x0012980001097983 */ /* 0x000f220000300800 */
[----:B------:R-:W-:Y:S01]  /*295f0*/  LOP3.LUT R28, R28, 0xffff, RZ, 0xc0, !PT ;  /* 0x0000ffff1c1c7812 */ /* 0x000fe200078ec0ff */
[----:B------:R-:W-:Y:S01]  /*29600*/  ULDC UR8, c[0x0][0x248] ;  /* 0x0000920000087ab9 */ /* 0x000fe20000000800 */
[----:B------:R-:W-:Y:S01]  /*29610*/  PRMT R32, R19, 0x3340, R166 ;  /* 0x0000334013207816 */ /* 0x000fe200000000a6 */
[----:B------:R-:W4:Y:S01]  /*29620*/  LDL.LU R14, [R1+0x1294] ;  /* 0x00129400010e7983 */ /* 0x000f220000300800 */
[----:B------:R-:W-:Y:S01]  /*29630*/  SHF.R.U32.HI R24, RZ, 0x8, R19 ;  /* 0x00000008ff187819 */ /* 0x000fe20000011613 */
[----:B------:R-:W-:Y:S01]  /*29640*/  VIADD R198, R202, UR5 ;  /* 0x00000005cac67c36 */ /* 0x000fe20008000000 */
[----:B------:R-:W-:Y:S01]  /*29650*/  SHF.R.U32.HI R19, RZ, 0x8, R20 ;  /* 0x00000008ff137819 */ /* 0x000fe20000011614 */
[----:B------:R0:W-:Y:S01]  /*29660*/  STL [R1+0x1098], R32 ;  /* 0x0010982001007387 */ /* 0x0001e20000100800 */
[----:B------:R-:W-:Y:S01]  /*29670*/  ULDC UR5, c[0x0][0x248] ;  /* 0x0000920000057ab9 */ /* 0x000fe20000000800 */
[----:B------:R-:W-:Y:S01]  /*29680*/  LOP3.LUT R24, R24, 0xffff, RZ, 0xc0, !PT ;  /* 0x0000ffff18187812 */ /* 0x000fe200078ec0ff */
[----:B------:R-:W-:Y:S01]  /*29690*/  VIADD R44, R198, UR5 ;  /* 0x00000005c62c7c36 */ /* 0x000fe20008000000 */
[----:B------:R-:W-:Y:S01]  /*296a0*/  LOP3.LUT R19, R19, 0xffff, RZ, 0xc0, !PT ;  /* 0x0000ffff13137812 */ /* 0x000fe200078ec0ff */
[----:B------:R-:W-:Y:S01]  /*296b0*/  ULDC UR5, c[0x0][0x248] ;  /* 0x0000920000057ab9 */ /* 0x000fe20000000800 */
[----:B------:R-:W-:Y:S01]  /*296c0*/  LOP3.LUT R162, R162, 0xffff, RZ, 0xc0, !PT ;  /* 0x0000ffffa2a27812 */ /* 0x000fe200078ec0ff */
[----:B------:R-:W-:Y:S01]  /*296d0*/  ULDC UR11, c[0x0][0x248] ;  /* 0x00009200000b7ab9 */ /* 0x000fe20000000800 */
[----:B0-----:R-:W-:-:S02]  /*296e0*/  PRMT R32, R20, 0x3340, R64 ;  /* 0x0000334014207816 */ /* 0x001fc40000000040 */
[----:B------:R-:W-:-:S04]  /*296f0*/  SHF.R.U32.HI R20, RZ, 0x8, R64 ;  /* 0x00000008ff147819 */ /* 0x000fc80000011640 */
[----:B------:R-:W-:Y:S01]  /*29700*/  LOP3.LUT R20, R20, 0xffff, RZ, 0xc0, !PT ;  /* 0x0000ffff14147812 */ /* 0x000fe200078ec0ff */
[----:B------:R-:W-:Y:S01]  /*29710*/  VIADD R40, R44, UR8 ;  /* 0x000000082c287c36 */ /* 0x000fe20008000000 */
[----:B------:R-:W-:Y:S01]  /*29720*/  PRMT R24, R24, 0x3340, R28 ;  /* 0x0000334018187816 */ /* 0x000fe2000000001c */
[----:B------:R0:W-:Y:S01]  /*29730*/  STL [R1+0x1090], R32 ;  /* 0x0010902001007387 */ /* 0x0001e20000100800 */
[----:B------:R-:W-:Y:S01]  /*29740*/  PRMT R19, R19, 0x3340, R20 ;  /* 0x0000334013137816 */ /* 0x000fe20000000014 */
[----:B------:R-:W-:Y:S01]  /*29750*/  VIADD R36, R40, UR9 ;  /* 0x0000000928247c36 */ /* 0x000fe20008000000 */
[----:B------:R-:W-:Y:S01]  /*29760*/  SHF.R.U32.HI R48, RZ, 0x8, R162 ;  /* 0x00000008ff307819 */ /* 0x000fe200000116a2 */
[----:B------:R-:W-:Y:S01]  /*29770*/  STL [R1+0xed0], R24 ;  /* 0x000ed01801007387 */ /* 0x000fe20000100800 */
[----:B------:R-:W-:Y:S01]  /*29780*/  LOP3.LUT R20, R13, 0xffff, RZ, 0xc0, !PT ;  /* 0x0000ffff0d147812 */ /* 0x000fe200078ec0ff */
[----:B------:R-:W-:Y:S01]  /*29790*/  ULDC UR8, c[0x0][0x248] ;  /* 0x0000920000087ab9 */ /* 0x000fe20000000800 */
[----:B------:R-:W-:Y:S01]  /*297a0*/  ULDC UR9, c[0x0][0x248] ;  /* 0x0000920000097ab9 */ /* 0x000fe20000000800 */
[----:B------:R3:W-:Y:S01]  /*297b0*/  STL [R1+0xed4], R19 ;  /* 0x000ed41301007387 */ /* 0x0007e20000100800 */
[----:B0-----:R-:W-:Y:S01]  /*297c0*/  VIADD R32, R36, UR5 ;  /* 0x0000000524207c36 */ /* 0x001fe20008000000 */
[----:B------:R-:W-:Y:S01]  /*297d0*/  LOP3.LUT R48, R48, 0xffff, RZ, 0xc0, !PT ;  /* 0x0000ffff30307812 */ /* 0x000fe200078ec0ff */
[----:B------:R-:W-:Y:S01]  /*297e0*/  ULDC UR5, c[0x0][0x248] ;  /* 0x0000920000057ab9 */ /* 0x000fe20000000800 */
[----:B---3--:R-:W-:Y:S01]  /*297f0*/  LOP3.LUT R19, R3, 0xffff, RZ, 0xc0, !PT ;  /* 0x0000ffff03137812 */ /* 0x008fe200078ec0ff */
[----:B------:R-:W-:Y:S01]  /*29800*/  VIADD R28, R32, UR10 ;  /* 0x0000000a201c7c36 */ /* 0x000fe20008000000 */
[----:B------:R-:W3:Y:S01]  /*29810*/  LDL.LU R3, [R1+0x1290] ;  /* 0x0012900001037983 */ /* 0x000ee20000300800 */
[----:B------:R-:W-:Y:S01]  /*29820*/  ULDC UR10, c[0x0][0x248] ;  /* 0x00009200000a7ab9 */ /* 0x000fe20000000800 */
[----:B------:R-:W-:-:S02]  /*29830*/  PRMT R24, R19, 0x3340, R160 ;  /* 0x0000334013187816 */ /* 0x000fc400000000a0 */
[----:B------:R-:W-:Y:S01]  /*29840*/  SHF.R.U32.HI R49, RZ, 0x8, R19 ;  /* 0x00000008ff317819 */ /* 0x000fe20000011613 */
[----:B------:R-:W3:Y:S01]  /*29850*/  LDL.LU R13, [R1+0x128c] ;  /* 0x00128c00010d7983 */ /* 0x000ee20000300800 */
[----:B------:R-:W-:Y:S02]  /*29860*/  SHF.R.U32.HI R19, RZ, 0x8, R20 ;  /* 0x00000008ff137819 */ /* 0x000fe40000011614 */
[----:B------:R-:W-:Y:S01]  /*29870*/  PRMT R20, R20, 0x3340, R162 ;  /* 0x0000334014147816 */ /* 0x000fe200000000a2 */
[----:B------:R0:W-:Y:S01]  /*29880*/  STL [R1+0x1088], R24 ;  /* 0x0010881801007387 */ /* 0x0001e20000100800 */
[----:B------:R-:W-:-:S03]  /*29890*/  LOP3.LUT R19, R19, 0xffff, RZ, 0xc0, !PT ;  /* 0x0000ffff13137812 */ /* 0x000fc600078ec0ff */
[----:B------:R1:W-:Y:S01]  /*298a0*/  STL [R1+0x1084], R20 ;  /* 0x0010841401007387 */ /* 0x0003e20000100800 */
[----:B0-----:R-:W-:Y:S01]  /*298b0*/  VIADD R24, R28, UR11 ;  /* 0x0000000b1c187c36 */ /* 0x001fe20008000000 */
[----:B------:R-:W-:Y:S01]  /*298c0*/  PRMT R48, R19, 0x3340, R48 ;  /* 0x0000334013307816 */ /* 0x000fe20000000030 */
[----:B------:R-:W-:Y:S02]  /*298d0*/  ULDC UR11, c[0x0][0x248] ;  /* 0x00009200000b7ab9 */ /* 0x000fe40000000800 */
[----:B-1----:R-:W-:Y:S01]  /*298e0*/  VIADD R20, R24, UR8 ;  /* 0x0000000818147c36 */ /* 0x002fe20008000000 */
        /* <DEDUP_REMOVED lines=12> */
[----:B------:R-:W-:Y:S01]  /*299b0*/  SHF.R.U32.HI R50, RZ, 0x8, R160 ;  /* 0x00000008ff327819 */ /* 0x000fe200000116a0 */
[----:B------:R-:W-:Y:S02]  /*299c0*/  ULDC UR10, c[0x0][0x248] ;  /* 0x00009200000a7ab9 */ /* 0x000fe40000000800 */
        /* <DEDUP_REMOVED lines=13> */
[----:B------:R-:W-:Y:S01]  /*29aa0*/  PRMT R49, R49, 0x3340, R50 ;  /* 0x0000334031317816 */ /* 0x000fe20000000032 */
[----:B------:R-:W-:Y:S02]  /*29ab0*/  ULDC UR9, c[0x0][0x248] ;  /* 0x0000920000097ab9 */ /* 0x000fe40000000800 */
[----:B------:R-:W-:Y:S01]  /*29ac0*/  VIADD R120, R121, UR5 ;  /* 0x0000000579787c36 */ /* 0x000fe20008000000 */
[----:B------:R-:W-:Y:S01]  /*29ad0*/  LOP3.LUT R156, R156, 0xffff, RZ, 0xc0, !PT ;  /* 0x0000ffff9c9c7812 */ /* 0x000fe200078ec0ff */
[----:B------:R-:W-:Y:S01]  /*29ae0*/  STL [R1+0xec8], R49 ;  /* 0x000ec83101007387 */ /* 0x000fe20000100800 */
[----:B------:R-:W-:Y:S01]  /*29af0*/  ULDC UR5, c[0x0][0x248] ;  /* 0x0000920000057ab9 */ /* 0x000fe20000000800 */
[----:B------:R-:W-:Y:S01]  /*29b00*/  VIADD R119, R120, UR10 ;  /* 0x0000000a78777c36 */ /* 0x000fe20008000000 */
[----:B------:R-:W-:Y:S01]  /*29b10*/  LOP3.LUT R158, R158, 0xffff, RZ, 0xc0, !PT ;  /* 0x0000ffff9e9e7812 */ /* 0x000fe200078ec0ff */
[----:B------:R2:W-:Y:S01]  /*29b20*/  STL [R1+0xecc], R48 ;  /* 0x000ecc3001007387 */ /* 0x0005e20000100800 */
[--C-:B------:R-:W-:Y:S01]  /*29b30*/  SHF.R.U32.HI R50, RZ, 0x8, R156.reuse ;  /* 0x00000008ff327819 */ /* 0x100fe2000001169c */
[----:B------:R-:W-:Y:S01]  /*29b40*/  VIADD R118, R119, UR11 ;  /* 0x0000000b77767c36 */ /* 0x000fe20008000000 */
[----:B------:R-:W-:Y:S01]  /*29b50*/  LOP3.LUT R56, R56, 0xffff, RZ, 0xc0, !PT ;  /* 0x0000ffff38387812 */ /* 0x000fe200078ec0ff */
[----:B------:R-:W-:Y:S01]  /*29b60*/  ULDC UR10, c[0x0][0x248] ;  /* 0x00009200000a7ab9 */ /* 0x000fe20000000800 */
[----:B--2---:R-:W-:Y:S01]  /*29b70*/  LOP3.LUT R48, R15, 0xffff, RZ, 0xc0, !PT ;  /* 0x0000ffff0f307812 */ /* 0x004fe200078ec0ff */
[----:B------:R-:W-:Y:S01]  /*29b80*/  VIADD R117, R118, UR8 ;  /* 0x0000000876757c36 */ /* 0x000fe20008000000 */
[----:B------:R-:W-:Y:S01]  /*29b90*/  LOP3.LUT R49, R16, 0xffff, RZ, 0xc0, !PT ;  /* 0x0000ffff10317812 */ /* 0x000fe200078ec0ff */
[----:B------:R-:W2:Y:S01]  /*29ba0*/  LDL.LU R15, [R1+0x1288] ;  /* 0x00128800010f7983 */ /* 0x000ea20000300800 */
[----:B------:R-:W-:Y:S01]  /*29bb0*/  PRMT R51, R48, 0x3340, R156 ;  /* 0x0000334030337816 */ /* 0x000fe2000000009c */
[----:B------:R-:W-:Y:S01]  /*29bc0*/  VIADD R116, R117, UR5 ;  /* 0x0000000575747c36 */ /* 0x000fe20008000000 */
[----:B------:R-:W-:Y:S01]  /*29bd0*/  ULDC UR5, c[0x0][0x248] ;  /* 0x0000920000057ab9 */ /* 0x000fe20000000800 */
[----:B------:R-:W2:Y:S01]  /*29be0*/  LDL.LU R16, [R1+0x1284] ;  /* 0x0012840001107983 */ /* 0x000ea20000300800 */
[----:B------:R-:W-:Y:S01]  /*29bf0*/  ULDC UR8, c[0x0][0x248] ;  /* 0x0000920000087ab9 */ /* 0x000fe20000000800 */
[----:B------:R-:W-:Y:S01]  /*29c00*/  VIADD R115, R116, UR5 ;  /* 0x0000000574737c36 */ /* 0x000fe20008000000 */
[----:B------:R-:W-:Y:S01]  /*29c10*/  SHF.R.U32.HI R252, RZ, 0x8, R48 ;  /* 0x00000008fffc7819 */ /* 0x000fe20000011630 */
[----:B------:R0:W-:Y:S01]  /*29c20*/  STL [R1+0x1070], R51 ;  /* 0x0010703301007387 */ /* 0x0001e20000100800 */
[----:B------:R-:W-:Y:S01]  /*29c30*/  SHF.R.U32.HI R48, RZ, 0x8, R49 ;  /* 0x00000008ff307819 */ /* 0x000fe20000011631 */
[----:B------:R-:W-:Y:S01]  /*29c40*/  VIADD R114, R115, UR8 ;  /* 0x0000000873727c36 */ /* 0x000fe20008000000 */
[----:B------:R-:W-:Y:S01]  /*29c50*/  ULDC UR5, c[0x0][0x248] ;  /* 0x0000920000057ab9 */ /* 0x000fe20000000800 */
[----:B------:R-:W-:Y:S01]  /*29c60*/  LOP3.LUT R252, R252, 0xffff, RZ, 0xc0, !PT ;  /* 0x0000fffffcfc7812 */ /* 0x000fe200078ec0ff */
[----:B------:R-:W-:Y:S01]  /*29c70*/  ULDC UR11, c[0x0][0x248] ;  /* 0x00009200000b7ab9 */ /* 0x000fe20000000800 */
[----:B------:R-:W-:Y:S01]  /*29c80*/  VIADD R113, R114, UR9 ;  /* 0x0000000972717c36 */ /* 0x000fe20008000000 */
[--C-:B0-----:R-:W-:Y:S01]  /*29c90*/  PRMT R51, R49, 0x3340, R158.reuse ;  /* 0x0000334031337816 */ /* 0x101fe2000000009e */
[----:B------:R-:W-:Y:S01]  /*29ca0*/  ULDC UR8, c[0x0][0x248] ;  /* 0x0000920000087ab9 */ /* 0x000fe20000000800 */
[----:B------:R-:W-:-:S02]  /*29cb0*/  SHF.R.U32.HI R49, RZ, 0x8, R158 ;  /* 0x00000008ff317819 */ /* 0x000fc4000001169e */
[----:B------:R-:W-:Y:S01]  /*29cc0*/  LOP3.LUT R48, R48, 0xffff, RZ, 0xc0, !PT ;  /* 0x0000ffff30307812 */ /* 0x000fe200078ec0ff */
[----:B------:R-:W-:Y:S01]  /*29cd0*/  ULDC UR9, c[0x0][0x248] ;  /* 0x0000920000097ab9 */ /* 0x000fe20000000800 */
[----:B------:R-:W-:Y:S01]  /*29ce0*/  LOP3.LUT R49, R49, 0xffff, RZ, 0xc0, !PT ;  /* 0x0000ffff31317812 */ /* 0x000fe200078ec0ff */
[----:B------:R-:W-:Y:S01]  /*29cf0*/  VIADD R112, R113, UR5 ;  /* 0x0000000571707c36 */ /* 0x000fe20008000000 */
[----:B------:R-:W-:Y:S01]  /*29d00*/  LOP3.LUT R50, R50, 0xffff, RZ, 0xc0, !PT ;  /* 0x0000ffff32327812 */ /* 0x000fe200078ec0ff */
[----:B------:R-:W-:Y:S01]  /*29d10*/  STL [R1+0x106c], R51 ;  /* 0x00106c3301007387 */ /* 0x000fe20000100800 */
[----:B------:R-:W-:Y:S01]  /*29d20*/  PRMT R48, R48, 0x3340, R49 ;  /* 0x0000334030307816 */ /* 0x000fe20000000031 */
[----:B------:R-:W-:Y:S01]  /*29d30*/  ULDC UR5, c[0x0][0x248] ;  /* 0x0000920000057ab9 */ /* 0x000fe20000000800 */
[----:B------:R-:W-:Y:S01]  /*29d40*/  LOP3.LUT R49, R17, 0xffff, RZ, 0xc0, !PT ;  /* 0x0000ffff11317812 */ /* 0x000fe200078ec0ff */
[----:B------:R-:W-:Y:S01]  /*29d50*/  VIADD R111, R112, UR10 ;  /* 0x0000000a706f7c36 */ /* 0x000fe20008000000 */
[----:B------:R-:W-:Y:S01]  /*29d60*/  PRMT R252, R252, 0x3340, R50 ;  /* 0x00003340fcfc7816 */ /* 0x000fe20000000032 */
[----:B------:R0:W-:Y:S01]  /*29d70*/  STL [R1+0xe88], R48 ;  /* 0x000e883001007387 */ /* 0x0001e20000100800 */
[----:B------:R-:W-:Y:S01]  /*29d80*/  PRMT R50, R49, 0x3340, R56 ;  /* 0x0000334031327816 */ /* 0x000fe20000000038 */
[----:B------:R-:W-:Y:S01]  /*29d90*/  VIADD R110, R111, UR11 ;  /* 0x0000000b6f6e7c36 */ /* 0x000fe20008000000 */
[----:B------:R-:W-:Y:S01]  /*29da0*/  LOP3.LUT R58, R58, 0xffff, RZ, 0xc0, !PT ;  /* 0x0000ffff3a3a7812 */ /* 0x000fe200078ec0ff */
[----:B------:R-:W2:Y:S01]  /*29db0*/  LDL.LU R17, [R1+0x1280] ;  /* 0x0012800001117983 */ /* 0x000ea20000300800 */
[----:B------:R-:W-:Y:S01]  /*29dc0*/  SHF.R.U32.HI R158, RZ, 0x8, R49 ;  /* 0x00000008ff9e7819 */ /* 0x000fe20000011631 */
[----:B------:R-:W-:Y:S01]  /*29dd0*/  VIADD R109, R110, UR8 ;  /* 0x000000086e6d7c36 */ /* 0x000fe20008000000 */
[----:B------:R-:W-:Y:S01]  /*29de0*/  F2FP.SATFINITE.E4M3.F32.PACK_AB_MERGE_C R27, R107, R106, RZ ;  /* 0x0000006a6b1b723e */ /* 0x000fe200048070ff */
[----:B------:R-:W-:Y:S01]  /*29df0*/  ULDC UR8, c[0x0][0x248] ;  /* 0x0000920000087ab9 */ /* 0x000fe20000000800 */
[----:B------:R-:W-:Y:S01]  /*29e00*/  LOP3.LUT R60, R60, 0xffff, RZ, 0xc0, !PT ;  /* 0x0000ffff3c3c7812 */ /* 0x000fe200078ec0ff */
[----:B------:R-:W-:Y:S01]  /*29e10*/  ULDC UR10, c[0x0][0x248] ;  /* 0x00009200000a7ab9 */ /* 0x000fe20000000800 */
[----:B0-----:R-:W-:Y:S01]  /*29e20*/  LOP3.LUT R48, R12, 0xffff, RZ, 0xc0, !PT ;  /* 0x0000ffff0c307812 */ /* 0x001fe200078ec0ff */
[----:B------:R-:W-:Y:S01]  /*29e30*/  ULDC UR11, c[0x0][0x248] ;  /* 0x00009200000b7ab9 */ /* 0x000fe20000000800 */
[----:B------:R-:W2:Y:S02]  /*29e40*/  LDL.LU R12, [R1+0x127c] ;  /* 0x00127c00010c7983 */ /* 0x000ea40000300800 */
[----:B------:R-:W-:-:S02]  /*29e50*/  SHF.R.U32.HI R166, RZ, 0x8, R48 ;  /* 0x00000008ffa67819 */ /* 0x000fc40000011630 */
[----:B------:R0:W-:Y:S01]  /*29e60*/  STL [R1+0x105c], R50 ;  /* 0x00105c3201007387 */ /* 0x0001e20000100800 */
[----:B------:R-:W-:Y:S01]  /*29e70*/  VIADD R108, R109, UR5 ;  /* 0x000000056d6c7c36 */ /* 0x000fe20008000000 */
[----:B------:R-:W-:Y:S01]  /*29e80*/  LOP3.LUT R166, R166, 0xffff, RZ, 0xc0, !PT ;  /* 0x0000ffffa6a67812 */ /* 0x000fe200078ec0ff */
[----:B------:R-:W-:Y:S01]  /*29e90*/  ULDC UR5, c[0x0][0x248] ;  /* 0x0000920000057ab9 */ /* 0x000fe20000000800 */
[--C-:B0-----:R-:W-:Y:S02]  /*29ea0*/  PRMT R50, R48, 0x3340, R58.reuse ;  /* 0x0000334030327816 */ /* 0x101fe4000000003a */
[----:B------:R-:W-:Y:S01]  /*29eb0*/  SHF.R.U32.HI R48, RZ, 0x8, R58 ;  /* 0x00000008ff307819 */ /* 0x000fe2000001163a */
[----:B------:R-:W-:Y:S01]  /*29ec0*/  VIADD R107, R108, UR5 ;  /* 0x000000056c6b7c36 */ /* 0x000fe20008000000 */
[----:B------:R-:W-:Y:S02]  /*29ed0*/  SHF.R.U32.HI R49, RZ, 0x8, R56 ;  /* 0x00000008ff317819 */ /* 0x000fe40000011638 */
[----:B------:R-:W-:-:S02]  /*29ee0*/  LOP3.LUT R158, R158, 0xffff, RZ, 0xc0, !PT ;  /* 0x0000ffff9e9e7812 */ /* 0x000fc400078ec0ff */
[----:B------:R-:W-:Y:S01]  /*29ef0*/  LOP3.LUT R48, R48, 0xffff, RZ, 0xc0, !PT ;  /* 0x0000ffff30307812 */ /* 0x000fe200078ec0ff */
[----:B------:R-:W-:Y:S01]  /*29f00*/  VIADD R106, R107, UR8 ;  /* 0x000000086b6a7c36 */ /* 0x000fe20008000000 */
[----:B------:R-:W-:Y:S01]  /*29f10*/  LOP3.LUT R49, R49, 0xffff, RZ, 0xc0, !PT ;  /* 0x0000ffff31317812 */ /* 0x000fe200078ec0ff */
[----:B------:R0:W-:Y:S01]  /*29f20*/  STL [R1+0x1050], R50 ;  /* 0x0010503201007387 */ /* 0x0001e20000100800 */
[----:B------:R-:W-:Y:S01]  /*29f30*/  PRMT R166, R166, 0x3340, R48 ;  /* 0x00003340a6a67816 */ /* 0x000fe20000000030 */
[----:B------:R-:W-:Y:S01]  /*29f40*/  ULDC UR5, c[0x0][0x248] ;  /* 0x0000920000057ab9 */ /* 0x000fe20000000800 */
[----:B------:R-:W-:Y:S01]  /*29f50*/  LOP3.LUT R48, R10, 0xffff, RZ, 0xc0, !PT ;  /* 0x0000ffff0a307812 */ /* 0x000fe200078ec0ff */
[----:B------:R-:W-:Y:S01]  /*29f60*/  VIADD R105, R106, UR9 ;  /* 0x000000096a697c36 */ /* 0x000fe20008000000 */
[----:B------:R-:W-:Y:S01]  /*29f70*/  PRMT R158, R158, 0x3340, R49 ;  /* 0x000033409e9e7816 */ /* 0x000fe20000000031 */
[----:B------:R-:W2:Y:S01]  /*29f80*/  LDL.LU R10, [R1+0x1278] ;  /* 0x00127800010a7983 */ /* 0x000ea20000300800 */
[----:B------:R-:W-:Y:S01]  /*29f90*/  PRMT R52, R48, 0x3340, R60 ;  /* 0x0000334030347816 */ /* 0x000fe2000000003c */
[----:B------:R-:W-:Y:S01]  /*29fa0*/  ULDC UR8, c[0x0][0x248] ;  /* 0x0000920000087ab9 */ /* 0x000fe20000000800 */
[----:B------:R-:W-:Y:S01]  /*29fb0*/  LOP3.LUT R49, R11, 0xffff, RZ, 0xc0, !PT ;  /* 0x0000ffff0b317812 */ /* 0x000fe200078ec0ff */
[----:B------:R-:W-:Y:S01]  /*29fc0*/  ULDC UR9, c[0x0][0x248] ;  /* 0x0000920000097ab9 */ /* 0x000fe20000000800 */
[----:B------:R-:W-:Y:S01]  /*29fd0*/  LOP3.LUT R62, R62, 0xffff, RZ, 0xc0, !PT ;  /* 0x0000ffff3e3e7812 */ /* 0x000fe200078ec0ff */
[----:B------:R-:W2:Y:S01]  /*29fe0*/  LDL.LU R11, [R1+0x1274] ;  /* 0x00127400010b7983 */ /* 0x000ea20000300800 */
[----:B0-----:R-:W-:Y:S01]  /*29ff0*/  SHF.R.U32.HI R50, RZ, 0x8, R48 ;  /* 0x00000008ff327819 */ /* 0x001fe20000011630 */
[----:B------:R-:W-:Y:S01]  /*2a000*/  VIADD R104, R105, UR5 ;  /* 0x0000000569687c36 */ /* 0x000fe20008000000 */
[----:B------:R-:W-:Y:S01]  /*2a010*/  SHF.R.U32.HI R51, RZ, 0x8, R60 ;  /* 0x00000008ff337819 */ /* 0x000fe2000001163c */
[----:B------:R0:W-:Y:S01]  /*2a020*/  STL [R1+0x1054], R52 ;  /* 0x0010543401007387 */ /* 0x0001e20000100800 */
[----:B------:R-:W-:Y:S01]  /*2a030*/  SHF.R.U32.HI R48, RZ, 0x8, R49 ;  /* 0x00000008ff307819 */ /* 0x000fe20000011631 */
[----:B------:R-:W-:Y:S01]  /*2a040*/  VIADD R103, R104, UR10 ;  /* 0x0000000a68677c36 */ /* 0x000fe20008000000 */
[----:B------:R-:W-:Y:S01]  /*2a050*/  LOP3.LUT R50, R50, 0xffff, RZ, 0xc0, !PT ;  /* 0x0000ffff32327812 */ /* 0x000fe200078ec0ff */
[----:B------:R-:W-:Y:S01]  /*2a060*/  ULDC UR5, c[0x0][0x248] ;  /* 0x0000920000057ab9 */ /* 0x000fe20000000800 */
[----:B------:R-:W-:-:S02]  /*2a070*/  LOP3.LUT R51, R51, 0xffff, RZ, 0xc0, !PT ;  /* 0x0000ffff33337812 */ /* 0x000fc400078ec0ff */
[--C-:B0-----:R-:W-:Y:S01]  /*2a080*/  PRMT R52, R49, 0x3340, R62.reuse ;  /* 0x0000334031347816 */ /* 0x101fe2000000003e */
[----:B------:R-:W-:Y:S01]  /*2a090*/  ULDC UR10, c[0x0][0x248] ;  /* 0x00009200000a7ab9 */ /* 0x000fe20000000800 */
[----:B------:R-:W-:Y:S02]  /*2a0a0*/  SHF.R.U32.HI R49, RZ, 0x8, R62 ;  /* 0x00000008ff317819 */ /* 0x000fe4000001163e */
[----:B------:R-:W-:Y:S02]  /*2a0b0*/  LOP3.LUT R48, R48, 0xffff, RZ, 0xc0, !PT ;  /* 0x0000ffff30307812 */ /* 0x000fe400078ec0ff */
[----:B------:R-:W-:Y:S01]  /*2a0c0*/  LOP3.LUT R49, R49, 0xffff, RZ, 0xc0, !PT ;  /* 0x0000ffff31317812 */ /* 0x000fe200078ec0ff */
[----:B------:R-:W-:Y:S01]  /*2a0d0*/  VIADD R102, R103, UR11 ;  /* 0x0000000b67667c36 */ /* 0x000fe20008000000 */
[----:B------:R-:W-:Y:S01]  /*2a0e0*/  PRMT R50, R50, 0x3340, R51 ;  /* 0x0000334032327816 */ /* 0x000fe20000000033 */
[----:B------:R-:W-:Y:S01]  /*2a0f0*/  STL [R1+0x104c], R52 ;  /* 0x00104c3401007387 */ /* 0x000fe20000100800 */
[----:B------:R-:W-:Y:S01]  /*2a100*/  PRMT R48, R48, 0x3340, R49 ;  /* 0x0000334030307816 */ /* 0x000fe20000000031 */
[----:B------:R-:W-:Y:S01]  /*2a110*/  VIADD R101, R102, UR8 ;  /* 0x0000000866657c36 */ /* 0x000fe20008000000 */
[----:B------:R-:W-:Y:S01]  /*2a120*/  LOP3.LUT R66, R66, 0xffff, RZ, 0xc0, !PT ;  /* 0x0000ffff42427812 */ /* 0x000fe200078ec0ff */
[----:B------:R-:W-:Y:S01]  /*2a130*/  STL [R1+0xea0], R50 ;  /* 0x000ea03201007387 */ /* 0x000fe20000100800 */
[----:B------:R-:W-:Y:S01]  /*2a140*/  F2FP.SATFINITE.E4M3.F32.PACK_AB_MERGE_C R25, R99, R98, RZ ;  /* 0x000000626319723e */ /* 0x000fe200048070ff */
[----:B------:R-:W-:Y:S01]  /*2a150*/  VIADD R100, R101, UR5 ;  /* 0x0000000565647c36 */ /* 0x000fe20008000000 */
[----:B------:R-:W-:Y:S01]  /*2a160*/  ULDC UR5, c[0x0][0x248] ;  /* 0x0000920000057ab9 */ /* 0x000fe20000000800 */
[----:B------:R0:W-:Y:S01]  /*2a170*/  STL [R1+0xea4], R48 ;  /* 0x000ea43001007387 */ /* 0x0001e20000100800 */
[----:B------:R-:W-:Y:S01]  /*2a180*/  LOP3.LUT R49, R5, 0xffff, RZ, 0xc0, !PT ;  /* 0x0000ffff05317812 */ /* 0x000fe200078ec0ff */
[----:B------:R-:W-:Y:S01]  /*2a190*/  VIADD R99, R100, UR5 ;  /* 0x0000000564637c36 */ /* 0x000fe20008000000 */
[----:B------:R-:W-:Y:S01]  /*2a1a0*/  LOP3.LUT R74, R74, 0xffff, RZ, 0xc0, !PT ;  /* 0x0000ffff4a4a7812 */ /* 0x000fe200078ec0ff */
[----:B------:R-:W-:Y:S01]  /*2a1b0*/  ULDC UR8, c[0x0][0x248] ;  /* 0x0000920000087ab9 */ /* 0x000fe20000000800 */
[--C-:B------:R-:W-:Y:S01]  /*2a1c0*/  SHF.R.U32.HI R51, RZ, 0x8, R66.reuse ;  /* 0x00000008ff337819 */ /* 0x100fe20000011642 */
[----:B------:R-:W-:Y:S01]  /*2a1d0*/  ULDC UR11, c[0x0][0x248] ;  /* 0x00009200000b7ab9 */ /* 0x000fe20000000800 */
[----:B0-----:R-:W-:Y:S01]  /*2a1e0*/  LOP3.LUT R48, R4, 0xffff, RZ, 0xc0, !PT ;  /* 0x0000ffff04307812 */ /* 0x001fe200078ec0ff */
[----:B------:R-:W-:Y:S01]  /*2a1f0*/  ULDC UR5, c[0x0][0x248] ;  /* 0x0000920000057ab9 */ /* 0x000fe20000000800 */
[----:B------:R-:W2:Y:S02]  /*2a200*/  LDL.LU R4, [R1+0x1270] ;  /* 0x0012700001047983 */ /* 0x000ea40000300800 */
[----:B------:R-:W-:Y:S01]  /*2a210*/  PRMT R52, R48, 0x3340, R66 ;  /* 0x0000334030347816 */ /* 0x000fe20000000042 */
[----:B------:R-:W-:Y:S01]  /*2a220*/  VIADD R98, R99, UR8 ;  /* 0x0000000863627c36 */ /* 0x000fe20008000000 */
[----:B------:R-:W2:Y:S01]  /*2a230*/  LDL.LU R5, [R1+0x126c] ;  /* 0x00126c0001057983 */ /* 0x000ea20000300800 */
[----:B------:R-:W-:Y:S01]  /*2a240*/  SHF.R.U32.HI R50, RZ, 0x8, R48 ;  /* 0x00000008ff327819 */ /* 0x000fe20000011630 */
[----:B------:R-:W-:Y:S01]  /*2a250*/  ULDC UR8, c[0x0][0x248] ;  /* 0x0000920000087ab9 */ /* 0x000fe20000000800 */
[----:B------:R-:W-:Y:S01]  /*2a260*/  SHF.R.U32.HI R48, RZ, 0x8, R49 ;  /* 0x00000008ff307819 */ /* 0x000fe20000011631 */
[----:B------:R0:W-:Y:S01]  /*2a270*/  STL [R1+0x1044], R52 ;  /* 0x0010443401007387 */ /* 0x0001e20000100800 */
[----:B------:R-:W-:Y:S01]  /*2a280*/  VIADD R97, R98, UR9 ;  /* 0x0000000962617c36 */ /* 0x000fe20008000000 */
[----:B------:R-:W-:Y:S01]  /*2a290*/  LOP3.LUT R50, R50, 0xffff, RZ, 0xc0, !PT ;  /* 0x0000ffff32327812 */ /* 0x000fe200078ec0ff */
[----:B------:R-:W-:Y:S01]  /*2a2a0*/  ULDC UR9, c[0x0][0x248] ;  /* 0x0000920000097ab9 */ /* 0x000fe20000000800 */
[----:B------:R-:W-:-:S02]  /*2a2b0*/  LOP3.LUT R51, R51, 0xffff, RZ, 0xc0, !PT ;  /* 0x0000ffff33337812 */ /* 0x000fc400078ec0ff */
[--C-:B0-----:R-:W-:Y:S02]  /*2a2c0*/  PRMT R52, R49, 0x3340, R74.reuse ;  /* 0x0000334031347816 */ /* 0x101fe4000000004a */
        /* <DEDUP_REMOVED lines=12> */
[----:B------:R-:W-:Y:S01]  /*2a390*/  LOP3.LUT R49, R7, 0xffff, RZ, 0xc0, !PT ;  /* 0x0000ffff07317812 */ /* 0x000fe200078ec0ff */
[----:B------:R0:W-:Y:S01]  /*2a3a0*/  STL [R1+0xed8], R48 ;  /* 0x000ed83001007387 */ /* 0x0001e20000100800 */
[----:B------:R-:W-:Y:S01]  /*2a3b0*/  LOP3.LUT R90, R90, 0xffff, RZ, 0xc0, !PT ;  /* 0x0000ffff5a5a7812 */ /* 0x000fe200078ec0ff */
[----:B------:R-:W-:Y:S01]  /*2a3c0*/  VIADD R93, R94, UR8 ;  /* 0x000000085e5d7c36 */ /* 0x000fe20008000000 */
[----:B------:R-:W-:Y:S01]  /*2a3d0*/  ULDC UR5, c[0x0][0x248] ;  /* 0x0000920000057ab9 */ /* 0x000fe20000000800 */
[--C-:B------:R-:W-:Y:S01]  /*2a3e0*/  SHF.R.U32.HI R51, RZ, 0x8, R82.reuse ;  /* 0x00000008ff337819 */ /* 0x100fe20000011652 */
[----:B------:R-:W-:Y:S01]  /*2a3f0*/  ULDC UR8, c[0x0][0x248] ;  /* 0x0000920000087ab9 */ /* 0x000fe20000000800 */
[----:B------:R-:W-:Y:S01]  /*2a400*/  LOP3.LUT R25, R25, 0xffff, RZ, 0xc0, !PT ;  /* 0x0000ffff19197812 */ /* 0x000fe200078ec0ff */
[----:B------:R-:W-:Y:S01]  /*2a410*/  ULDC UR10, c[0x0][0x248] ;  /* 0x00009200000a7ab9 */ /* 0x000fe20000000800 */
[----:B------:R-:W-:Y:S01]  /*2a420*/  LOP3.LUT R27, R27, 0xffff, RZ, 0xc0, !PT ;  /* 0x0000ffff1b1b7812 */ /* 0x000fe200078ec0ff */
[----:B------:R-:W-:Y:S01]  /*2a430*/  ULDC UR11, c[0x0][0x248] ;  /* 0x00009200000b7ab9 */ /* 0x000fe20000000800 */
[----:B0-----:R-:W-:Y:S01]  /*2a440*/  LOP3.LUT R48, R6, 0xffff, RZ, 0xc0, !PT ;  /* 0x0000ffff06307812 */ /* 0x001fe200078ec0ff */
[----:B------:R-:W-:Y:S01]  /*2a450*/  VIADD R92, R93, UR5 ;  /* 0x000000055d5c7c36 */ /* 0x000fe20008000000 */
[----:B------:R-:W2:Y:S01]  /*2a460*/  LDL.LU R6, [R1+0x1268] ;  /* 0x0012680001067983 */ /* 0x000ea20000300800 */
[----:B------:R-:W-:Y:S01]  /*2a470*/  ULDC UR5, c[0x0][0x248] ;  /* 0x0000920000057ab9 */ /* 0x000fe20000000800 */
[----:B------:R-:W-:-:S02]  /*2a480*/  PRMT R52, R48, 0x3340, R82 ;  /* 0x0000334030347816 */ /* 0x000fc40000000052 */
[----:B------:R-:W2:Y:S01]  /*2a490*/  LDL.LU R7, [R1+0x1264] ;  /* 0x0012640001077983 */ /* 0x000ea20000300800 */
[----:B------:R-:W-:Y:S02]  /*2a4a0*/  SHF.R.U32.HI R50, RZ, 0x8, R48 ;  /* 0x00000008ff327819 */ /* 0x000fe40000011630 */
[----:B------:R-:W-:Y:S01]  /*2a4b0*/  SHF.R.U32.HI R48, RZ, 0x8, R49 ;  /* 0x00000008ff307819 */ /* 0x000fe20000011631 */
[----:B------:R0:W-:Y:S01]  /*2a4c0*/  STL [R1+0x1060], R52 ;  /* 0x0010603401007387 */ /* 0x0001e20000100800 */
[----:B------:R-:W-:Y:S01]  /*2a4d0*/  VIADD R91, R92, UR5 ;  /* 0x000000055c5b7c36 */ /* 0x000fe20008000000 */
[----:B------:R-:W-:Y:S01]  /*2a4e0*/  LOP3.LUT R50, R50, 0xffff, RZ, 0xc0, !PT ;  /* 0x0000ffff32327812 */ /* 0x000fe200078ec0ff */
[----:B------:R-:W-:Y:S01]  /*2a4f0*/  ULDC UR5, c[0x0][0x248] ;  /* 0x0000920000057ab9 */ /* 0x000fe20000000800 */
[----:B------:R-:W-:Y:S02]  /*2a500*/  LOP3.LUT R51, R51, 0xffff, RZ, 0xc0, !PT ;  /* 0x0000ffff33337812 */ /* 0x000fe400078ec0ff */
[----:B0-----:R-:W-:-:S02]  /*2a510*/  PRMT R52, R49, 0x3340, R90 ;  /* 0x0000334031347816 */ /* 0x001fc4000000005a */
[----:B------:R-:W-:Y:S01]  /*2a520*/  SHF.R.U32.HI R49, RZ, 0x8, R90 ;  /* 0x00000008ff317819 */ /* 0x000fe2000001165a */
[----:B------:R-:W-:Y:S01]  /*2a530*/  VIADD R90, R91, UR8 ;  /* 0x000000085b5a7c36 */ /* 0x000fe20008000000 */
[----:B------:R-:W-:Y:S02]  /*2a540*/  LOP3.LUT R48, R48, 0xffff, RZ, 0xc0, !PT ;  /* 0x0000ffff30307812 */ /* 0x000fe400078ec0ff */
[----:B------:R-:W-:Y:S02]  /*2a550*/  PRMT R50, R50, 0x3340, R51 ;  /* 0x0000334032327816 */ /* 0x000fe40000000033 */
[----:B------:R-:W-:Y:S01]  /*2a560*/  LOP3.LUT R49, R49, 0xffff, RZ, 0xc0, !PT ;  /* 0x0000ffff31317812 */ /* 0x000fe200078ec0ff */
[----:B------:R-:W-:Y:S01]  /*2a570*/  VIADD R89, R90, UR9 ;  /* 0x000000095a597c36 */ /* 0x000fe20008000000 */
[----:B------:R0:W-:Y:S01]  /*2a580*/  STL [R1+0x1074], R52 ;  /* 0x0010743401007387 */ /* 0x0001e20000100800 */
[----:B------:R-:W1:Y:S01]  /*2a590*/  LDC R51, c[0x0][0x244] ;  /* 0x00009100ff337b82 */ /* 0x000e620000000800 */
[----:B------:R-:W-:Y:S01]  /*2a5a0*/  PRMT R48, R48, 0x3340, R49 ;  /* 0x0000334030307816 */ /* 0x000fe20000000031 */
[----:B------:R-:W-:Y:S01]  /*2a5b0*/  VIADD R88, R89, UR5 ;  /* 0x0000000559587c36 */ /* 0x000fe20008000000 */
[----:B------:R4:W-:Y:S01]  /*2a5c0*/  STL [R1+0xf00], R50 ;  /* 0x000f003201007387 */ /* 0x0009e20000100800 */
[----:B------:R-:W-:Y:S01]  /*2a5d0*/  LOP3.LUT R49, R8, 0xffff, RZ, 0xc0, !PT ;  /* 0x0000ffff08317812 */ /* 0x000fe200078ec0ff */
[----:B------:R-:W-:Y:S01]  /*2a5e0*/  ULDC UR8, c[0x0][0x248] ;  /* 0x0000920000087ab9 */ /* 0x000fe20000000800 */
[----:B------:R-:W-:Y:S01]  /*2a5f0*/  ULDC UR5, c[0x0][0x248] ;  /* 0x0000920000057ab9 */ /* 0x000fe20000000800 */
[----:B------:R3:W-:Y:S01]  /*2a600*/  STL [R1+0xf34], R48 ;  /* 0x000f343001007387 */ /* 0x0007e20000100800 */
[----:B------:R-:W-:Y:S01]  /*2a610*/  VIADD R87, R88, UR10 ;  /* 0x0000000a58577c36 */ /* 0x000fe20008000000 */
[----:B0-----:R-:W-:-:S02]  /*2a620*/  PRMT R52, R49, 0x3340, R25 ;  /* 0x0000334031347816 */ /* 0x001fc40000000019 */
[----:B------:R-:W2:Y:S01]  /*2a630*/  LDL.LU R8, [R1+0x1260] ;  /* 0x0012600001087983 */ /* 0x000ea20000300800 */
[----:B----4-:R-:W-:Y:S02]  /*2a640*/  SHF.R.U32.HI R50, RZ, 0x8, R49 ;  /* 0x00000008ff327819 */ /* 0x010fe40000011631 */
[----:B---3--:R-:W-:Y:S02]  /*2a650*/  LOP3.LUT R48, R190, 0xffff, RZ, 0xc0, !PT ;  /* 0x0000ffffbe307812 */ /* 0x008fe400078ec0ff */
[----:B------:R-:W-:Y:S01]  /*2a660*/  SHF.R.U32.HI R49, RZ, 0x8, R25 ;  /* 0x00000008ff317819 */ /* 0x000fe20000011619 */
[----:B------:R-:W-:Y:S01]  /*2a670*/  VIADD R86, R87, UR11 ;  /* 0x0000000b57567c36 */ /* 0x000fe20008000000 */
[----:B------:R-:W-:Y:S01]  /*2a680*/  SHF.R.U32.HI R25, RZ, 0x8, R48 ;  /* 0x00000008ff197819 */ /* 0x000fe20000011630 */
[----:B------:R-:W3:Y:S01]  /*2a690*/  LDL.LU R190, [R1+0x125c] ;  /* 0x00125c0001be7983 */ /* 0x000ee20000300800 */
[----:B------:R-:W-:Y:S01]  /*2a6a0*/  PRMT R48, R48, 0x3340, R27 ;  /* 0x0000334030307816 */ /* 0x000fe2000000001b */
[----:B------:R-:W-:Y:S01]  /*2a6b0*/  VIADD R85, R86, UR8 ;  /* 0x0000000856557c36 */ /* 0x000fe20008000000 */
[----:B------:R-:W-:Y:S01]  /*2a6c0*/  LOP3.LUT R49, R49, 0xffff, RZ, 0xc0, !PT ;  /* 0x0000ffff31317812 */ /* 0x000fe200078ec0ff */
[----:B------:R-:W-:Y:S01]  /*2a6d0*/  STL [R1+0x1078], R52 ;  /* 0x0010783401007387 */ /* 0x000fe20000100800 */
[----:B------:R-:W-:Y:S01]  /*2a6e0*/  ULDC UR8, c[0x0][0x248] ;  /* 0x0000920000087ab9 */ /* 0x000fe20000000800 */
[----:B------:R-:W-:-:S02]  /*2a6f0*/  ULDC.64 UR10, c[0x0][0x220] ;  /* 0x00008800000a7ab9 */ /* 0x000fc40000000a00 */
[----:B------:R0:W-:Y:S01]  /*2a700*/  STL [R1+0x1080], R48 ;  /* 0x0010803001007387 */ /* 0x0001e20000100800 */
[----:B------:R-:W-:Y:S01]  /*2a710*/  VIADD R84, R85, UR5 ;  /* 0x0000000555547c36 */ /* 0x000fe20008000000 */
[----:B------:R-:W-:Y:S01]  /*2a720*/  ULDC UR5, c[0x0][0x244] ;  /* 0x0000910000057ab9 */ /* 0x000fe20000000800 */
[----:B0-----:R-:W-:-:S04]  /*2a730*/  LOP3.LUT R48, R50, 0xffff, RZ, 0xc0, !PT ;  /* 0x0000ffff32307812 */ /* 0x001fc800078ec0ff */
[----:B------:R-:W-:Y:S01]  /*2a740*/  PRMT R48, R48, 0x3340, R49 ;  /* 0x0000334030307816 */ /* 0x000fe20000000031 */
[----:B------:R-:W-:Y:S01]  /*2a750*/  VIADD R83, R84, UR8 ;  /* 0x0000000854537c36 */ /* 0x000fe20008000000 */
[----:B------:R-:W-:Y:S01]  /*2a760*/  ULDC UR8, c[0x0][0x248] ;  /* 0x0000920000087ab9 */ /* 0x000fe20000000800 */
[----:B------:R-:W-:Y:S02]  /*2a770*/  SHF.R.U32.HI R27, RZ, 0x8, R27 ;  /* 0x00000008ff1b7819 */ /* 0x000fe4000001161b */
[----:B------:R0:W-:Y:S01]  /*2a780*/  STL [R1+0xf38], R48 ;  /* 0x000f383001007387 */ /* 0x0001e20000100800 */
[----:B------:R-:W-:Y:S01]  /*2a790*/  VIADD R82, R83, UR8 ;  /* 0x0000000853527c36 */ /* 0x000fe20008000000 */
[----:B------:R-:W-:Y:S01]  /*2a7a0*/  ULDC.64 UR8, c[0x0][0x220] ;  /* 0x0000880000087ab9 */ /* 0x000fe20000000a00 */
[----:B------:R-:W-:Y:S02]  /*2a7b0*/  LOP3.LUT R25, R25, 0xffff, RZ, 0xc0, !PT ;  /* 0x0000ffff19197812 */ /* 0x000fe400078ec0ff */
[----:B------:R-:W-:Y:S01]  /*2a7c0*/  LOP3.LUT R27, R27, 0xffff, RZ, 0xc0, !PT ;  /* 0x0000ffff1b1b7812 */ /* 0x000fe200078ec0ff */
[----:B0-----:R-:W-:-:S03]  /*2a7d0*/  IMAD R48, R2, UR5, RZ ;  /* 0x0000000502307c24 */ /* 0x001fc6000f8e02ff */
[----:B------:R-:W-:Y:S01]  /*2a7e0*/  PRMT R25, R25, 0x3340, R27 ;  /* 0x0000334019197816 */ /* 0x000fe2000000001b */
[----:B------:R-:W-:Y:S01]  /*2a7f0*/  ULDC UR5, c[0x0][0x248] ;  /* 0x0000920000057ab9 */ /* 0x000fe20000000800 */
[----:B-1----:R-:W-:Y:S01]  /*2a800*/  IMAD R49, R51, 0x80, R48 ;  /* 0x0000008033317824 */ /* 0x002fe200078e0230 */
[C---:B------:R-:W-:Y:S02]  /*2a810*/  IADD3 R53, P3, R48.reuse, UR8, RZ ;  /* 0x0000000830357c10 */ /* 0x040fe4000ff7e0ff */
[----:B------:R-:W-:Y:S01]  /*2a820*/  SHF.R.S32.HI R154, RZ, 0x1f, R43 ;  /* 0x0000001fff9a7819 */ /* 0x000fe2000001142b */
[----:B------:R0:W-:Y:S01]  /*2a830*/  STL [R1+0xf50], R25 ;  /* 0x000f501901007387 */ /* 0x0001e20000100800 */
[----:B------:R-:W-:Y:S02]  /*2a840*/  LEA.HI.X.SX32 R48, R48, UR9, 0x1, P3 ;  /* 0x0000000930307c11 */ /* 0x000fe400098f0eff */
[----:B------:R-:W-:Y:S02]  /*2a850*/  SHF.R.S32.HI R152, RZ, 0x1f, R47 ;  /* 0x0000001fff987819 */ /* 0x000fe4000001142f */
[----:B------:R-:W-:Y:S01]  /*2a860*/  SHF.R.S32.HI R27, RZ, 0x1f, R132 ;  /* 0x0000001fff1b7819 */ /* 0x000fe20000011484 */
[----:B------:R-:W-:Y:S01]  /*2a870*/  VIADD R81, R82, UR5 ;  /* 0x0000000552517c36 */ /* 0x000fe20008000000 */
[----:B------:R-:W-:Y:S01]  /*2a880*/  IADD3 R52, P4, R49, UR10, RZ ;  /* 0x0000000a31347c10 */ /* 0x000fe2000ff9e0ff */
[----:B------:R-:W-:Y:S01]  /*2a890*/  ULDC UR5, c[0x0][0x248] ;  /* 0x0000920000057ab9 */ /* 0x000fe20000000800 */
[-C--:B------:R-:W-:Y:S01]  /*2a8a0*/  IADD3 R240, P3, R43, R53.reuse, RZ ;  /* 0x000000352bf07210 */ /* 0x080fe20007f7e0ff */
[----:B------:R-:W-:Y:S01]  /*2a8b0*/  ULDC UR8, c[0x0][0x248] ;  /* 0x0000920000087ab9 */ /* 0x000fe20000000800 */
[----:B------:R-:W-:Y:S01]  /*2a8c0*/  LEA.HI.X.SX32 R49, R49, UR11, 0x1, P4 ;  /* 0x0000000b31317c11 */ /* 0x000fe2000a0f0eff */
[----:B------:R-:W-:Y:S01]  /*2a8d0*/  ULDC UR9, c[0x0][0x248] ;  /* 0x0000920000097ab9 */ /* 0x000fe20000000800 */
[----:B0-----:R-:W-:Y:S01]  /*2a8e0*/  SHF.R.S32.HI R25, RZ, 0x1f, R45 ;  /* 0x0000001fff197819 */ /* 0x001fe2000001142d */
[----:B------:R-:W-:Y:S01]  /*2a8f0*/  IMAD.X R241, R154, 0x1, R48, P3 ;  /* 0x000000019af17824 */ /* 0x000fe200018e0630 */
[----:B------:R-:W-:Y:S01]  /*2a900*/  IADD3 R236, P4, R45, R53, RZ ;  /* 0x000000352dec7210 */ /* 0x000fe20007f9e0ff */
[----:B------:R-:W-:Y:S01]  /*2a910*/  ULDC UR10, c[0x0][0x248] ;  /* 0x00009200000a7ab9 */ /* 0x000fe20000000800 */
[----:B------:R-:W-:-:S02]  /*2a920*/  IADD3 R244, P5, R43, R52, RZ ;  /* 0x000000342bf47210 */ /* 0x000fc40007fbe0ff */
[----:B------:R-:W-:Y:S01]  /*2a930*/  IADD3 R248, P6, R47, R53, RZ ;  /* 0x000000352ff87210 */ /* 0x000fe20007fde0ff */
[--C-:B------:R-:W-:Y:S01]  /*2a940*/  IMAD.X R237, R25, 0x1, R48.reuse, P4 ;  /* 0x0000000119ed7824 */ /* 0x100fe200020e0630 */
[----:B------:R0:W-:Y:S01]  /*2a950*/  STL.64 [R1+0xe60], R240 ;  /* 0x000e60f001007387 */ /* 0x0001e20000100a00 */
[----:B------:R-:W-:Y:S01]  /*2a960*/  IMAD.X R245, R154, 0x1, R49, P5 ;  /* 0x000000019af57824 */ /* 0x000fe200028e0631 */
[----:B------:R-:W-:Y:S01]  /*2a970*/  ULDC UR11, c[0x0][0x248] ;  /* 0x00009200000b7ab9 */ /* 0x000fe20000000800 */
[----:B------:R-:W-:Y:S01]  /*2a980*/  IMAD.X R249, R152, 0x1, R48, P6 ;  /* 0x0000000198f97824 */ /* 0x000fe200030e0630 */
[----:B------:R1:W-:Y:S01]  /*2a990*/  STL.64 [R1+0xe58], R236 ;  /* 0x000e58ec01007387 */ /* 0x0003e20000100a00 */
[----:B0-----:R-:W-:-:S03]  /*2a9a0*/  IADD3 R240, P3, R45, R52, RZ ;  /* 0x000000342df07210 */ /* 0x001fc60007f7e0ff */
[----:B------:R0:W-:Y:S01]  /*2a9b0*/  STL.64 [R1+0xe40], R244 ;  /* 0x000e40f401007387 */ /* 0x0001e20000100a00 */
[-C--:B-1----:R-:W-:Y:S01]  /*2a9c0*/  IADD3 R236, P4, R47, R52.reuse, RZ ;  /* 0x000000342fec7210 */ /* 0x082fe20007f9e0ff */
[--C-:B------:R-:W-:Y:S02]  /*2a9d0*/  IMAD.X R241, R25, 0x1, R49.reuse, P3 ;  /* 0x0000000119f17824 */ /* 0x100fe400018e0631 */
[----:B------:R-:W-:Y:S02]  /*2a9e0*/  STL.64 [R1+0xe50], R248 ;  /* 0x000e50f801007387 */ /* 0x000fe40000100a00 */
[----:B------:R-:W-:Y:S02]  /*2a9f0*/  IMAD.X R237, R152, 0x1, R49, P4 ;  /* 0x0000000198ed7824 */ /* 0x000fe400020e0631 */
[----:B------:R1:W-:Y:S01]  /*2aa00*/  STL.64 [R1+0xe38], R240 ;  /* 0x000e38f001007387 */ /* 0x0003e20000100a00 */
[----:B------:R-:W-:Y:S02]  /*2aa10*/  SHF.R.S32.HI R25, RZ, 0x1f, R133 ;  /* 0x0000001fff197819 */ /* 0x000fe40000011485 */
[C---:B0-----:R-:W-:Y:S01]  /*2aa20*/  IADD3 R244, P5, R132.reuse, R53, RZ ;  /* 0x0000003584f47210 */ /* 0x041fe20007fbe0ff */
[----:B------:R0:W-:Y:S01]  /*2aa30*/  STL.64 [R1+0xe30], R236 ;  /* 0x000e30ec01007387 */ /* 0x0001e20000100a00 */
[----:B-1----:R-:W-:-:S03]  /*2aa40*/  IADD3 R240, P3, R132, R52, RZ ;  /* 0x0000003484f07210 */ /* 0x002fc60007f7e0ff */
[----:B------:R-:W-:Y:S01]  /*2aa50*/  IMAD.X R245, R27, 0x1, R48, P5 ;  /* 0x000000011bf57824 */ /* 0x000fe200028e0630 */
[----:B0-----:R-:W-:Y:S01]  /*2aa60*/  IADD3 R236, P4, R133, R53, RZ ;  /* 0x0000003585ec7210 */ /* 0x001fe20007f9e0ff */
[----:B------:R-:W-:Y:S01]  /*2aa70*/  IMAD.X R241, R27, 0x1, R49, P3 ;  /* 0x000000011bf17824 */ /* 0x000fe200018e0631 */
[----:B------:R-:W-:-:S03]  /*2aa80*/  IADD3 R132, P3, R133, R52, RZ ;  /* 0x0000003485847210 */ /* 0x000fc60007f7e0ff */
[C---:B------:R-:W-:Y:S02]  /*2aa90*/  IMAD.X R237, R25.reuse, 0x1, R48, P4 ;  /* 0x0000000119ed7824 */ /* 0x040fe400020e0630 */
[----:B------:R-:W-:Y:S01]  /*2aaa0*/  IMAD.X R133, R25, 0x1, R49, P3 ;  /* 0x0000000119857824 */ /* 0x000fe200018e0631 */
[----:B------:R-:W-:Y:S01]  /*2aab0*/  STL.64 [R1+0xe28], R244 ;  /* 0x000e28f401007387 */ /* 0x000fe20000100a00 */
[----:B------:R-:W-:-:S03]  /*2aac0*/  SHF.R.S32.HI R27, RZ, 0x1f, R134 ;  /* 0x0000001fff1b7819 */ /* 0x000fc60000011486 */
[----:B------:R-:W-:Y:S04]  /*2aad0*/  STL.64 [R1+0xe20], R240 ;  /* 0x000e20f001007387 */ /* 0x000fe80000100a00 */
[----:B------:R-:W-:Y:S04]  /*2aae0*/  STL.64 [R1+0xe18], R236 ;  /* 0x000e18ec01007387 */ /* 0x000fe80000100a00 */
[----:B------:R0:W-:Y:S01]  /*2aaf0*/  STL.64 [R1+0xe10], R132 ;  /* 0x000e108401007387 */ /* 0x0001e20000100a00 */
[----:B------:R-:W-:Y:S02]  /*2ab00*/  SHF.R.S32.HI R25, RZ, 0x1f, R135 ;  /* 0x0000001fff197819 */ /* 0x000fe40000011487 */
[----:B0-----:R-:W-:-:S05]  /*2ab10*/  IADD3 R132, P3, R134, R52, RZ ;  /* 0x0000003486847210 */ /* 0x001fca0007f7e0ff */
[--C-:B------:R-:W-:Y:S01]  /*2ab20*/  IMAD.X R133, R27, 0x1, R49.reuse, P3 ;  /* 0x000000011b857824 */ /* 0x100fe200018e0631 */
[-C--:B------:R-:W-:Y:S02]  /*2ab30*/  IADD3 R240, P4, R134, R53.reuse, RZ ;  /* 0x0000003586f07210 */ /* 0x080fe40007f9e0ff */
[----:B------:R-:W-:Y:S02]  /*2ab40*/  IADD3 R236, P5, R135, R53, RZ ;  /* 0x0000003587ec7210 */ /* 0x000fe40007fbe0ff */
[----:B------:R0:W-:Y:S01]  /*2ab50*/  STL.64 [R1+0xe00], R132 ;  /* 0x000e008401007387 */ /* 0x0001e20000100a00 */
[--C-:B------:R-:W-:Y:S02]  /*2ab60*/  IMAD.X R241, R27, 0x1, R48.reuse, P4 ;  /* 0x000000011bf17824 */ /* 0x100fe400020e0630 */
[----:B------:R-:W-:Y:S01]  /*2ab70*/  IMAD.X R237, R25, 0x1, R48, P5 ;  /* 0x0000000119ed7824 */ /* 0x000fe200028e0630 */
[----:B0-----:R-:W-:Y:S02]  /*2ab80*/  IADD3 R132, P3, R135, R52, RZ ;  /* 0x0000003487847210 */ /* 0x001fe40007f7e0ff */
[----:B------:R-:W-:Y:S03]  /*2ab90*/  STL.64 [R1+0xe08], R240 ;  /* 0x000e08f001007387 */ /* 0x000fe60000100a00 */
[----:B------:R-:W-:Y:S01]  /*2aba0*/  IMAD.X R133, R25, 0x1, R49, P3 ;  /* 0x0000000119857824 */ /* 0x000fe200018e0631 */
[----:B------:R-:W-:Y:S01]  /*2abb0*/  STL.64 [R1+0xdf8], R236 ;  /* 0x000df8ec01007387 */ /* 0x000fe20000100a00 */
[----:B------:R-:W-:-:S03]  /*2abc0*/  SHF.R.S32.HI R27, RZ, 0x1f, R136 ;  /* 0x0000001fff1b7819 */ /* 0x000fc60000011488 */
        /* <DEDUP_REMOVED lines=15> */
[C---:B------:R-:W-:Y:S02]  /*2acc0*/  IADD3 R136, P4, R138.reuse, R53, RZ ;  /* 0x000000358a887210 */ /* 0x040fe40007f9e0ff */
[----:B0-----:R-:W-:-:S05]  /*2acd0*/  IADD3 R132, P3, R138, R52, RZ ;  /* 0x000000348a847210 */ /* 0x001fca0007f7e0ff */
[----:B------:R-:W-:Y:S01]  /*2ace0*/  IMAD.X R133, R27, 0x1, R49, P3 ;  /* 0x000000011b857824 */ /* 0x000fe200018e0631 */
[----:B------:R-:W-:Y:S02]  /*2acf0*/  SHF.R.S32.HI R25, RZ, 0x1f, R139 ;  /* 0x0000001fff197819 */ /* 0x000fe4000001148b */
[----:B------:R-:W-:Y:S02]  /*2ad00*/  IADD3 R134, P5, R139, R53, RZ ;  /* 0x000000358b867210 */ /* 0x000fe40007fbe0ff */
[----:B------:R0:W-:Y:S01]  /*2ad10*/  STL.64 [R1+0xdc0], R132 ;  /* 0x000dc08401007387 */ /* 0x0001e20000100a00 */
[--C-:B------:R-:W-:Y:S02]  /*2ad20*/  IMAD.X R137, R27, 0x1, R48.reuse, P4 ;  /* 0x000000011b897824 */ /* 0x100fe400020e0630 */
[----:B------:R-:W-:Y:S01]  /*2ad30*/  IMAD.X R135, R25, 0x1, R48, P5 ;  /* 0x0000000119877824 */ /* 0x000fe200028e0630 */
[----:B0-----:R-:W-:Y:S02]  /*2ad40*/  IADD3 R132, P3, R139, R52, RZ ;  /* 0x000000348b847210 */ /* 0x001fe40007f7e0ff */
[----:B------:R0:W-:Y:S03]  /*2ad50*/  STL.64 [R1+0xdc8], R136 ;  /* 0x000dc88801007387 */ /* 0x0001e60000100a00 */
[----:B------:R-:W-:Y:S01]  /*2ad60*/  IMAD.X R133, R25, 0x1, R49, P3 ;  /* 0x0000000119857824 */ /* 0x000fe200018e0631 */
[----:B------:R-:W-:Y:S01]  /*2ad70*/  STL.64 [R1+0xdb8], R134 ;  /* 0x000db88601007387 */ /* 0x000fe20000100a00 */
[----:B------:R-:W-:-:S03]  /*2ad80*/  SHF.R.S32.HI R27, RZ, 0x1f, R140 ;  /* 0x0000001fff1b7819 */ /* 0x000fc6000001148c */
[----:B------:R1:W-:Y:S01]  /*2ad90*/  STL.64 [R1+0xdb0], R132 ;  /* 0x000db08401007387 */ /* 0x0003e20000100a00 */
[----:B------:R-:W-:Y:S02]  /*2ada0*/  SHF.R.S32.HI R25, RZ, 0x1f, R141 ;  /* 0x0000001fff197819 */ /* 0x000fe4000001148d */
[C---:B0-----:R-:W-:Y:S02]  /*2adb0*/  IADD3 R136, P4, R140.reuse, R53, RZ ;  /* 0x000000358c887210 */ /* 0x041fe40007f9e0ff */
[----:B-1----:R-:W-:-:S05]  /*2adc0*/  IADD3 R132, P3, R140, R52, RZ ;  /* 0x000000348c847210 */ /* 0x002fca0007f7e0ff */
[----:B------:R-:W-:Y:S01]  /*2add0*/  IMAD.X R133, R27, 0x1, R49, P3 ;  /* 0x000000011b857824 */ /* 0x000fe200018e0631 */
[----:B------:R-:W-:-:S04]  /*2ade0*/  IADD3 R134, P5, R141, R53, RZ ;  /* 0x000000358d867210 */ /* 0x000fc80007fbe0ff */
        /* <DEDUP_REMOVED lines=184> */
[C---:B------:R-:W-:Y:S01]  /*2b970*/  IMAD.X R135, R25.reuse, 0x1, R48, P5 ;  /* 0x0000000119877824 */ /* 0x040fe200028e0630 */
        /* <DEDUP_REMOVED lines=287> */
[CC--:B0-----:R-:W-:Y:S02]  /*2cb70*/  IADD3 R136, P4, R227.reuse, R53.reuse, RZ ;  /* 0x00000035e3887210 */ /* 0x0c1fe40007f9e0ff */
[----:B-1----:R-:W-:Y:S02]  /*2cb80*/  IADD3 R132, P3, R227, R52, RZ ;  /* 0x00000034e3847210 */ /* 0x002fe40007f7e0ff */
[----:B------:R-:W-:-:S03]  /*2cb90*/  IADD3 R134, P5, R231, R53, RZ ;  /* 0x00000035e7867210 */ /* 0x000fc60007fbe0ff */
[C---:B------:R-:W-:Y:S02]  /*2cba0*/  IMAD.X R133, R27.reuse, 0x1, R49, P3 ;  /* 0x000000011b857824 */ /* 0x040fe400018e0631 */
[--C-:B------:R-:W-:Y:S02]  /*2cbb0*/  IMAD.X R137, R27, 0x1, R48.reuse, P4 ;  /* 0x000000011b897824 */ /* 0x100fe400020e0630 */
[----:B------:R-:W-:Y:S01]  /*2cbc0*/  IMAD.X R135, R25, 0x1, R48, P5 ;  /* 0x0000000119877824 */ /* 0x000fe200028e0630 */
[----:B------:R0:W-:Y:S01]  /*2cbd0*/  STL.64 [R1+0x960], R132 ;  /* 0x0009608401007387 */ /* 0x0001e20000100a00 */
[----:B------:R-:W-:-:S03]  /*2cbe0*/  SHF.R.S32.HI R27, RZ, 0x1f, R228 ;  /* 0x0000001fff1b7819 */ /* 0x000fc600000114e4 */
[----:B------:R-:W-:Y:S01]  /*2cbf0*/  STL.64 [R1+0x968], R136 ;  /* 0x0009688801007387 */ /* 0x000fe20000100a00 */
[----:B0-----:R-:W-:-:S03]  /*2cc00*/  IADD3 R132, P3, R231, R52, RZ ;  /* 0x00000034e7847210 */ /* 0x001fc60007f7e0ff */
[----:B------:R0:W-:Y:S02]  /*2cc10*/  STL.64 [R1+0x958], R134 ;  /* 0x0009588601007387 */ /* 0x0001e40000100a00 */
[----:B------:R-:W-:Y:S01]  /*2cc20*/  IMAD.X R133, R25, 0x1, R49, P3 ;  /* 0x0000000119857824 */ /* 0x000fe200018e0631 */
[----:B0-----:R-:W-:-:S04]  /*2cc30*/  IADD3 R134, P3, R228, R52, RZ ;  /* 0x00000034e4867210 */ /* 0x001fc80007f7e0ff */
[----:B------:R0:W-:Y:S01]  /*2cc40*/  STL.64 [R1+0x950], R132 ;  /* 0x0009508401007387 */ /* 0x0001e20000100a00 */
[----:B------:R-:W-:Y:S01]  /*2cc50*/  IMAD.X R135, R27, 0x1, R49, P3 ;  /* 0x000000011b877824 */ /* 0x000fe200018e0631 */
[-C--:B------:R-:W-:Y:S02]  /*2cc60*/  IADD3 R136, P4, R228, R53.reuse, RZ ;  /* 0x00000035e4887210 */ /* 0x080fe40007f9e0ff */
[----:B------:R-:W-:Y:S02]  /*2cc70*/  SHF.R.S32.HI R25, RZ, 0x1f, R235 ;  /* 0x0000001fff197819 */ /* 0x000fe400000114eb */
[----:B------:R1:W-:Y:S01]  /*2cc80*/  STL.64 [R1+0x940], R134 ;  /* 0x0009408601007387 */ /* 0x0003e20000100a00 */
[----:B0-----:R-:W-:Y:S01]  /*2cc90*/  IADD3 R132, P5, R235, R53, RZ ;  /* 0x00000035eb847210 */ /* 0x001fe20007fbe0ff */
[--C-:B------:R-:W-:Y:S01]  /*2cca0*/  IMAD.X R137, R27, 0x1, R48.reuse, P4 ;  /* 0x000000011b897824 */ /* 0x100fe200020e0630 */
[----:B------:R-:W-:Y:S02]  /*2ccb0*/  SHF.R.S32.HI R27, RZ, 0x1f, R233 ;  /* 0x0000001fff1b7819 */ /* 0x000fe400000114e9 */
[----:B-1----:R-:W-:Y:S01]  /*2ccc0*/  IADD3 R134, P3, R235, R52, RZ ;  /* 0x00000034eb867210 */ /* 0x002fe20007f7e0ff */
[----:B------:R-:W-:-:S04]  /*2ccd0*/  IMAD.X R133, R25, 0x1, R48, P5 ;  /* 0x0000000119857824 */ /* 0x000fc800028e0630 */
[----:B------:R-:W-:Y:S01]  /*2cce0*/  IMAD.X R135, R25, 0x1, R49, P3 ;  /* 0x0000000119877824 */ /* 0x000fe200018e0631 */
[----:B------:R-:W-:Y:S01]  /*2ccf0*/  IADD3 R196, P3, R233, R52, RZ ;  /* 0x00000034e9c47210 */ /* 0x000fe20007f7e0ff */
[----:B------:R-:W-:Y:S01]  /*2cd00*/  STL.64 [R1+0x948], R136 ;  /* 0x0009488801007387 */ /* 0x000fe20000100a00 */
[----:B------:R-:W-:-:S03]  /*2cd10*/  SHF.R.S32.HI R25, RZ, 0x1f, R221 ;  /* 0x0000001fff197819 */ /* 0x000fc600000114dd */
[----:B------:R0:W-:Y:S01]  /*2cd20*/  STL.64 [R1+0x938], R132 ;  /* 0x0009388401007387 */ /* 0x0001e20000100a00 */
[----:B------:R-:W-:Y:S01]  /*2cd30*/  IMAD.X R197, R27, 0x1, R49, P3 ;  /* 0x000000011bc57824 */ /* 0x000fe200018e0631 */
[C---:B------:R-:W-:Y:S02]  /*2cd40*/  IADD3 R192, P3, R221.reuse, R52, RZ ;  /* 0x00000034ddc07210 */ /* 0x040fe40007f7e0ff */
[----:B------:R-:W-:-:S03]  /*2cd50*/  IADD3 R194, P5, R221, R53, RZ ;  /* 0x00000035ddc27210 */ /* 0x000fc60007fbe0ff */
[----:B------:R-:W-:Y:S01]  /*2cd60*/  IMAD.X R193, R25, 0x1, R49, P3 ;  /* 0x0000000119c17824 */ /* 0x000fe200018e0631 */
[----:B0-----:R-:W-:Y:S02]  /*2cd70*/  IADD3 R132, P4, R233, R53, RZ ;  /* 0x00000035e9847210 */ /* 0x001fe40007f9e0ff */
[----:B------:R-:W-:-:S03]  /*2cd80*/  IADD3 R186, P3, R170, R52, RZ ;  /* 0x00000034aaba7210 */ /* 0x000fc60007f7e0ff */
[----:B------:R-:W-:Y:S01]  /*2cd90*/  IMAD.X R133, R27, 0x1, R48, P4 ;  /* 0x000000011b857824 */ /* 0x000fe200020e0630 */
[----:B------:R-:W-:Y:S01]  /*2cda0*/  SHF.R.S32.HI R27, RZ, 0x1f, R170 ;  /* 0x0000001fff1b7819 */ /* 0x000fe200000114aa */
[----:B------:R-:W-:Y:S01]  /*2cdb0*/  IMAD.X R195, R25, 0x1, R48, P5 ;  /* 0x0000000119c37824 */ /* 0x000fe200028e0630 */
[-C--:B------:R-:W-:Y:S02]  /*2cdc0*/  IADD3 R188, P4, R170, R53.reuse, RZ ;  /* 0x00000035aabc7210 */ /* 0x080fe40007f9e0ff */
[----:B------:R-:W-:Y:S01]  /*2cdd0*/  SHF.R.S32.HI R25, RZ, 0x1f, R168 ;  /* 0x0000001fff197819 */ /* 0x000fe200000114a8 */
[C-C-:B------:R-:W-:Y:S01]  /*2cde0*/  IMAD.X R187, R27.reuse, 0x1, R49.reuse, P3 ;  /* 0x000000011bbb7824 */ /* 0x140fe200018e0631 */
[----:B------:R-:W-:Y:S01]  /*2cdf0*/  IADD3 R182, P3, R168, R52, RZ ;  /* 0x00000034a8b67210 */ /* 0x000fe20007f7e0ff */
[----:B------:R-:W-:Y:S01]  /*2ce00*/  IMAD.X R189, R27, 0x1, R48, P4 ;  /* 0x000000011bbd7824 */ /* 0x000fe200020e0630 */
[----:B------:R-:W-:Y:S02]  /*2ce10*/  SHF.R.S32.HI R27, RZ, 0x1f, R178 ;  /* 0x0000001fff1b7819 */ /* 0x000fe400000114b2 */
[-C--:B------:R-:W-:Y:S01]  /*2ce20*/  IADD3 R180, P4, R178, R53.reuse, RZ ;  /* 0x00000035b2b47210 */ /* 0x080fe20007f9e0ff */
[----:B------:R-:W-:Y:S01]  /*2ce30*/  IMAD.X R183, R25, 0x1, R49, P3 ;  /* 0x0000000119b77824 */ /* 0x000fe200018e0631 */
[----:B------:R-:W-:-:S02]  /*2ce40*/  IADD3 R184, P5, R168, R53, RZ ;  /* 0x00000035a8b87210 */ /* 0x000fc40007fbe0ff */
[-C--:B------:R-:W-:Y:S01]  /*2ce50*/  IADD3 R178, P3, R178, R52.reuse, RZ ;  /* 0x00000034b2b27210 */ /* 0x080fe20007f7e0ff */
[----:B------:R0:W-:Y:S02]  /*2ce60*/  STL.64 [R1+0x930], R134 ;  /* 0x0009308601007387 */ /* 0x0001e40000100a00 */
[----:B------:R-:W-:Y:S01]  /*2ce70*/  IMAD.X R185, R25, 0x1, R48, P5 ;  /* 0x0000000119b97824 */ /* 0x000fe200028e0630 */
[----:B------:R-:W-:Y:S01]  /*2ce80*/  SHF.R.S32.HI R25, RZ, 0x1f, R46 ;  /* 0x0000001fff197819 */ /* 0x000fe2000001142e */
[C---:B------:R-:W-:Y:S01]  /*2ce90*/  IMAD.X R179, R27.reuse, 0x1, R49, P3 ;  /* 0x000000011bb37824 */ /* 0x040fe200018e0631 */
[----:B------:R1:W-:Y:S01]  /*2cea0*/  STL.64 [R1+0x928], R132 ;  /* 0x0009288401007387 */ /* 0x0003e20000100a00 */
[----:B------:R-:W-:Y:S01]  /*2ceb0*/  IMAD.X R181, R27, 0x1, R48, P4 ;  /* 0x000000011bb57824 */ /* 0x000fe200020e0630 */
[----:B------:R-:W-:Y:S02]  /*2cec0*/  SHF.R.S32.HI R27, RZ, 0x1f, R42 ;  /* 0x0000001fff1b7819 */ /* 0x000fe4000001142a */
[----:B0-----:R-:W-:-:S02]  /*2ced0*/  IADD3 R134, P3, R46, R52, RZ ;  /* 0x000000342e867210 */ /* 0x001fc40007f7e0ff */
[-C--:B------:R-:W-:Y:S02]  /*2cee0*/  IADD3 R176, P5, R46, R53.reuse, RZ ;  /* 0x000000352eb07210 */ /* 0x080fe40007fbe0ff */
[CC--:B-1----:R-:W-:Y:S01]  /*2cef0*/  IADD3 R132, P4, R42.reuse, R53.reuse, RZ ;  /* 0x000000352a847210 */ /* 0x0c2fe20007f9e0ff */
[C---:B------:R-:W-:Y:S01]  /*2cf00*/  IMAD.X R135, R25.reuse, 0x1, R49, P3 ;  /* 0x0000000119877824 */ /* 0x040fe200018e0631 */
[----:B------:R-:W-:Y:S01]  /*2cf10*/  IADD3 R42, P3, R42, R52, RZ ;  /* 0x000000342a2a7210 */ /* 0x000fe20007f7e0ff */
[--C-:B------:R-:W-:Y:S01]  /*2cf20*/  IMAD.X R177, R25, 0x1, R48.reuse, P5 ;  /* 0x0000000119b17824 */ /* 0x100fe200028e0630 */
[----:B------:R-:W-:Y:S02]  /*2cf30*/  SHF.R.S32.HI R25, RZ, 0x1f, R41 ;  /* 0x0000001fff197819 */ /* 0x000fe40000011429 */
[----:B------:R-:W-:Y:S01]  /*2cf40*/  IADD3 R46, P5, R41, R53, RZ ;  /* 0x00000035292e7210 */ /* 0x000fe20007fbe0ff */
[C---:B------:R-:W-:Y:S01]  /*2cf50*/  IMAD.X R43, R27.reuse, 0x1, R49, P3 ;  /* 0x000000011b2b7824 */ /* 0x040fe200018e0631 */
[----:B------:R-:W-:Y:S01]  /*2cf60*/  STL.64 [R1+0x920], R134 ;  /* 0x0009208601007387 */ /* 0x000fe20000100a00 */
[----:B------:R-:W-:-:S02]  /*2cf70*/  IMAD.X R133, R27, 0x1, R48, P4 ;  /* 0x000000011b857824 */ /* 0x000fc400020e0630 */
[----:B------:R-:W-:Y:S01]  /*2cf80*/  IMAD.X R47, R25, 0x1, R48, P5 ;  /* 0x00000001192f7824 */ /* 0x000fe200028e0630 */
[----:B------:R0:W-:Y:S01]  /*2cf90*/  STL.64 [R1+0x910], R42 ;  /* 0x0009102a01007387 */ /* 0x0001e20000100a00 */
[----:B------:R-:W-:-:S03]  /*2cfa0*/  SHF.R.S32.HI R27, RZ, 0x1f, R39 ;  /* 0x0000001fff1b7819 */ /* 0x000fc60000011427 */
[----:B------:R1:W-:Y:S01]  /*2cfb0*/  STL.64 [R1+0x918], R132 ;  /* 0x0009188401007387 */ /* 0x0003e20000100a00 */
[----:B0-----:R-:W-:-:S03]  /*2cfc0*/  IADD3 R42, P3, R41, R52, RZ ;  /* 0x00000034292a7210 */ /* 0x001fc60007f7e0ff */
[----:B------:R0:W-:Y:S02]  /*2cfd0*/  STL.64 [R1+0x908], R46 ;  /* 0x0009082e01007387 */ /* 0x0001e40000100a00 */
[----:B------:R-:W-:Y:S01]  /*2cfe0*/  IMAD.X R43, R25, 0x1, R49, P3 ;  /* 0x00000001192b7824 */ /* 0x000fe200018e0631 */
[C---:B-1----:R-:W-:Y:S02]  /*2cff0*/  IADD3 R132, P4, R39.reuse, R53, RZ ;  /* 0x0000003527847210 */ /* 0x042fe40007f9e0ff */
[----:B------:R-:W-:Y:S02]  /*2d000*/  SHF.R.S32.HI R25, RZ, 0x1f, R38 ;  /* 0x0000001fff197819 */ /* 0x000fe40000011426 */
[----:B0-----:R-:W-:Y:S01]  /*2d010*/  IADD3 R46, P3, R39, R52, RZ ;  /* 0x00000034272e7210 */ /* 0x001fe20007f7e0ff */
[----:B------:R0:W-:Y:S01]  /*2d020*/  STL.64 [R1+0x900], R42 ;  /* 0x0009002a01007387 */ /* 0x0001e20000100a00 */
[----:B------:R-:W-:-:S03]  /*2d030*/  IMAD.X R133, R27, 0x1, R48, P4 ;  /* 0x000000011b857824 */ /* 0x000fc600020e0630 */
[----:B------:R-:W-:Y:S01]  /*2d040*/  IMAD.X R47, R27, 0x1, R49, P3 ;  /* 0x000000011b2f7824 */ /* 0x000fe200018e0631 */
[C---:B0-----:R-:W-:Y:S02]  /*2d050*/  IADD3 R42, P5, R38.reuse, R53, RZ ;  /* 0x00000035262a7210 */ /* 0x041fe40007fbe0ff */
[----:B------:R-:W-:-:S03]  /*2d060*/  IADD3 R38, P3, R38, R52, RZ ;  /* 0x0000003426267210 */ /* 0x000fc60007f7e0ff */
[C---:B------:R-:W-:Y:S02]  /*2d070*/  IMAD.X R43, R25.reuse, 0x1, R48, P5 ;  /* 0x00000001192b7824 */ /* 0x040fe400028e0630 */
[----:B------:R-:W-:Y:S01]  /*2d080*/  IMAD.X R39, R25, 0x1, R49, P3 ;  /* 0x0000000119277824 */ /* 0x000fe200018e0631 */
[----:B------:R-:W-:Y:S01]  /*2d090*/  STL.64 [R1+0x8f8], R132 ;  /* 0x0008f88401007387 */ /* 0x000fe20000100a00 */
[----:B------:R-:W-:-:S03]  /*2d0a0*/  SHF.R.S32.HI R27, RZ, 0x1f, R37 ;  /* 0x0000001fff1b7819 */ /* 0x000fc60000011425 */
[----:B------:R0:W-:Y:S04]  /*2d0b0*/  STL.64 [R1+0x8f0], R46 ;  /* 0x0008f02e01007387 */ /* 0x0001e80000100a00 */
[----:B------:R-:W-:Y:S04]  /*2d0c0*/  STL.64 [R1+0x8e8], R42 ;  /* 0x0008e82a01007387 */ /* 0x000fe80000100a00 */
[----:B------:R1:W-:Y:S01]  /*2d0d0*/  STL.64 [R1+0x8e0], R38 ;  /* 0x0008e02601007387 */ /* 0x0003e20000100a00 */
[----:B------:R-:W-:Y:S02]  /*2d0e0*/  SHF.R.S32.HI R25, RZ, 0x1f, R35 ;  /* 0x0000001fff197819 */ /* 0x000fe40000011423 */
[----:B0-----:R-:W-:-:S02]  /*2d0f0*/  IADD3 R46, P4, R37, R53, RZ ;  /* 0x00000035252e7210 */ /* 0x001fc40007f9e0ff */
[----:B-1----:R-:W-:Y:S02]  /*2d100*/  IADD3 R38, P3, R37, R52, RZ ;  /* 0x0000003425267210 */ /* 0x002fe40007f7e0ff */
[----:B------:R-:W-:-:S03]  /*2d110*/  IADD3 R42, P5, R35, R53, RZ ;  /* 0x00000035232a7210 */ /* 0x000fc60007fbe0ff */
[C---:B------:R-:W-:Y:S02]  /*2d120*/  IMAD.X R39, R27.reuse, 0x1, R49, P3 ;  /* 0x000000011b277824 */ /* 0x040fe400018e0631 */
[--C-:B------:R-:W-:Y:S02]  /*2d130*/  IMAD.X R47, R27, 0x1, R48.reuse, P4 ;  /* 0x000000011b2f7824 */ /* 0x100fe400020e0630 */
[----:B------:R-:W-:Y:S01]  /*2d140*/  IMAD.X R43, R25, 0x1, R48, P5 ;  /* 0x00000001192b7824 */ /* 0x000fe200028e0630 */
[----:B------:R0:W-:Y:S01]  /*2d150*/  STL.64 [R1+0x8d0], R38 ;  /* 0x0008d02601007387 */ /* 0x0001e20000100a00 */
[----:B------:R-:W-:-:S03]  /*2d160*/  SHF.R.S32.HI R27, RZ, 0x1f, R34 ;  /* 0x0000001fff1b7819 */ /* 0x000fc60000011422 */
[----:B------:R-:W-:Y:S04]  /*2d170*/  STL.64 [R1+0x8d8], R46 ;  /* 0x0008d82e01007387 */ /* 0x000fe80000100a00 */
[----:B------:R1:W-:Y:S01]  /*2d180*/  STL.64 [R1+0x8c8], R42 ;  /* 0x0008c82a01007387 */ /* 0x0003e20000100a00 */
[----:B0-----:R-:W-:-:S05]  /*2d190*/  IADD3 R38, P3, R35, R52, RZ ;  /* 0x0000003423267210 */ /* 0x001fca0007f7e0ff */
[----:B------:R-:W-:Y:S01]  /*2d1a0*/  IMAD.X R39, R25, 0x1, R49, P3 ;  /* 0x0000000119277824 */ /* 0x000fe200018e0631 */
[CC--:B-1----:R-:W-:Y:S02]  /*2d1b0*/  IADD3 R42, P4, R34.reuse, R53.reuse, RZ ;  /* 0x00000035222a7210 */ /* 0x0c2fe40007f9e0ff */
[----:B------:R-:W-:Y:S02]  /*2d1c0*/  IADD3 R34, P3, R34, R52, RZ ;  /* 0x0000003422227210 */ /* 0x000fe40007f7e0ff */
[----:B------:R0:W-:Y:S01]  /*2d1d0*/  STL.64 [R1+0x8c0], R38 ;  /* 0x0008c02601007387 */ /* 0x0001e20000100a00 */
[----:B------:R-:W-:Y:S02]  /*2d1e0*/  SHF.R.S32.HI R25, RZ, 0x1f, R33 ;  /* 0x0000001fff197819 */ /* 0x000fe40000011421 */
[C---:B------:R-:W-:Y:S02]  /*2d1f0*/  IMAD.X R35, R27.reuse, 0x1, R49, P3 ;  /* 0x000000011b237824 */ /* 0x040fe400018e0631 */
[----:B------:R-:W-:Y:S01]  /*2d200*/  IMAD.X R43, R27, 0x1, R48, P4 ;  /* 0x000000011b2b7824 */ /* 0x000fe200020e0630 */
[----:B0-----:R-:W-:-:S02]  /*2d210*/  IADD3 R38, P5, R33, R53, RZ ;  /* 0x0000003521267210 */ /* 0x001fc40007fbe0ff */
[----:B------:R0:W-:Y:S03]  /*2d220*/  STL.64 [R1+0x98], R34 ;  /* 0x0000982201007387 */ /* 0x0001e60000100a00 */
[----:B------:R-:W-:Y:S01]  /*2d230*/  IMAD.X R39, R25, 0x1, R48, P5 ;  /* 0x0000000119277824 */ /* 0x000fe200028e0630 */
[----:B------:R1:W-:Y:S01]  /*2d240*/  STL.64 [R1+0x8b8], R42 ;  /* 0x0008b82a01007387 */ /* 0x0003e20000100a00 */
[----:B------:R-:W-:Y:S02]  /*2d250*/  SHF.R.S32.HI R27, RZ, 0x1f, R31 ;  /* 0x0000001fff1b7819 */ /* 0x000fe4000001141f */
[----:B0-----:R-:W-:Y:S01]  /*2d260*/  IADD3 R34, P3, R33, R52, RZ ;  /* 0x0000003421227210 */ /* 0x001fe20007f7e0ff */
[----:B------:R0:W-:Y:S04]  /*2d270*/  STL.64 [R1+0x90], R38 ;  /* 0x0000902601007387 */ /* 0x0001e80000100a00 */
[----:B------:R-:W-:Y:S01]  /*2d280*/  IMAD.X R35, R25, 0x1, R49, P3 ;  /* 0x0000000119237824 */ /* 0x000fe200018e0631 */
[----:B-1----:R-:W-:-:S02]  /*2d290*/  IADD3 R42, P4, R31, R53, RZ ;  /* 0x000000351f2a7210 */ /* 0x002fc40007f9e0ff */
        /* <DEDUP_REMOVED lines=18> */
[C---:B------:R-:W-:Y:S02]  /*2d3c0*/  IADD3 R34, P5, R26.reuse, R53, RZ ;  /* 0x000000351a227210 */ /* 0x040fe40007fbe0ff */
        /* <DEDUP_REMOVED lines=18> */
[----:B------:R-:W-:Y:S03]  /*2d4f0*/  STL.64 [R1+0x40], R38 ;  /* 0x0000402601007387 */ /* 0x000fe60000100a00 */
[----:B------:R-:W-:Y:S01]  /*2d500*/  IMAD.X R31, R25, 0x1, R49, P3 ;  /* 0x00000001191f7824 */ /* 0x000fe200018e0631 */
[----:B------:R0:W-:Y:S01]  /*2d510*/  STL.64 [R1+0x30], R34 ;  /* 0x0000302201007387 */ /* 0x0001e20000100a00 */
[----:B------:R-:W-:-:S03]  /*2d520*/  SHF.R.S32.HI R23, RZ, 0x1f, R21 ;  /* 0x0000001fff177819 */ /* 0x000fc60000011415 */
[----:B------:R1:W-:Y:S01]  /*2d530*/  STL.64 [R1+0x28], R30 ;  /* 0x0000281e01007387 */ /* 0x0003e20000100a00 */
[----:B------:R-:W-:Y:S02]  /*2d540*/  SHF.R.S32.HI R22, RZ, 0x1f, R18 ;  /* 0x0000001fff167819 */ /* 0x000fe40000011412 */
[-C--:B------:R-:W-:Y:S02]  /*2d550*/  IADD3 R26, P5, R18, R53.reuse, RZ ;  /* 0x00000035121a7210 */ /* 0x080fe40007fbe0ff */
[C---:B0-----:R-:W-:Y:S02]  /*2d560*/  IADD3 R34, P4, R21.reuse, R53, RZ ;  /* 0x0000003515227210 */ /* 0x041fe40007f9e0ff */
[----:B-1----:R-:W-:-:S03]  /*2d570*/  IADD3 R30, P3, R21, R52, RZ ;  /* 0x00000034151e7210 */ /* 0x002fc60007f7e0ff */
[C-C-:B------:R-:W-:Y:S02]  /*2d580*/  IMAD.X R35, R23.reuse, 0x1, R48.reuse, P4 ;  /* 0x0000000117237824 */ /* 0x140fe400020e0630 */
[----:B------:R-:W-:Y:S02]  /*2d590*/  IMAD.X R31, R23, 0x1, R49, P3 ;  /* 0x00000001171f7824 */ /* 0x000fe400018e0631 */
[----:B------:R-:W-:-:S03]  /*2d5a0*/  IMAD.X R27, R22, 0x1, R48, P5 ;  /* 0x00000001161b7824 */ /* 0x000fc600028e0630 */
[----:B------:R0:W-:Y:S01]  /*2d5b0*/  STL.64 [R1+0x18], R30 ;  /* 0x0000181e01007387 */ /* 0x0001e20000100a00 */
[----:B------:R-:W-:-:S03]  /*2d5c0*/  SHF.R.S32.HI R21, RZ, 0x1f, R250 ;  /* 0x0000001fff157819 */ /* 0x000fc600000114fa */
[----:B------:R-:W-:Y:S04]  /*2d5d0*/  STL.64 [R1+0x20], R34 ;  /* 0x0000202201007387 */ /* 0x000fe80000100a00 */
[----:B------:R1:W-:Y:S01]  /*2d5e0*/  STL.64 [R1+0x10], R26 ;  /* 0x0000101a01007387 */ /* 0x0003e20000100a00 */
[----:B0-----:R-:W-:-:S05]  /*2d5f0*/  IADD3 R30, P3, R18, R52, RZ ;  /* 0x00000034121e7210 */ /* 0x001fca0007f7e0ff */
[--C-:B------:R-:W-:Y:S01]  /*2d600*/  IMAD.X R31, R22, 0x1, R49.reuse, P3 ;  /* 0x00000001161f7824 */ /* 0x100fe200018e0631 */
[CC--:B-1----:R-:W-:Y:S02]  /*2d610*/  IADD3 R26, P4, R250.reuse, R53.reuse, RZ ;  /* 0x00000035fa1a7210 */ /* 0x0c2fe40007f9e0ff */
[-C--:B------:R-:W-:Y:S02]  /*2d620*/  IADD3 R250, P3, R250, R52.reuse, RZ ;  /* 0x00000034fafa7210 */ /* 0x080fe40007f7e0ff */
[----:B------:R-:W-:Y:S02]  /*2d630*/  SHF.R.S32.HI R18, RZ, 0x1f, R246 ;  /* 0x0000001fff127819 */ /* 0x000fe400000114f6 */
[C---:B------:R-:W-:Y:S01]  /*2d640*/  IADD3 R248, P5, R246.reuse, R53, RZ ;  /* 0x00000035f6f87210 */ /* 0x040fe20007fbe0ff */
[C---:B------:R-:W-:Y:S01]  /*2d650*/  IMAD.X R251, R21.reuse, 0x1, R49, P3 ;  /* 0x0000000115fb7824 */ /* 0x040fe200018e0631 */
[----:B------:R-:W-:Y:S01]  /*2d660*/  IADD3 R246, P3, R246, R52, RZ ;  /* 0x00000034f6f67210 */ /* 0x000fe20007f7e0ff */
[----:B------:R-:W-:Y:S01]  /*2d670*/  IMAD.X R27, R21, 0x1, R48, P4 ;  /* 0x00000001151b7824 */ /* 0x000fe200020e0630 */
[----:B------:R-:W-:-:S02]  /*2d680*/  SHF.R.S32.HI R21, RZ, 0x1f, R242 ;  /* 0x0000001fff157819 */ /* 0x000fc400000114f2 */
[-C--:B------:R-:W-:Y:S01]  /*2d690*/  IADD3 R244, P4, R242, R53.reuse, RZ ;  /* 0x00000035f2f47210 */ /* 0x080fe20007f9e0ff */
[--C-:B------:R-:W-:Y:S01]  /*2d6a0*/  IMAD.X R247, R18, 0x1, R49.reuse, P3 ;  /* 0x0000000112f77824 */ /* 0x100fe200018e0631 */
[-C--:B------:R-:W-:Y:S01]  /*2d6b0*/  IADD3 R242, P3, R242, R52.reuse, RZ ;  /* 0x00000034f2f27210 */ /* 0x080fe20007f7e0ff */
[----:B------:R-:W-:Y:S01]  /*2d6c0*/  IMAD.X R249, R18, 0x1, R48, P5 ;  /* 0x0000000112f97824 */ /* 0x000fe200028e0630 */
        /* <DEDUP_REMOVED lines=74> */
[----:B------:R0:W-:Y:S01]  /*2db70*/  STL.64 [R1+0x8], R30 ;  /* 0x0000081e01007387 */ /* 0x0001e20000100a00 */
[----:B------:R-:W-:Y:S01]  /*2db80*/  IMAD.X R39, R21, 0x1, R48, P4 ;  /* 0x0000000115277824 */ /* 0x000fe200020e0630 */
[----:B------:R-:W-:-:S02]  /*2db90*/  SHF.R.S32.HI R21, RZ, 0x1f, R28 ;  /* 0x0000001fff157819 */ /* 0x000fc4000001141c */
[C-C-:B------:R-:W-:Y:S01]  /*2dba0*/  IMAD.X R33, R18.reuse, 0x1, R49.reuse, P3 ;  /* 0x0000000112217824 */ /* 0x140fe200018e0631 */
[----:B------:R1:W-:Y:S01]  /*2dbb0*/  STL.64 [R1], R26 ;  /* 0x0000001a01007387 */ /* 0x0003e20000100a00 */
[----:B------:R-:W-:Y:S01]  /*2dbc0*/  IMAD.X R35, R18, 0x1, R48, P5 ;  /* 0x0000000112237824 */ /* 0x000fe200028e0630 */
[CC--:B0-----:R-:W-:Y:S02]  /*2dbd0*/  IADD3 R30, P4, R28.reuse, R53.reuse, RZ ;  /* 0x000000351c1e7210 */ /* 0x0c1fe40007f9e0ff */
[-C--:B------:R-:W-:Y:S02]  /*2dbe0*/  IADD3 R28, P3, R28, R52.reuse, RZ ;  /* 0x000000341c1c7210 */ /* 0x080fe40007f7e0ff */
[----:B------:R-:W-:Y:S02]  /*2dbf0*/  SHF.R.S32.HI R18, RZ, 0x1f, R24 ;  /* 0x0000001fff127819 */ /* 0x000fe40000011418 */
[C---:B-1----:R-:W-:Y:S01]  /*2dc00*/  IADD3 R26, P5, R24.reuse, R53, RZ ;  /* 0x00000035181a7210 */ /* 0x042fe20007fbe0ff */
[C---:B------:R-:W-:Y:S01]  /*2dc10*/  IMAD.X R29, R21.reuse, 0x1, R49, P3 ;  /* 0x00000001151d7824 */ /* 0x040fe200018e0631 */
[----:B------:R-:W-:Y:S01]  /*2dc20*/  IADD3 R24, P3, R24, R52, RZ ;  /* 0x0000003418187210 */ /* 0x000fe20007f7e0ff */
[----:B------:R-:W-:Y:S01]  /*2dc30*/  IMAD.X R31, R21, 0x1, R48, P4 ;  /* 0x00000001151f7824 */ /* 0x000fe200020e0630 */
[----:B------:R-:W-:-:S02]  /*2dc40*/  SHF.R.S32.HI R21, RZ, 0x1f, R20 ;  /* 0x0000001fff157819 */ /* 0x000fc40000011414 */
[----:B------:R-:W-:Y:S01]  /*2dc50*/  IADD3 R22, P4, R20, R53, RZ ;  /* 0x0000003514167210 */ /* 0x000fe20007f9e0ff */
[----:B------:R-:W-:Y:S01]  /*2dc60*/  IMAD.X R25, R18, 0x1, R49, P3 ;  /* 0x0000000112197824 */ /* 0x000fe200018e0631 */
[----:B------:R-:W-:-:S03]  /*2dc70*/  IADD3 R20, P3, R20, R52, RZ ;  /* 0x0000003414147210 */ /* 0x000fc60007f7e0ff */
[C---:B------:R-:W-:Y:S01]  /*2dc80*/  IMAD.X R23, R21.reuse, 0x1, R48, P4 ;  /* 0x0000000115177824 */ /* 0x040fe200020e0630 */
[----:B------:R-:W-:Y:S01]  /*2dc90*/  SHF.R.S32.HI R133, RZ, 0x1f, R19 ;  /* 0x0000001fff857819 */ /* 0x000fe20000011413 */
[----:B------:R-:W-:Y:S01]  /*2dca0*/  IMAD.X R21, R21, 0x1, R49, P3 ;  /* 0x0000000115157824 */ /* 0x000fe200018e0631 */
[----:B------:R-:W-:-:S05]  /*2dcb0*/  IADD3 R134, P3, R19, R52, RZ ;  /* 0x0000003413867210 */ /* 0x000fca0007f7e0ff */
[----:B------:R-:W-:Y:S01]  /*2dcc0*/  IMAD.X R135, R133, 0x1, R49, P3 ;  /* 0x0000000185877824 */ /* 0x000fe200018e0631 */
[----:B------:R-:W-:-:S04]  /*2dcd0*/  SHF.R.S32.HI R132, RZ, 0x1f, R131 ;  /* 0x0000001fff847819 */ /* 0x000fc80000011483 */
[----:B------:R0:W-:Y:S01]  /*2dce0*/  STL.64 [R1+0x8b0], R134 ;  /* 0x0008b08601007387 */ /* 0x0001e20000100a00 */
[----:B------:R-:W-:Y:S01]  /*2dcf0*/  IMAD.X R27, R18, 0x1, R48, P5 ;  /* 0x00000001121b7824 */ /* 0x000fe200028e0630 */
[----:B------:R-:W-:Y:S02]  /*2dd00*/  IADD3 R18, P5, R19, R53, RZ ;  /* 0x0000003513127210 */ /* 0x000fe40007fbe0ff */
[----:B0-----:R-:W-:-:S05]  /*2dd10*/  IADD3 R134, P3, R131, R52, RZ ;  /* 0x0000003483867210 */ /* 0x001fca0007f7e0ff */
[----:B------:R-:W-:Y:S01]  /*2dd20*/  IMAD.X R135, R132, 0x1, R49, P3 ;  /* 0x0000000184877824 */ /* 0x000fe200018e0631 */
[-C--:B------:R-:W-:Y:S02]  /*2dd30*/  IADD3 R138, P4, R131, R53.reuse, RZ ;  /* 0x00000035838a7210 */ /* 0x080fe40007f9e0ff */
[----:B------:R-:W-:Y:S02]  /*2dd40*/  SHF.R.S32.HI R131, RZ, 0x1f, R130 ;  /* 0x0000001fff837819 */ /* 0x000fe40000011482 */
[----:B------:R0:W-:Y:S01]  /*2dd50*/  STL.64 [R1+0x8a0], R134 ;  /* 0x0008a08601007387 */ /* 0x0001e20000100a00 */
[--C-:B------:R-:W-:Y:S01]  /*2dd60*/  IMAD.X R19, R133, 0x1, R48.reuse, P5 ;  /* 0x0000000185137824 */ /* 0x100fe200028e0630 */
[----:B------:R-:W-:Y:S01]  /*2dd70*/  IADD3 R136, P5, R130, R53, RZ ;  /* 0x0000003582887210 */ /* 0x000fe20007fbe0ff */
[----:B------:R-:W-:Y:S01]  /*2dd80*/  IMAD.X R139, R132, 0x1, R48, P4 ;  /* 0x00000001848b7824 */ /* 0x000fe200020e0630 */
[----:B0-----:R-:W-:Y:S02]  /*2dd90*/  IADD3 R134, P3, R130, R52, RZ ;  /* 0x0000003482867210 */ /* 0x001fe40007f7e0ff */
[----:B------:R-:W-:-:S03]  /*2dda0*/  SHF.R.S32.HI R130, RZ, 0x1f, R129 ;  /* 0x0000001fff827819 */ /* 0x000fc60000011481 */
[--C-:B------:R-:W-:Y:S01]  /*2ddb0*/  IMAD.X R135, R131, 0x1, R49.reuse, P3 ;  /* 0x0000000183877824 */ /* 0x100fe200018e0631 */
[----:B------:R-:W-:Y:S01]  /*2ddc0*/  IADD3 R132, P3, R129, R52, RZ ;  /* 0x0000003481847210 */ /* 0x000fe20007f7e0ff */
[----:B------:R-:W-:Y:S01]  /*2ddd0*/  IMAD.X R137, R131, 0x1, R48, P5 ;  /* 0x0000000183897824 */ /* 0x000fe200028e0630 */
[----:B------:R-:W-:Y:S03]  /*2dde0*/  STL.64 [R1+0x8a8], R138 ;  /* 0x0008a88a01007387 */ /* 0x000fe60000100a00 */
[----:B------:R-:W-:Y:S01]  /*2ddf0*/  IMAD.X R133, R130, 0x1, R49, P3 ;  /* 0x0000000182857824 */ /* 0x000fe200018e0631 */
[----:B------:R0:W-:Y:S04]  /*2de00*/  STL.64 [R1+0x898], R136 ;  /* 0x0008988801007387 */ /* 0x0001e80000100a00 */
[----:B------:R1:W-:Y:S04]  /*2de10*/  STL.64 [R1+0x890], R134 ;  /* 0x0008908601007387 */ /* 0x0003e80000100a00 */
[----:B------:R4:W-:Y:S01]  /*2de20*/  STL.64 [R1+0x880], R132 ;  /* 0x0008808401007387 */ /* 0x0009e20000100a00 */
[----:B0-----:R-:W-:-:S02]  /*2de30*/  IADD3 R136, P4, R129, R53, RZ ;  /* 0x0000003581887210 */ /* 0x001fc40007f9e0ff */
[----:B------:R-:W-:Y:S02]  /*2de40*/  SHF.R.S32.HI R129, RZ, 0x1f, R128 ;  /* 0x0000001fff817819 */ /* 0x000fe40000011480 */
[C---:B-1----:R-:W-:Y:S02]  /*2de50*/  IADD3 R134, P5, R128.reuse, R53, RZ ;  /* 0x0000003580867210 */ /* 0x042fe40007fbe0ff */
[----:B----4-:R-:W-:Y:S01]  /*2de60*/  IADD3 R132, P3, R128, R52, RZ ;  /* 0x0000003480847210 */ /* 0x010fe20007f7e0ff */
[----:B------:R-:W-:Y:S01]  /*2de70*/  IMAD.X R137, R130, 0x1, R48, P4 ;  /* 0x0000000182897824 */ /* 0x000fe200020e0630 */
        /* <DEDUP_REMOVED lines=326> */
[----:B------:R-:W-:Y:S01]  /*2f2e0*/  STL.64 [R1+0x690], R90 ;  /* 0x0006905a01007387 */ /* 0x000fe20000100a00 */
[C---:B------:R-:W-:Y:S01]  /*2f2f0*/  VIADD R80, R81.reuse, UR5 ;  /* 0x0000000551507c36 */ /* 0x040fe20008000000 */
[----:B------:R-:W-:Y:S01]  /*2f300*/  ULDC UR5, c[0x0][0x248] ;  /* 0x0000920000057ab9 */ /* 0x000fe20000000800 */
[----:B------:R-:W-:Y:S01]  /*2f310*/  IMAD.X R85, R82, 0x1, R49, P3 ;  /* 0x0000000152557824 */ /* 0x000fe200018e0631 */
[----:B------:R0:W-:Y:S01]  /*2f320*/  STL.64 [R1+0x688], R88 ;  /* 0x0006885801007387 */ /* 0x0001e20000100a00 */
[----:B------:R-:W-:Y:S01]  /*2f330*/  VIADD R79, R80, UR5 ;  /* 0x00000005504f7c36 */ /* 0x000fe20008000000 */
[----:B------:R-:W-:Y:S02]  /*2f340*/  ULDC UR5, c[0x0][0x248] ;  /* 0x0000920000057ab9 */ /* 0x000fe40000000800 */
        /* <DEDUP_REMOVED lines=208> */
[----:B------:R-:W-:Y:S02]  /*30050*/  IMAD.X R65, R59, 0x1, R48, P5 ;  /* 0x000000013b417824 */ /* 0x000fe400028e0630 */
[C---:B------:R-:W-:Y:S01]  /*30060*/  VIADD R56, R57.reuse, UR53 ;  /* 0x0000003539387c36 */ /* 0x040fe20008000000 */
[----:B------:R-:W-:Y:S01]  /*30070*/  STL.64 [R1+0x5d0], R66 ;  /* 0x0005d04201007387 */ /* 0x000fe20000100a00 */
[----:B------:R-:W-:Y:S01]  /*30080*/  IMAD.X R61, R58, 0x1, R49, P3 ;  /* 0x000000013a3d7824 */ /* 0x000fe200018e0631 */
[----:B------:R-:W-:Y:S02]  /*30090*/  ULDC UR53, c[0x0][0x248] ;  /* 0x0000920000357ab9 */ /* 0x000fe40000000800 */
[----:B------:R0:W-:Y:S04]  /*300a0*/  STL.64 [R1+0x5c8], R64 ;  /* 0x0005c84001007387 */ /* 0x0001e80000100a00 */
[----:B------:R1:W-:Y:S04]  /*300b0*/  STL.64 [R1+0x540], R62 ;  /* 0x0005403e01007387 */ /* 0x0003e80000100a00 */
[----:B------:R4:W-:Y:S01]  /*300c0*/  STL.64 [R1+0x518], R60 ;  /* 0x0005183c01007387 */ /* 0x0009e20000100a00 */
[----:B0-----:R-:W-:-:S02]  /*300d0*/  IADD3 R64, P4, R57, R53, RZ ;  /* 0x0000003539407210 */ /* 0x001fc40007f9e0ff */
[----:B------:R-:W-:Y:S02]  /*300e0*/  SHF.R.S32.HI R57, RZ, 0x1f, R56 ;  /* 0x0000001fff397819 */ /* 0x000fe40000011438 */
[-C--:B-1----:R-:W-:Y:S01]  /*300f0*/  IADD3 R62, P5, R56, R53.reuse, RZ ;  /* 0x00000035383e7210 */ /* 0x082fe20007fbe0ff */
[--C-:B------:R-:W-:Y:S01]  /*30100*/  IMAD.X R65, R58, 0x1, R48.reuse, P4 ;  /* 0x000000013a417824 */ /* 0x100fe200020e0630 */
[C---:B----4-:R-:W-:Y:S01]  /*30110*/  IADD3 R60, P3, R56.reuse, R52, RZ ;  /* 0x00000034383c7210 */ /* 0x050fe20007f7e0ff */
[----:B------:R-:W-:Y:S02]  /*30120*/  VIADD R51, R56, UR35 ;  /* 0x0000002338337c36 */ /* 0x000fe40008000000 */
[C---:B------:R-:W-:Y:S02]  /*30130*/  IMAD.X R63, R57.reuse, 0x1, R48, P5 ;  /* 0x00000001393f7824 */ /* 0x040fe400028e0630 */
[----:B------:R-:W-:Y:S01]  /*30140*/  IMAD.X R61, R57, 0x1, R49, P3 ;  /* 0x00000001393d7824 */ /* 0x000fe200018e0631 */
[----:B------:R-:W-:Y:S01]  /*30150*/  STL.64 [R1+0x530], R64 ;  /* 0x0005304001007387 */ /* 0x000fe20000100a00 */
[----:B------:R-:W-:Y:S01]  /*30160*/  VIADD R55, R51, UR34 ;  /* 0x0000002233377c36 */ /* 0x000fe20008000000 */
[----:B------:R-:W-:Y:S01]  /*30170*/  SHF.R.S32.HI R56, RZ, 0x1f, R51 ;  /* 0x0000001fff387819 */ /* 0x000fe20000011433 */
[----:B------:R-:W-:Y:S01]  /*30180*/  ULDC.64 UR34, c[0x0][0x228] ;  /* 0x00008a0000227ab9 */ /* 0x000fe20000000a00 */
[----:B------:R0:W-:Y:S04]  /*30190*/  STL.64 [R1+0x508], R62 ;  /* 0x0005083e01007387 */ /* 0x0001e80000100a00 */
[----:B------:R1:W-:Y:S01]  /*301a0*/  STL.64 [R1+0x4f0], R60 ;  /* 0x0004f03c01007387 */ /* 0x0003e20000100a00 */
[----:B------:R-:W-:-:S02]  /*301b0*/  IADD3 R58, P5, R55, R53, RZ ;  /* 0x00000035373a7210 */ /* 0x000fc40007fbe0ff */
[C---:B0-----:R-:W-:Y:S02]  /*301c0*/  IADD3 R62, P4, R51.reuse, R53, RZ ;  /* 0x00000035333e7210 */ /* 0x041fe40007f9e0ff */
[-C--:B-1----:R-:W-:Y:S02]  /*301d0*/  IADD3 R60, P3, R51, R52.reuse, RZ ;  /* 0x00000034333c7210 */ /* 0x082fe40007f7e0ff */
[----:B------:R-:W-:Y:S01]  /*301e0*/  SHF.R.S32.HI R51, RZ, 0x1f, R55 ;  /* 0x0000001fff337819 */ /* 0x000fe20000011437 */
[C-C-:B------:R-:W-:Y:S02]  /*301f0*/  IMAD.X R63, R56.reuse, 0x1, R48.reuse, P4 ;  /* 0x00000001383f7824 */ /* 0x140fe400020e0630 */
[----:B------:R-:W-:Y:S02]  /*30200*/  IMAD.X R61, R56, 0x1, R49, P3 ;  /* 0x00000001383d7824 */ /* 0x000fe400018e0631 */
[----:B------:R-:W-:Y:S02]  /*30210*/  IMAD.X R59, R51, 0x1, R48, P5 ;  /* 0x00000001333b7824 */ /* 0x000fe400028e0630 */
[C---:B------:R-:W-:Y:S01]  /*30220*/  VIADD R50, R55.reuse, UR8 ;  /* 0x0000000837327c36 */ /* 0x040fe20008000000 */
[----:B------:R0:W-:Y:S04]  /*30230*/  STL.64 [R1+0x4c0], R60 ;  /* 0x0004c03c01007387 */ /* 0x0001e80000100a00 */
[----:B------:R-:W-:Y:S04]  /*30240*/  STL.64 [R1+0x4d8], R62 ;  /* 0x0004d83e01007387 */ /* 0x000fe80000100a00 */
[----:B------:R1:W-:Y:S01]  /*30250*/  STL.64 [R1+0x4a8], R58 ;  /* 0x0004a83a01007387 */ /* 0x0003e20000100a00 */
[----:B0-----:R-:W-:-:S02]  /*30260*/  IADD3 R60, P3, R55, R52, RZ ;  /* 0x00000034373c7210 */ /* 0x001fc40007f7e0ff */
[----:B------:R-:W-:Y:S02]  /*30270*/  SHF.R.S32.HI R55, RZ, 0x1f, R50 ;  /* 0x0000001fff377819 */ /* 0x000fe40000011432 */
[C---:B-1----:R-:W-:Y:S01]  /*30280*/  IADD3 R58, P4, R50.reuse, R53, RZ ;  /* 0x00000035323a7210 */ /* 0x042fe20007f9e0ff */
[--C-:B------:R-:W-:Y:S01]  /*30290*/  IMAD.X R61, R51, 0x1, R49.reuse, P3 ;  /* 0x00000001333d7824 */ /* 0x100fe200018e0631 */
[C---:B------:R-:W-:Y:S01]  /*302a0*/  IADD3 R56, P3, R50.reuse, R52, RZ ;  /* 0x0000003432387210 */ /* 0x040fe20007f7e0ff */
[----:B------:R-:W-:Y:S01]  /*302b0*/  VIADD R54, R50, UR9 ;  /* 0x0000000932367c36 */ /* 0x000fe20008000000 */
[----:B------:R-:W-:Y:S01]  /*302c0*/  ULDC.64 UR8, c[0x0][0x228] ;  /* 0x00008a0000087ab9 */ /* 0x000fe20000000a00 */
[C---:B------:R-:W-:Y:S01]  /*302d0*/  IMAD.X R59, R55.reuse, 0x1, R48, P4 ;  /* 0x00000001373b7824 */ /* 0x040fe200020e0630 */
[----:B------:R-:W-:Y:S01]  /*302e0*/  STL.64 [R1+0x490], R60 ;  /* 0x0004903c01007387 */ /* 0x000fe20000100a00 */
[----:B------:R-:W-:Y:S01]  /*302f0*/  IMAD.X R57, R55, 0x1, R49, P3 ;  /* 0x0000000137397824 */ /* 0x000fe200018e0631 */
[----:B------:R-:W-:-:S02]  /*30300*/  SHF.R.S32.HI R51, RZ, 0x1f, R54 ;  /* 0x0000001fff337819 */ /* 0x000fc40000011436 */
[----:B------:R0:W-:Y:S01]  /*30310*/  STL.64 [R1+0x478], R58 ;  /* 0x0004783a01007387 */ /* 0x0001e20000100a00 */
[----:B------:R-:W-:Y:S01]  /*30320*/  VIADD R50, R54, UR5 ;  /* 0x0000000536327c36 */ /* 0x000fe20008000000 */
[----:B------:R-:W-:Y:S02]  /*30330*/  LOP3.LUT R14, R14, 0xfff7ffff, RZ, 0xc0, !PT ;  /* 0xfff7ffff0e0e7812 */ /* 0x000fe400078ec0ff */
[----:B------:R-:W-:Y:S01]  /*30340*/  LOP3.LUT R9, R9, 0xffff7fff, RZ, 0xc0, !PT ;  /* 0xffff7fff09097812 */ /* 0x000fe200078ec0ff */
[----:B------:R1:W-:Y:S01]  /*30350*/  STL.64 [R1+0x3c0], R56 ;  /* 0x0003c03801007387 */ /* 0x0003e20000100a00 */
[----:B0-----:R-:W-:Y:S01]  /*30360*/  IADD3 R58, P4, R54, R53, RZ ;  /* 0x00000035363a7210 */ /* 0x001fe20007f9e0ff */
[C---:B------:R-:W-:Y:S01]  /*30370*/  VIADD R66, R0.reuse, 0x58 ;  /* 0x0000005800427836 */ /* 0x040fe20000000000 */
[----:B------:R-:W-:Y:S01]  /*30380*/  LOP3.LUT R13, R13, 0x7fffffff, RZ, 0xc0, !PT ;  /* 0x7fffffff0d0d7812 */ /* 0x000fe200078ec0ff */
[----:B------:R-:W-:Y:S01]  /*30390*/  VIADD R65, R0, 0x57 ;  /* 0x0000005700417836 */ /* 0x000fe20000000000 */
[----:B------:R-:W-:Y:S01]  /*303a0*/  ULDC UR5, c[0x0][0x228] ;  /* 0x00008a0000057ab9 */ /* 0x000fe20000000800 */
[----:B------:R-:W-:Y:S01]  /*303b0*/  IMAD.X R59, R51, 0x1, R48, P4 ;  /* 0x00000001333b7824 */ /* 0x000fe200020e0630 */
[----:B-1----:R-:W-:-:S02]  /*303c0*/  IADD3 R56, P3, R54, R52, RZ ;  /* 0x0000003436387210 */ /* 0x002fc40007f7e0ff */
[----:B------:R-:W-:Y:S02]  /*303d0*/  SHF.R.S32.HI R55, RZ, 0x1f, R50 ;  /* 0x0000001fff377819 */ /* 0x000fe40000011432 */
[----:B------:R0:W-:Y:S01]  /*303e0*/  STL.64 [R1+0x3b8], R58 ;  /* 0x0003b83a01007387 */ /* 0x0001e20000100a00 */
[----:B------:R-:W-:Y:S02]  /*303f0*/  IMAD.X R57, R51, 0x1, R49, P3 ;  /* 0x0000000133397824 */ /* 0x000fe400018e0631 */
[----:B------:R-:W-:-:S03]  /*30400*/  VIADD R54, R50, UR10 ;  /* 0x0000000a32367c36 */ /* 0x000fc60008000000 */
[----:B------:R1:W-:Y:S01]  /*30410*/  STL.64 [R1+0x3b0], R56 ;  /* 0x0003b03801007387 */ /* 0x0003e20000100a00 */
[----:B0-----:R-:W-:-:S05]  /*30420*/  IADD3 R58, P4, R50, R53, RZ ;  /* 0x00000035323a7210 */ /* 0x001fca0007f9e0ff */
[C---:B------:R-:W-:Y:S01]  /*30430*/  IMAD.X R59, R55.reuse, 0x1, R48, P4 ;  /* 0x00000001373b7824 */ /* 0x040fe200020e0630 */
[----:B-1----:R-:W-:Y:S02]  /*30440*/  IADD3 R56, P3, R50, R52, RZ ;  /* 0x0000003432387210 */ /* 0x002fe40007f7e0ff */
[----:B------:R-:W-:Y:S02]  /*30450*/  SHF.R.S32.HI R51, RZ, 0x1f, R54 ;  /* 0x0000001fff337819 */ /* 0x000fe40000011436 */
[----:B------:R0:W-:Y:S01]  /*30460*/  STL.64 [R1+0x3a8], R58 ;  /* 0x0003a83a01007387 */ /* 0x0001e20000100a00 */
[----:B------:R-:W-:Y:S02]  /*30470*/  IMAD.X R57, R55, 0x1, R49, P3 ;  /* 0x0000000137397824 */ /* 0x000fe400018e0631 */
[C---:B------:R-:W-:Y:S01]  /*30480*/  VIADD R50, R54.reuse, UR11 ;  /* 0x0000000b36327c36 */ /* 0x040fe20008000000 */
[----:B------:R-:W-:Y:S02]  /*30490*/  ULDC.64 UR10, c[0x0][0x228] ;  /* 0x00008a00000a7ab9 */ /* 0x000fe40000000a00 */
[----:B------:R1:W-:Y:S01]  /*304a0*/  STL.64 [R1+0x3a0], R56 ;  /* 0x0003a03801007387 */ /* 0x0003e20000100a00 */
[----:B0-----:R-:W-:-:S05]  /*304b0*/  IADD3 R58, P4, R54, R53, RZ ;  /* 0x00000035363a7210 */ /* 0x001fca0007f9e0ff */
[C---:B------:R-:W-:Y:S01]  /*304c0*/  IMAD.X R59, R51.reuse, 0x1, R48, P4 ;  /* 0x00000001333b7824 */ /* 0x040fe200020e0630 */
[----:B-1----:R-:W-:Y:S02]  /*304d0*/  IADD3 R56, P3, R54, R52, RZ ;  /* 0x0000003436387210 */ /* 0x002fe40007f7e0ff */
        /* <DEDUP_REMOVED lines=191> */
[----:B------:R-:W-:Y:S02]  /*310d0*/  ULDC UR36, c[0x0][0x22c] ;  /* 0x00008b0000247ab9 */ /* 0x000fe40000000800 */
        /* <DEDUP_REMOVED lines=181> */
[----:B-1----:R-:W-:Y:S01]  /*31c30*/  IADD3 R56, P3, R54, R52, RZ ;  /* 0x0000003436387210 */ /* 0x002fe20007f7e0ff */
[----:B------:R-:W-:Y:S01]  /*31c40*/  VIADD R54, R50, UR58 ;  /* 0x0000003a32367c36 */ /* 0x000fe20008000000 */
[----:B------:R-:W-:Y:S02]  /*31c50*/  SHF.R.S32.HI R55, RZ, 0x1f, R50 ;  /* 0x0000001fff377819 */ /* 0x000fe40000011432 */
[----:B------:R0:W-:Y:S01]  /*31c60*/  STL.64 [R1+0xd8], R58 ;  /* 0x0000d83a01007387 */ /* 0x0001e20000100a00 */
[----:B------:R-:W-:Y:S01]  /*31c70*/  IMAD.X R57, R51, 0x1, R49, P3 ;  /* 0x0000000133397824 */ /* 0x000fe200018e0631 */
[----:B------:R-:W-:Y:S02]  /*31c80*/  SHF.R.S32.HI R51, RZ, 0x1f, R54 ;  /* 0x0000001fff337819 */ /* 0x000fe40000011436 */
[-C--:B------:R-:W-:Y:S02]  /*31c90*/  IADD3 R62, P3, R54, R53.reuse, RZ ;  /* 0x00000035363e7210 */ /* 0x080fe40007f7e0ff */
[----:B0-----:R-:W-:-:S03]  /*31ca0*/  IADD3 R58, P4, R50, R53, RZ ;  /* 0x00000035323a7210 */ /* 0x001fc60007f9e0ff */
[--C-:B------:R-:W-:Y:S01]  /*31cb0*/  IMAD.X R63, R51, 0x1, R48.reuse, P3 ;  /* 0x00000001333f7824 */ /* 0x100fe200018e0630 */
[----:B------:R-:W-:Y:S01]  /*31cc0*/  ISETP.GE.AND P3, PT, R2, UR34, PT ;  /* 0x0000002202007c0c */ /* 0x000fe2000bf66270 */
[----:B------:R0:W-:Y:S01]  /*31cd0*/  STL.64 [R1+0xd0], R56 ;  /* 0x0000d03801007387 */ /* 0x0001e20000100a00 */
[----:B------:R-:W-:Y:S01]  /*31ce0*/  ULDC UR34, c[0x0][0x22c] ;  /* 0x00008b0000227ab9 */ /* 0x000fe20000000800 */
[----:B------:R-:W-:Y:S01]  /*31cf0*/  IMAD.X R59, R55, 0x1, R48, P4 ;  /* 0x00000001373b7824 */ /* 0x000fe200020e0630 */
[----:B------:R-:W-:-:S05]  /*31d00*/  IADD3 R60, P4, R54, R52, RZ ;  /* 0x00000034363c7210 */ /* 0x000fca0007f9e0ff */
[----:B------:R-:W-:Y:S01]  /*31d10*/  IMAD.X R61, R51, 0x1, R49, P4 ;  /* 0x00000001333d7824 */ /* 0x000fe200020e0631 */
[----:B------:R-:W-:Y:S02]  /*31d20*/  ISETP.LT.AND P4, PT, R0, UR9, !P3 ;  /* 0x0000000900007c0c */ /* 0x000fe4000df81270 */
[----:B------:R-:W-:Y:S01]  /*31d30*/  ISETP.LT.AND P3, PT, R2, UR8, !P2 ;  /* 0x0000000802007c0c */ /* 0x000fe2000d761270 */
[----:B------:R-:W-:Y:S02]  /*31d40*/  ULDC.64 UR8, c[0x0][0x228] ;  /* 0x00008a0000087ab9 */ /* 0x000fe40000000a00 */
[----:B------:R-:W-:-:S10]  /*31d50*/  ISETP.LT.AND P2, PT, R3, UR8, !P2 ;  /* 0x0000000803007c0c */ /* 0x000fd4000d741270 */
[----:B------:R-:W-:Y:S02]  /*31d60*/  @P3 LOP3.LUT R14, R14, 0x80000, RZ, 0xfc, !PT ;  /* 0x000800000e0e3812 */ /* 0x000fe400078efcff */
[----:B------:R-:W-:Y:S02]  /*31d70*/  ISETP.LT.AND P3, PT, R2, UR12, !P1 ;  /* 0x0000000c02007c0c */ /* 0x000fe4000cf61270 */
[----:B------:R-:W-:Y:S02]  /*31d80*/  LOP3.LUT R14, R14, 0xffdfffff, RZ, 0xc0, !PT ;  /* 0xffdfffff0e0e7812 */ /* 0x000fe400078ec0ff */
[----:B0-----:R-:W-:Y:S02]  /*31d90*/  IADD3 R56, P5, R50, R52, RZ ;  /* 0x0000003432387210 */ /* 0x001fe40007fbe0ff */
[----:B------:R-:W-:Y:S02]  /*31da0*/  @P2 LOP3.LUT R14, R14, 0x200000, RZ, 0xfc, !PT ;  /* 0x002000000e0e2812 */ /* 0x000fe400078efcff */
[----:B------:R-:W-:-:S02]  /*31db0*/  ISETP.LT.AND P2, PT, R3, UR10, !P1 ;  /* 0x0000000a03007c0c */ /* 0x000fc4000cf41270 */
[----:B------:R-:W-:Y:S01]  /*31dc0*/  LOP3.LUT R14, R14, 0xff7fffff, RZ, 0xc0, !PT ;  /* 0xff7fffff0e0e7812 */ /* 0x000fe200078ec0ff */
[----:B------:R-:W-:Y:S02]  /*31dd0*/  IMAD.X R57, R55, 0x1, R49, P5 ;  /* 0x0000000137397824 */ /* 0x000fe400028e0631 */
[----:B------:R-:W-:Y:S01]  /*31de0*/  VIADD R50, R54, UR59 ;  /* 0x0000003b36327c36 */ /* 0x000fe20008000000 */
[----:B------:R-:W-:Y:S01]  /*31df0*/  @P3 LOP3.LUT R14, R14, 0x800000, RZ, 0xfc, !PT ;  /* 0x008000000e0e3812 */ /* 0x000fe200078efcff */
[----:B------:R0:W-:Y:S01]  /*31e00*/  STL.64 [R1+0xc8], R58 ;  /* 0x0000c83a01007387 */ /* 0x0001e20000100a00 */
[----:B------:R-:W-:Y:S02]  /*31e10*/  ISETP.LT.AND P1, PT, R3, UR16, !P0 ;  /* 0x0000001003007c0c */ /* 0x000fe4000c721270 */
[----:B------:R-:W-:Y:S01]  /*31e20*/  @P4 LOP3.LUT R9, R9, 0x8000, RZ, 0xfc, !PT ;  /* 0x0000800009094812 */ /* 0x000fe200078efcff */
[----:B------:R1:W-:Y:S01]  /*31e30*/  STL.64 [R1+0xc0], R56 ;  /* 0x0000c03801007387 */ /* 0x0003e20000100a00 */
[----:B------:R-:W-:Y:S01]  /*31e40*/  ISETP.LT.AND P0, PT, R2, UR14, !P0 ;  /* 0x0000000e02007c0c */ /* 0x000fe2000c701270 */
[----:B------:R-:W-:Y:S01]  /*31e50*/  VIADD R64, R0, 0x56 ;  /* 0x0000005600407836 */ /* 0x000fe20000000000 */
[----:B------:R-:W-:Y:S01]  /*31e60*/  LOP3.LUT R14, R14, 0xffbfffff, RZ, 0xc0, !PT ;  /* 0xffbfffff0e0e7812 */ /* 0x000fe200078ec0ff */
[----:B------:R-:W-:Y:S01]  /*31e70*/  UMOV UR12, UR46 ;  /* 0x0000002e000c7c82 */ /* 0x000fe20008000000 */
[----:B------:R-:W-:Y:S01]  /*31e80*/  UMOV UR8, UR47 ;  /* 0x0000002f00087c82 */ /* 0x000fe20008000000 */
[----:B------:R-:W-:Y:S01]  /*31e90*/  VIADD R51, R0, 0x42 ;  /* 0x0000004200337836 */ /* 0x000fe20000000000 */
[----:B------:R-:W-:Y:S01]  /*31ea0*/  ULDC.64 UR58, c[0x0][0x228] ;  /* 0x00008a00003a7ab9 */ /* 0x000fe20000000a00 */
[----:B0-----:R-:W-:Y:S01]  /*31eb0*/  IADD3 R58, P5, R50, R53, RZ ;  /* 0x00000035323a7210 */ /* 0x001fe20007fbe0ff */
[----:B------:R-:W-:Y:S01]  /*31ec0*/  VIADD R54, R0, 0x45 ;  /* 0x0000004500367836 */ /* 0x000fe20000000000 */
[----:B------:R-:W-:Y:S01]  /*31ed0*/  ULDC UR16, c[0x0][0x228] ;  /* 0x00008a0000107ab9 */ /* 0x000fe20000000800 */
[----:B-1----:R-:W-:-:S02]  /*31ee0*/  IADD3 R56, P6, R50, R52, RZ ;  /* 0x0000003432387210 */ /* 0x002fc40007fde0ff */
[----:B------:R-:W-:Y:S01]  /*31ef0*/  LOP3.LUT R9, R9, 0xffffefff, RZ, 0xc0, !PT ;  /* 0xffffefff09097812 */ /* 0x000fe200078ec0ff */
[----:B------:R0:W-:Y:S01]  /*31f00*/  STL.64 [R1+0xb8], R62 ;  /* 0x0000b83e01007387 */ /* 0x0001e20000100a00 */
[----:B------:R-:W-:Y:S01]  /*31f10*/  SHF.R.S32.HI R50, RZ, 0x1f, R50 ;  /* 0x0000001fff327819 */ /* 0x000fe20000011432 */
[----:B------:R-:W-:Y:S01]  /*31f20*/  ULDC.64 UR46, c[0x0][0x228] ;  /* 0x00008a00002e7ab9 */ /* 0x000fe20000000a00 */
[----:B------:R-:W-:-:S03]  /*31f30*/  @P2 LOP3.LUT R14, R14, 0x400000, RZ, 0xfc, !PT ;  /* 0x004000000e0e2812 */ /* 0x000fc600078efcff */
[----:B------:R-:W-:Y:S01]  /*31f40*/  IMAD.X R59, R50, 0x1, R48, P5 ;  /* 0x00000001323b7824 */ /* 0x000fe200028e0630 */
[----:B------:R-:W-:Y:S01]  /*31f50*/  LOP3.LUT R14, R14, 0xfeffffff, RZ, 0xc0, !PT ;  /* 0xfeffffff0e0e7812 */ /* 0x000fe200078ec0ff */
[----:B------:R-:W-:-:S03]  /*31f60*/  VIADD R48, R0, 0x1 ;  /* 0x0000000100307836 */ /* 0x000fc60000000000 */
[----:B------:R-:W-:Y:S02]  /*31f70*/  @P0 LOP3.LUT R14, R14, 0x1000000, RZ, 0xfc, !PT ;  /* 0x010000000e0e0812 */ /* 0x000fe400078efcff */
[----:B------:R-:W-:-:S04]  /*31f80*/  ISETP.GE.AND P0, PT, R48, UR39, PT ;  /* 0x0000002730007c0c */ /* 0x000fc8000bf06270 */
[----:B------:R-:W-:Y:S01]  /*31f90*/  ISETP.LT.AND P2, PT, R2, UR20, !P0 ;  /* 0x0000001402007c0c */ /* 0x000fe2000c741270 */
[----:B------:R-:W-:Y:S01]  /*31fa0*/  IMAD.X R57, R50, 0x1, R49, P6 ;  /* 0x0000000132397824 */ /* 0x000fe200030e0631 */
[----:B------:R-:W-:Y:S01]  /*31fb0*/  @P1 LOP3.LUT R9, R9, 0x1000, RZ, 0xfc, !PT ;  /* 0x0000100009091812 */ /* 0x000fe200078efcff */
[----:B------:R-:W-:Y:S01]  /*31fc0*/  VIADD R49, R0, 0x40 ;  /* 0x0000004000317836 */ /* 0x000fe20000000000 */
[----:B------:R-:W-:Y:S02]  /*31fd0*/  ISETP.LT.AND P1, PT, R3, UR18, !P0 ;  /* 0x0000001203007c0c */ /* 0x000fe4000c721270 */
[----:B------:R-:W-:Y:S01]  /*31fe0*/  LOP3.LUT R14, R14, 0xfdffffff, RZ, 0xc0, !PT ;  /* 0xfdffffff0e0e7812 */ /* 0x000fe200078ec0ff */
[----:B------:R1:W-:Y:S01]  /*31ff0*/  STL.64 [R1+0xb0], R60 ;  /* 0x0000b03c01007387 */ /* 0x0003e20000100a00 */
[----:B------:R-:W-:Y:S01]  /*32000*/  LOP3.LUT R9, R9, 0xffffbfff, RZ, 0xc0, !PT ;  /* 0xffffbfff09097812 */ /* 0x000fe200078ec0ff */
[C---:B------:R-:W-:Y:S01]  /*32010*/  VIADD R50, R0.reuse, 0x41 ;  /* 0x0000004100327836 */ /* 0x040fe20000000000 */
[----:B------:R-:W-:Y:S01]  /*32020*/  ISETP.GE.AND P0, PT, R49, UR36, PT ;  /* 0x0000002431007c0c */ /* 0x000fe2000bf06270 */
[----:B------:R4:W-:Y:S01]  /*32030*/  STL.64 [R1+0xa8], R58 ;  /* 0x0000a83a01007387 */ /* 0x0009e20000100a00 */
[----:B------:R-:W-:Y:S01]  /*32040*/  ULDC.64 UR36, c[0x0][0x228] ;  /* 0x00008a0000247ab9 */ /* 0x000fe20000000a00 */
[----:B------:R-:W-:Y:S01]  /*32050*/  @P2 LOP3.LUT R9, R9, 0x4000, RZ, 0xfc, !PT ;  /* 0x0000400009092812 */ /* 0x000fe200078efcff */
[----:B0-----:R-:W-:Y:S01]  /*32060*/  VIADD R63, R0, 0x55 ;  /* 0x00000055003f7836 */ /* 0x001fe20000000000 */
[----:B------:R-:W-:Y:S01]  /*32070*/  ISETP.LT.AND P2, PT, R3, UR24, !P0 ;  /* 0x0000001803007c0c */ /* 0x000fe2000c741270 */
[----:B------:R-:W-:Y:S01]  /*32080*/  UMOV UR10, UR46 ;  /* 0x0000002e000a7c82 */ /* 0x000fe20008000000 */
[----:B------:R-:W-:Y:S01]  /*32090*/  @P1 LOP3.LUT R14, R14, 0x2000000, RZ, 0xfc, !PT ;  /* 0x020000000e0e1812 */ /* 0x000fe200078efcff */
[----:B------:R0:W-:Y:S01]  /*320a0*/  STL.64 [R1+0xa0], R56 ;  /* 0x0000a03801007387 */ /* 0x0001e20000100a00 */
[----:B------:R-:W-:Y:S01]  /*320b0*/  ISETP.LT.AND P1, PT, R2, UR22, !P0 ;  /* 0x0000001602007c0c */ /* 0x000fe2000c721270 */
[C---:B------:R-:W-:Y:S01]  /*320c0*/  VIADD R62, R0.reuse, 0x54 ;  /* 0x00000054003e7836 */ /* 0x040fe20000000000 */
[----:B------:R-:W-:Y:S01]  /*320d0*/  LOP3.LUT R9, R9, 0xffffdfff, RZ, 0xc0, !PT ;  /* 0xffffdfff09097812 */ /* 0x000fe200078ec0ff */
[----:B------:R-:W-:Y:S01]  /*320e0*/  UMOV UR14, UR47 ;  /* 0x0000002f000e7c82 */ /* 0x000fe20008000000 */
[----:B------:R-:W-:Y:S01]  /*320f0*/  ULDC.64 UR46, c[0x0][0x228] ;  /* 0x00008a00002e7ab9 */ /* 0x000fe20000000a00 */
[C---:B-1----:R-:W-:Y:S01]  /*32100*/  VIADD R61, R0.reuse, 0x52 ;  /* 0x00000052003d7836 */ /* 0x042fe20000000000 */
[----:B------:R-:W-:Y:S01]  /*32110*/  ULDC UR18, c[0x0][0x228] ;  /* 0x00008a0000127ab9 */ /* 0x000fe20000000800 */
[C---:B------:R-:W-:Y:S01]  /*32120*/  VIADD R60, R0.reuse, 0x50 ;  /* 0x00000050003c7836 */ /* 0x040fe20000000000 */
[----:B------:R-:W-:Y:S01]  /*32130*/  ULDC UR20, c[0x0][0x228] ;  /* 0x00008a0000147ab9 */ /* 0x000fe20000000800 */
[----:B------:R-:W-:Y:S01]  /*32140*/  @P2 LOP3.LUT R9, R9, 0x2000, RZ, 0xfc, !PT ;  /* 0x0000200009092812 */ /* 0x000fe200078efcff */
[C---:B----4-:R-:W-:Y:S01]  /*32150*/  VIADD R59, R0.reuse, 0x4e ;  /* 0x0000004e003b7836 */ /* 0x050fe20000000000 */
[----:B------:R-:W-:Y:S01]  /*32160*/  ULDC UR24, c[0x0][0x228] ;  /* 0x00008a0000187ab9 */ /* 0x000fe20000000800 */
[C---:B0-----:R-:W-:Y:S01]  /*32170*/  VIADD R56, R0.reuse, 0x47 ;  /* 0x0000004700387836 */ /* 0x041fe20000000000 */
[----:B------:R-:W-:Y:S01]  /*32180*/  LOP3.LUT R9, R9, 0xfffffbff, RZ, 0xc0, !PT ;  /* 0xfffffbff09097812 */ /* 0x000fe200078ec0ff */
[----:B------:R-:W-:-:S02]  /*32190*/  VIADD R58, R0, 0x4b ;  /* 0x0000004b003a7836 */ /* 0x000fc40000000000 */
[----:B------:R-:W-:Y:S01]  /*321a0*/  VIADD R52, R0, 0x43 ;  /* 0x0000004300347836 */ /* 0x000fe20000000000 */
[----:B------:R-:W-:Y:S01]  /*321b0*/  ISETP.GE.AND P0, PT, R56, UR41, PT ;  /* 0x0000002938007c0c */ /* 0x000fe2000bf06270 */
[C---:B------:R-:W-:Y:S01]  /*321c0*/  VIADD R57, R0.reuse, 0x49 ;  /* 0x0000004900397836 */ /* 0x040fe20000000000 */
[----:B------:R-:W-:Y:S01]  /*321d0*/  @P1 LOP3.LUT R9, R9, 0x400, RZ, 0xfc, !PT ;  /* 0x0000040009091812 */ /* 0x000fe200078efcff */
[----:B------:R-:W-:Y:S01]  /*321e0*/  VIADD R53, R0, 0x44 ;  /* 0x0000004400357836 */ /* 0x000fe20000000000 */
[----:B------:R-:W-:Y:S01]  /*321f0*/  ISETP.LT.AND P1, PT, R2, UR38, !P0 ;  /* 0x0000002602007c0c */ /* 0x000fe2000c721270 */
[----:B------:R-:W-:Y:S01]  /*32200*/  ULDC.64 UR38, c[0x0][0x228] ;  /* 0x00008a0000267ab9 */ /* 0x000fe20000000a00 */
[----:B------:R-:W-:Y:S01]  /*32210*/  ISETP.LT.AND P0, PT, R3, UR44, !P0 ;  /* 0x0000002c03007c0c */ /* 0x000fe2000c701270 */
[C---:B------:R-:W-:Y:S01]  /*32220*/  VIADD R55, R0.reuse, 0x46 ;  /* 0x0000004600377836 */ /* 0x040fe20000000000 */
[----:B------:R-:W-:Y:S01]  /*32230*/  LOP3.LUT R9, R9, 0xfffff7ff, RZ, 0xc0, !PT ;  /* 0xfffff7ff09097812 */ /* 0x000fe200078ec0ff */
[----:B------:R-:W-:-:S02]  /*32240*/  VIADD R67, R0, 0x53 ;  /* 0x0000005300437836 */ /* 0x000fc40000000000 */
[C---:B------:R-:W-:Y:S02]  /*32250*/  VIADD R48, R0.reuse, 0x51 ;  /* 0x0000005100307836 */ /* 0x040fe40000000000 */
[----:B------:R-:W-:Y:S01]  /*32260*/  VIADD R49, R0, 0x4f ;  /* 0x0000004f00317836 */ /* 0x000fe20000000000 */
[----:B------:R-:W-:Y:S01]  /*32270*/  LOP3.LUT R14, R14, 0x7fffffff, RZ, 0xc0, !PT ;  /* 0x7fffffff0e0e7812 */ /* 0x000fe200078ec0ff */
[----:B------:R-:W-:Y:S02]  /*32280*/  ULDC UR22, c[0x0][0x22c] ;  /* 0x00008b0000167ab9 */ /* 0x000fe40000000800 */
[----:B------:R-:W-:-:S04]  /*32290*/  @P1 LOP3.LUT R9, R9, 0x800, RZ, 0xfc, !PT ;  /* 0x0000080009091812 */ /* 0x000fc800078efcff */
[----:B------:R-:W-:-:S04]  /*322a0*/  LOP3.LUT R9, R9, 0xfffffdff, RZ, 0xc0, !PT ;  /* 0xfffffdff09097812 */ /* 0x000fc800078ec0ff */
[----:B------:R-:W-:Y:S02]  /*322b0*/  @P0 LOP3.LUT R9, R9, 0x200, RZ, 0xfc, !PT ;  /* 0x0000020009090812 */ /* 0x000fe400078efcff */
[----:B------:R-:W-:Y:S01]  /*322c0*/  ISETP.GE.AND P0, PT, R0, UR45, PT ;  /* 0x0000002d00007c0c */ /* 0x000fe2000bf06270 */
[----:B------:R-:W-:-:S03]  /*322d0*/  ULDC.64 UR44, c[0x0][0x228] ;  /* 0x00008a00002c7ab9 */ /* 0x000fc60000000a00 */
[----:B------:R-:W-:Y:S01]  /*322e0*/  ISETP.LT.AND P1, PT, R3, UR26, !P0 ;  /* 0x0000001a03007c0c */ /* 0x000fe2000c721270 */
[----:B------:R-:W-:Y:S01]  /*322f0*/  ULDC UR26, c[0x0][0x228] ;  /* 0x00008a00001a7ab9 */ /* 0x000fe20000000800 */
[----:B------:R-:W-:Y:S02]  /*32300*/  LOP3.LUT R9, R9, 0xffffff7f, RZ, 0xc0, !PT ;  /* 0xffffff7f09097812 */ /* 0x000fe400078ec0ff */
[----:B------:R-:W-:-:S09]  /*32310*/  ISETP.GE.AND P0, PT, R50, UR34, PT ;  /* 0x0000002232007c0c */ /* 0x000fd2000bf06270 */
[----:B------:R-:W-:Y:S02]  /*32320*/  @P1 LOP3.LUT R9, R9, 0x80, RZ, 0xfc, !PT ;  /* 0x0000008009091812 */ /* 0x000fe400078efcff */
[----:B------:R-:W-:Y:S01]  /*32330*/  ISETP.LT.AND P1, PT, R3, UR30, !P0 ;  /* 0x0000001e03007c0c */ /* 0x000fe2000c721270 */
[----:B------:R-:W-:Y:S01]  /*32340*/  ULDC UR30, c[0x0][0x228] ;  /* 0x00008a00001e7ab9 */ /* 0x000fe20000000800 */
[----:B------:R-:W-:Y:S01]  /*32350*/  ISETP.LT.AND P0, PT, R2, UR28, !P0 ;  /* 0x0000001c02007c0c */ /* 0x000fe2000c701270 */
[----:B------:R-:W-:Y:S01]  /*32360*/  ULDC UR28, c[0x0][0x22c] ;  /* 0x00008b00001c7ab9 */ /* 0x000fe20000000800 */
[----:B------:R-:W-:-:S09]  /*32370*/  LOP3.LUT R9, R9, 0xfffffeff, RZ, 0xc0, !PT ;  /* 0xfffffeff09097812 */ /* 0x000fd200078ec0ff */
[----:B------:R-:W-:-:S04]  /*32380*/  @P1 LOP3.LUT R9, R9, 0x100, RZ, 0xfc, !PT ;  /* 0x0000010009091812 */ /* 0x000fc800078efcff */
[----:B------:R-:W-:-:S04]  /*32390*/  LOP3.LUT R9, R9, 0xffffffdf, RZ, 0xc0, !PT ;  /* 0xffffffdf09097812 */ /* 0x000fc800078ec0ff */
[----:B------:R-:W-:Y:S02]  /*323a0*/  @P0 LOP3.LUT R9, R9, 0x20, RZ, 0xfc, !PT ;  /* 0x0000002009090812 */ /* 0x000fe400078efcff */
[----:B------:R-:W-:-:S04]  /*323b0*/  ISETP.GE.AND P0, PT, R66, UR33, PT ;  /* 0x0000002142007c0c */ /* 0x000fc8000bf06270 */
[----:B------:R-:W-:Y:S01]  /*323c0*/  ISETP.LT.AND P2, PT, R3, UR32, !P0 ;  /* 0x0000002003007c0c */ /* 0x000fe2000c741270 */
[----:B------:R-:W-:Y:S01]  /*323d0*/  ULDC.64 UR32, c[0x0][0x228] ;  /* 0x00008a0000207ab9 */ /* 0x000fe20000000a00 */
[----:B------:R-:W-:Y:S02]  /*323e0*/  ISETP.LT.AND P1, PT, R2, UR42, !P0 ;  /* 0x0000002a02007c0c */ /* 0x000fe4000c721270 */
[----:B------:R-:W-:Y:S02]  /*323f0*/  LOP3.LUT R9, R9, 0xffffffbf, RZ, 0xc0, !PT ;  /* 0xffffffbf09097812 */ /* 0x000fe400078ec0ff */
[----:B------:R-:W-:Y:S01]  /*32400*/  ISETP.GE.AND P0, PT, R65, UR35, PT ;  /* 0x0000002341007c0c */ /* 0x000fe2000bf06270 */
[----:B------:R-:W-:-:S06]  /*32410*/  ULDC.64 UR34, c[0x0][0x228] ;  /* 0x00008a0000227ab9 */ /* 0x000fcc0000000a00 */
[----:B------:R-:W-:-:S04]  /*32420*/  @P2 LOP3.LUT R9, R9, 0x40, RZ, 0xfc, !PT ;  /* 0x0000004009092812 */ /* 0x000fc800078efcff */
[----:B------:R-:W-:-:S04]  /*32430*/  LOP3.LUT R9, R9, 0xffffffef, RZ, 0xc0, !PT ;  /* 0xffffffef09097812 */ /* 0x000fc800078ec0ff */
[----:B------:R-:W-:Y:S02]  /*32440*/  @P1 LOP3.LUT R9, R9, 0x10, RZ, 0xfc, !PT ;  /* 0x0000001009091812 */ /* 0x000fe400078efcff */
[----:B------:R-:W-:Y:S02]  /*32450*/  ISETP.LT.AND P1, PT, R3, UR36, !P0 ;  /* 0x0000002403007c0c */ /* 0x000fe4000c721270 */
[----:B------:R-:W-:Y:S02]  /*32460*/  ISETP.LT.AND P0, PT, R2, UR38, !P0 ;  /* 0x0000002602007c0c */ /* 0x000fe4000c701270 */
[----:B------:R-:W-:-:S09]  /*32470*/  LOP3.LUT R9, R9, 0xfffffff7, RZ, 0xc0, !PT ;  /* 0xfffffff709097812 */ /* 0x000fd200078ec0ff */
[----:B------:R-:W-:-:S04]  /*32480*/  @P1 LOP3.LUT R9, R9, 0x8, RZ, 0xfc, !PT ;  /* 0x0000000809091812 */ /* 0x000fc800078efcff */
[----:B------:R-:W-:-:S04]  /*32490*/  LOP3.LUT R9, R9, 0xfffffffb, RZ, 0xc0, !PT ;  /* 0xfffffffb09097812 */ /* 0x000fc800078ec0ff */
[----:B------:R-:W-:Y:S02]  /*324a0*/  @P0 LOP3.LUT R9, R9, 0x4, RZ, 0xfc, !PT ;  /* 0x0000000409090812 */ /* 0x000fe400078efcff */
[----:B------:R-:W-:Y:S01]  /*324b0*/  ISETP.GE.AND P0, PT, R64, UR43, PT ;  /* 0x0000002b40007c0c */ /* 0x000fe2000bf06270 */
[----:B------:R-:W-:-:S03]  /*324c0*/  ULDC.64 UR42, c[0x0][0x228] ;  /* 0x00008a00002a7ab9 */ /* 0x000fc60000000a00 */
[----:B------:R-:W-:Y:S01]  /*324d0*/  ISETP.LT.AND P2, PT, R3, UR12, !P0 ;  /* 0x0000000c03007c0c */ /* 0x000fe2000c741270 */
[----:B------:R-:W-:Y:S01]  /*324e0*/  ULDC UR12, c[0x0][0x228] ;  /* 0x00008a00000c7ab9 */ /* 0x000fe20000000800 */
[----:B------:R-:W-:Y:S02]  /*324f0*/  ISETP.LT.AND P1, PT, R2, UR50, !P0 ;  /* 0x0000003202007c0c */ /* 0x000fe4000c721270 */
[----:B------:R-:W-:Y:S02]  /*32500*/  LOP3.LUT R9, R9, 0xfffffffd, RZ, 0xc0, !PT ;  /* 0xfffffffd09097812 */ /* 0x000fe400078ec0ff */
[----:B------:R-:W-:Y:S01]  /*32510*/  ISETP.GE.AND P0, PT, R63, UR37, PT ;  /* 0x000000253f007c0c */ /* 0x000fe2000bf06270 */
[----:B------:R-:W-:-:S06]  /*32520*/  ULDC.64 UR36, c[0x0][0x228] ;  /* 0x00008a0000247ab9 */ /* 0x000fcc0000000a00 */
[----:B------:R-:W-:-:S04]  /*32530*/  @P2 LOP3.LUT R9, R9, 0x2, RZ, 0xfc, !PT ;  /* 0x0000000209092812 */ /* 0x000fc800078efcff */
[----:B------:R-:W-:-:S04]  /*32540*/  LOP3.LUT R9, R9, 0xfffffffe, RZ, 0xc0, !PT ;  /* 0xfffffffe09097812 */ /* 0x000fc800078ec0ff */
[----:B------:R-:W-:Y:S02]  /*32550*/  @P1 LOP3.LUT R9, R9, 0x1, RZ, 0xfc, !PT ;  /* 0x0000000109091812 */ /* 0x000fe400078efcff */
[----:B------:R-:W-:Y:S01]  /*32560*/  ISETP.LT.AND P1, PT, R3, UR10, !P0 ;  /* 0x0000000a03007c0c */ /* 0x000fe2000c721270 */
[----:B------:R-:W-:Y:S01]  /*32570*/  ULDC UR10, c[0x0][0x22c] ;  /* 0x00008b00000a7ab9 */ /* 0x000fe20000000800 */
[----:B------:R-:W-:-:S11]  /*32580*/  ISETP.LT.AND P0, PT, R2, UR48, !P0 ;  /* 0x0000003002007c0c */ /* 0x000fd6000c701270 */
        /* <DEDUP_REMOVED lines=33> */
[----:B------:R-:W-:Y:S01]  /*327a0*/  ULDC.64 UR40, c[0x0][0x228] ;  /* 0x00008a0000287ab9 */ /* 0x000fe20000000a00 */
[----:B------:R-:W-:Y:S01]  /*327b0*/  ISETP.LT.AND P0, PT, R3, UR38, !P0 ;  /* 0x0000002603007c0c */ /* 0x000fe2000c701270 */
[----:B------:R-:W-:Y:S01]  /*327c0*/  ULDC UR38, c[0x0][0x22c] ;  /* 0x00008b0000267ab9 */ /* 0x000fe20000000800 */
[----:B------:R-:W-:-:S09]  /*327d0*/  LOP3.LUT R13, R13, 0xff7fffff, RZ, 0xc0, !PT ;  /* 0xff7fffff0d0d7812 */ /* 0x000fd200078ec0ff */
[----:B------:R-:W-:-:S04]  /*327e0*/  @P1 LOP3.LUT R13, R13, 0x800000, RZ, 0xfc, !PT ;  /* 0x008000000d0d1812 */ /* 0x000fc800078efcff */
[----:B------:R-:W-:-:S04]  /*327f0*/  LOP3.LUT R13, R13, 0xffbfffff, RZ, 0xc0, !PT ;  /* 0xffbfffff0d0d7812 */ /* 0x000fc800078ec0ff */
[----:B------:R-:W-:Y:S02]  /*32800*/  @P0 LOP3.LUT R13, R13, 0x400000, RZ, 0xfc, !PT ;  /* 0x004000000d0d0812 */ /* 0x000fe400078efcff */
[----:B------:R-:W-:Y:S01]  /*32810*/  ISETP.GE.AND P0, PT, R58, UR43, PT ;  /* 0x0000002b3a007c0c */ /* 0x000fe2000bf06270 */
[----:B------:R-:W-:-:S03]  /*32820*/  ULDC.64 UR42, c[0x0][0x228] ;  /* 0x00008a00002a7ab9 */ /* 0x000fc60000000a00 */
[----:B------:R-:W-:Y:S02]  /*32830*/  ISETP.LT.AND P2, PT, R3, UR56, !P0 ;  /* 0x0000003803007c0c */ /* 0x000fe4000c741270 */
        /* <DEDUP_REMOVED lines=17> */
[----:B------:R-:W-:Y:S01]  /*32950*/  ISETP.LT.AND P1, PT, R2, UR40, !P0 ;  /* 0x0000002802007c0c */ /* 0x000fe2000c721270 */
[----:B------:R-:W-:Y:S01]  /*32960*/  ULDC UR40, c[0x0][0x228] ;  /* 0x00008a0000287ab9 */ /* 0x000fe20000000800 */
        /* <DEDUP_REMOVED lines=35> */
[----:B------:R-:W-:-:S03]  /*32ba0*/  ULDC UR57, c[0x0][0x22c] ;  /* 0x00008b0000397ab9 */ /* 0x000fc60000000800 */
        /* <DEDUP_REMOVED lines=18> */
[----:B------:R-:W-:Y:S02]  /*32cd0*/  ISETP.GE.AND P0, PT, R48, UR14, PT ;  /* 0x0000000e30007c0c */ /* 0x000fe4000bf06270 */
[----:B------:R-:W-:Y:S01]  /*32ce0*/  LOP3.LUT R13, R13, 0xffffffdf, RZ, 0xc0, !PT ;  /* 0xffffffdf0d0d7812 */ /* 0x000fe200078ec0ff */
[----:B------:R-:W-:Y:S01]  /*32cf0*/  VIADD R48, R0, 0x4d ;  /* 0x0000004d00307836 */ /* 0x000fe20000000000 */
[----:B------:R-:W-:Y:S01]  /*32d00*/  ISETP.LT.AND P1, PT, R3, UR16, !P0 ;  /* 0x0000001003007c0c */ /* 0x000fe2000c721270 */
[----:B------:R-:W-:Y:S01]  /*32d10*/  ULDC UR16, c[0x0][0x22c] ;  /* 0x00008b0000107ab9 */ /* 0x000fe20000000800 */
[----:B------:R-:W-:Y:S01]  /*32d20*/  ISETP.LT.AND P0, PT, R2, UR12, !P0 ;  /* 0x0000000c02007c0c */ /* 0x000fe2000c701270 */
[----:B------:R-:W-:Y:S01]  /*32d30*/  ULDC UR14, c[0x0][0x22c] ;  /* 0x00008b00000e7ab9 */ /* 0x000fe20000000800 */
[----:B--2---:R-:W-:Y:S01]  /*32d40*/  LOP3.LUT R15, R15, 0x7fffffff, RZ, 0xc0, !PT ;  /* 0x7fffffff0f0f7812 */ /* 0x004fe200078ec0ff */
[----:B------:R-:W-:-:S08]  /*32d50*/  ULDC UR12, c[0x0][0x22c] ;  /* 0x00008b00000c7ab9 */ /* 0x000fd00000000800 */
[----:B------:R-:W-:-:S04]  /*32d60*/  @P1 LOP3.LUT R13, R13, 0x20, RZ, 0xfc, !PT ;  /* 0x000000200d0d1812 */ /* 0x000fc800078efcff */
[----:B------:R-:W-:-:S04]  /*32d70*/  LOP3.LUT R13, R13, 0xffffffef, RZ, 0xc0, !PT ;  /* 0xffffffef0d0d7812 */ /* 0x000fc800078ec0ff */
[----:B------:R-:W-:Y:S02]  /*32d80*/  @P0 LOP3.LUT R13, R13, 0x10, RZ, 0xfc, !PT ;  /* 0x000000100d0d0812 */ /* 0x000fe400078efcff */
[----:B------:R-:W-:-:S04]  /*32d90*/  ISETP.GE.AND P0, PT, R49, UR33, PT ;  /* 0x0000002131007c0c */ /* 0x000fc8000bf06270 */
[----:B------:R-:W-:Y:S02]  /*32da0*/  ISETP.LT.AND P1, PT, R3, UR18, !P0 ;  /* 0x0000001203007c0c */ /* 0x000fe4000c721270 */
[----:B------:R-:W-:Y:S01]  /*32db0*/  LOP3.LUT R13, R13, 0xfffffff7, RZ, 0xc0, !PT ;  /* 0xfffffff70d0d7812 */ /* 0x000fe200078ec0ff */
[----:B------:R-:W-:Y:S01]  /*32dc0*/  VIADD R49, R0, 0x4c ;  /* 0x0000004c00317836 */ /* 0x000fe20000000000 */
[----:B------:R-:W-:Y:S01]  /*32dd0*/  ISETP.LT.AND P0, PT, R2, UR20, !P0 ;  /* 0x0000001402007c0c */ /* 0x000fe2000c701270 */
[----:B------:R-:W-:Y:S01]  /*32de0*/  ULDC UR20, c[0x0][0x22c] ;  /* 0x00008b0000147ab9 */ /* 0x000fe20000000800 */
[----:B------:R-:W-:Y:S01]  /*32df0*/  LOP3.LUT R16, R16, 0x7fffffff, RZ, 0xc0, !PT ;  /* 0x7fffffff10107812 */ /* 0x000fe200078ec0ff */
[----:B------:R-:W-:-:S06]  /*32e00*/  ULDC UR18, c[0x0][0x22c] ;  /* 0x00008b0000127ab9 */ /* 0x000fcc0000000800 */
        /* <DEDUP_REMOVED lines=10> */
[----:B------:R-:W-:Y:S01]  /*32eb0*/  LOP3.LUT R17, R17, 0x7fffffff, RZ, 0xc0, !PT ;  /* 0x7fffffff11117812 */ /* 0x000fe200078ec0ff */
[----:B------:R-:W-:-:S08]  /*32ec0*/  ULDC UR24, c[0x0][0x22c] ;  /* 0x00008b0000187ab9 */ /* 0x000fd00000000800 */
[----:B------:R-:W-:-:S04]  /*32ed0*/  @P1 LOP3.LUT R13, R13, 0x2, RZ, 0xfc, !PT ;  /* 0x000000020d0d1812 */ /* 0x000fc800078efcff */
[----:B------:R-:W-:-:S04]  /*32ee0*/  LOP3.LUT R13, R13, 0xfffffffe, RZ, 0xc0, !PT ;  /* 0xfffffffe0d0d7812 */ /* 0x000fc800078ec0ff */
[----:B------:R-:W-:Y:S02]  /*32ef0*/  @P0 LOP3.LUT R13, R13, 0x1, RZ, 0xfc, !PT ;  /* 0x000000010d0d0812 */ /* 0x000fe400078efcff */
[----:B------:R-:W-:Y:S01]  /*32f00*/  ISETP.GE.AND P0, PT, R49, UR35, PT ;  /* 0x0000002331007c0c */ /* 0x000fe2000bf06270 */
[----:B------:R-:W-:Y:S01]  /*32f10*/  VIADD R49, R0, 0x3 ;  /* 0x0000000300317836 */ /* 0x000fe20000000000 */
[----:B------:R-:W-:Y:S02]  /*32f20*/  ULDC UR35, c[0x0][0x22c] ;  /* 0x00008b0000237ab9 */ /* 0x000fe40000000800 */
[----:B------:R-:W-:Y:S01]  /*32f30*/  ISETP.LT.AND P1, PT, R3, UR56, !P0 ;  /* 0x0000003803007c0c */ /* 0x000fe2000c721270 */
[----:B------:R-:W-:Y:S01]  /*32f40*/  ULDC UR56, c[0x0][0x228] ;  /* 0x00008a0000387ab9 */ /* 0x000fe20000000800 */
[----:B------:R-:W-:Y:S01]  /*32f50*/  ISETP.LT.AND P0, PT, R2, UR30, !P0 ;  /* 0x0000001e02007c0c */ /* 0x000fe2000c701270 */
[----:B------:R-:W-:-:S10]  /*32f60*/  ULDC UR30, c[0x0][0x22c] ;  /* 0x00008b00001e7ab9 */ /* 0x000fd40000000800 */
        /* <DEDUP_REMOVED lines=10> */
[----:B------:R-:W-:-:S09]  /*33010*/  ULDC UR37, c[0x0][0x22c] ;  /* 0x00008b0000257ab9 */ /* 0x000fd20000000800 */
[----:B------:R-:W-:-:S04]  /*33020*/  @P1 LOP3.LUT R14, R14, 0x20000000, RZ, 0xfc, !PT ;  /* 0x200000000e0e1812 */ /* 0x000fc800078efcff */
[----:B------:R-:W-:-:S04]  /*33030*/  LOP3.LUT R14, R14, 0xefffffff, RZ, 0xc0, !PT ;  /* 0xefffffff0e0e7812 */ /* 0x000fc800078ec0ff */
[----:B------:R-:W-:Y:S02]  /*33040*/  @P0 LOP3.LUT R14, R14, 0x10000000, RZ, 0xfc, !PT ;  /* 0x100000000e0e0812 */ /* 0x000fe400078efcff */
[----:B------:R-:W-:Y:S01]  /*33050*/  ISETP.GE.AND P0, PT, R48, UR39, PT ;  /* 0x0000002730007c0c */ /* 0x000fe2000bf06270 */
[----:B------:R-:W-:-:S03]  /*33060*/  ULDC UR39, c[0x0][0x228] ;  /* 0x00008a0000277ab9 */ /* 0x000fc60000000800 */
[----:B------:R-:W-:Y:S02]  /*33070*/  ISETP.LT.AND P1, PT, R3, UR42, !P0 ;  /* 0x0000002a03007c0c */ /* 0x000fe4000c721270 */
[----:B------:R-:W-:Y:S01]  /*33080*/  LOP3.LUT R14, R14, 0xf7ffffff, RZ, 0xc0, !PT ;  /* 0xf7ffffff0e0e7812 */ /* 0x000fe200078ec0ff */
[----:B------:R-:W-:Y:S01]  /*33090*/  VIADD R48, R0, 0x3d ;  /* 0x0000003d00307836 */ /* 0x000fe20000000000 */
[----:B------:R-:W-:Y:S01]  /*330a0*/  ISETP.LT.AND P0, PT, R2, UR32, !P0 ;  /* 0x0000002002007c0c */ /* 0x000fe2000c701270 */
[----:B------:R-:W-:Y:S01]  /*330b0*/  ULDC.64 UR32, c[0x0][0x228] ;  /* 0x00008a0000207ab9 */ /* 0x000fe20000000a00 */
[----:B------:R-:W-:-:S07]  /*330c0*/  ULDC UR42, c[0x0][0x228] ;  /* 0x00008a00002a7ab9 */ /* 0x000fce0000000800 */
        /* <DEDUP_REMOVED lines=38> */
[----:B------:R-:W-:Y:S01]  /*33330*/  ISETP.LT.AND P1, PT, R3, UR40, !P0 ;  /* 0x0000002803007c0c */ /* 0x000fe2000c721270 */
[----:B------:R-:W-:Y:S01]  /*33340*/  ULDC UR40, c[0x0][0x228] ;  /* 0x00008a0000287ab9 */ /* 0x000fe20000000800 */
[----:B------:R-:W-:Y:S02]  /*33350*/  ISETP.LT.AND P0, PT, R2, UR42, !P0 ;  /* 0x0000002a02007c0c */ /* 0x000fe4000c701270 */
[----:B------:R-:W-:Y:S01]  /*33360*/  LOP3.LUT R14, R14, 0xffffdfff, RZ, 0xc0, !PT ;  /* 0xffffdfff0e0e7812 */ /* 0x000fe200078ec0ff */
[----:B------:R-:W-:Y:S01]  /*33370*/  VIADD R49, R0, 0x3b ;  /* 0x0000003b00317836 */ /* 0x000fe20000000000 */
        /* <DEDUP_REMOVED lines=22> */
[----:B------:R-:W-:Y:S01]  /*334e0*/  ULDC UR44, c[0x0][0x228] ;  /* 0x00008a00002c7ab9 */ /* 0x000fe20000000800 */
        /* <DEDUP_REMOVED lines=64> */
[----:B------:R-:W-:Y:S01]  /*338f0*/  VIADD R49, R0, 0x37 ;  /* 0x0000003700317836 */ /* 0x000fe20000000000 */
[----:B------:R-:W-:-:S08]  /*33900*/  ULDC UR46, c[0x0][0x22c] ;  /* 0x00008b00002e7ab9 */ /* 0x000fd00000000800 */
        /* <DEDUP_REMOVED lines=58> */
[----:B------:R-:W-:Y:S01]  /*33cb0*/  VIADD R48, R0, 0xc ;  /* 0x0000000c00307836 */ /* 0x000fe20000000000 */
[----:B------:R-:W-:Y:S01]  /*33cc0*/  LOP3.LUT R15, R15, 0xfffbffff, RZ, 0xc0, !PT ;  /* 0xfffbffff0f0f7812 */ /* 0x000fe200078ec0ff */
[----:B------:R-:W-:Y:S01]  /*33cd0*/  ULDC UR41, c[0x0][0x228] ;  /* 0x00008a0000297ab9 */ /* 0x000fe20000000800 */
[----:B------:R-:W-:Y:S01]  /*33ce0*/  ISETP.LT.AND P1, PT, R3, UR47, !P0 ;  /* 0x0000002f03007c0c */ /* 0x000fe2000c721270 */
[----:B------:R-:W-:Y:S01]  /*33cf0*/  ULDC UR47, c[0x0][0x228] ;  /* 0x00008a00002f7ab9 */ /* 0x000fe20000000800 */
[----:B------:R-:W-:Y:S01]  /*33d00*/  ISETP.LT.AND P0, PT, R2, UR48, !P0 ;  /* 0x0000003002007c0c */ /* 0x000fe2000c701270 */
[----:B------:R-:W-:Y:S01]  /*33d10*/  VIADD R49, R0, 0x34 ;  /* 0x0000003400317836 */ /* 0x000fe20000000000 */
        /* <DEDUP_REMOVED lines=1003> */
[----:B---3--:R-:W-:Y:S01]  /*37bd0*/  LOP3.LUT R190, R190, 0xfffeffff, RZ, 0xc0, !PT ;  /* 0xfffeffffbebe7812 */ /* 0x008fe200078ec0ff */
[----:B------:R-:W-:Y:S01]  /*37be0*/  VIADD R115, R0, 0xf9 ;  /* 0x000000f900737836 */ /* 0x000fe20000000000 */
        /* <DEDUP_REMOVED lines=11> */
[----:B------:R-:W-:Y:S01]  /*37ca0*/  ISETP.GE.AND P4, PT, R120, UR9, PT ;  /* 0x0000000978007c0c */ /* 0x000fe2000bf86270 */
[C---:B------:R-:W-:Y:S01]  /*37cb0*/  VIADD R113, R0.reuse, 0xf7 ;  /* 0x000000f700717836 */ /* 0x040fe20000000000 */
[----:B------:R-:W-:Y:S01]  /*37cc0*/  ULDC UR18, c[0x0][0x22c] ;  /* 0x00008b0000127ab9 */ /* 0x000fe20000000800 */
[----:B------:R-:W-:Y:S01]  /*37cd0*/  VIADD R114, R0, 0xf8 ;  /* 0x000000f800727836 */ /* 0x000fe20000000000 */
[----:B------:R-:W-:-:S05]  /*37ce0*/  ULDC UR9, c[0x0][0x22c] ;  /* 0x00008b0000097ab9 */ /* 0x000fca0000000800 */
        /* <DEDUP_REMOVED lines=32> */
[----:B------:R-:W-:Y:S01]  /*37ef0*/  @P4 LOP3.LUT R190, R190, 0x10000, RZ, 0xfc, !PT ;  /* 0x00010000bebe4812 */ /* 0x000fe200078efcff */
[----:B------:R-:W-:-:S08]  /*37f00*/  VIADD R112, R0, 0xf6 ;  /* 0x000000f600707836 */ /* 0x000fd00000000000 */
[----:B------:R-:W-:Y:S01]  /*37f10*/  @P1 LOP3.LUT R4, R4, 0x20000, RZ, 0xfc, !PT ;  /* 0x0002000004041812 */ /* 0x000fe200078efcff */
[C---:B------:R-:W-:Y:S01]  /*37f20*/  VIADD R111, R0.reuse, 0xf5 ;  /* 0x000000f5006f7836 */ /* 0x040fe20000000000 */
[----:B------:R-:W-:Y:S01]  /*37f30*/  ISETP.GE.AND P6, PT, R113, UR21, PT ;  /* 0x0000001571007c0c */ /* 0x000fe2000bfc6270 */
[----:B------:R-:W-:Y:S01]  /*37f40*/  VIADD R110, R0, 0xf4 ;  /* 0x000000f4006e7836 */ /* 0x000fe20000000000 */
[----:B------:R-:W-:Y:S01]  /*37f50*/  LOP3.LUT R4, R4, 0xffff7fff, RZ, 0xc0, !PT ;  /* 0xffff7fff04047812 */ /* 0x000fe200078ec0ff */
[C---:B------:R-:W-:Y:S02]  /*37f60*/  VIADD R118, R0.reuse, 0xfc ;  /* 0x000000fc00767836 */ /* 0x040fe40000000000 */
[----:B------:R-:W-:Y:S01]  /*37f70*/  VIADD R119, R0, 0xfd ;  /* 0x000000fd00777836 */ /* 0x000fe20000000000 */
[----:B------:R-:W-:Y:S01]  /*37f80*/  @P0 LOP3.LUT R4, R4, 0x8000, RZ, 0xfc, !PT ;  /* 0x0000800004040812 */ /* 0x000fe200078efcff */
[C---:B------:R-:W-:Y:S01]  /*37f90*/  VIADD R50, R0.reuse, 0xb8 ;  /* 0x000000b800327836 */ /* 0x040fe20000000000 */
[----:B------:R-:W-:Y:S01]  /*37fa0*/  ISETP.GE.AND P0, PT, R49, UR22, PT ;  /* 0x0000001631007c0c */ /* 0x000fe2000bf06270 */
[----:B------:R-:W-:Y:S01]  /*37fb0*/  ULDC UR22, c[0x0][0x228] ;  /* 0x00008a0000167ab9 */ /* 0x000fe20000000800 */
[----:B------:R-:W-:-:S02]  /*37fc0*/  VIADD R51, R0, 0xb9 ;  /* 0x000000b900337836 */ /* 0x000fc40000000000 */
[----:B------:R-:W-:Y:S01]  /*37fd0*/  VIADD R109, R0, 0xf3 ;  /* 0x000000f3006d7836 */ /* 0x000fe20000000000 */
[----:B------:R-:W-:Y:S01]  /*37fe0*/  ISETP.LT.AND P1, PT, R2, UR20, !P0 ;  /* 0x0000001402007c0c */ /* 0x000fe2000c721270 */
[----:B------:R-:W-:Y:S01]  /*37ff0*/  ULDC UR20, c[0x0][0x228] ;  /* 0x00008a0000147ab9 */ /* 0x000fe20000000800 */
[----:B------:R-:W-:Y:S01]  /*38000*/  ISETP.LT.AND P0, PT, R3, UR60, !P0 ;  /* 0x0000003c03007c0c */ /* 0x000fe2000c701270 */
[----:B------:R-:W-:Y:S01]  /*38010*/  VIADD R52, R0, 0xba ;  /* 0x000000ba00347836 */ /* 0x000fe20000000000 */
[----:B------:R-:W-:Y:S01]  /*38020*/  LOP3.LUT R4, R4, 0xffffbfff, RZ, 0xc0, !PT ;  /* 0xffffbfff04047812 */ /* 0x000fe200078ec0ff */
[C---:B------:R-:W-:Y:S01]  /*38030*/  VIADD R49, R0.reuse, 0x91 ;  /* 0x0000009100317836 */ /* 0x040fe20000000000 */
[----:B------:R-:W-:Y:S01]  /*38040*/  ISETP.GE.AND P4, PT, R115, UR17, PT ;  /* 0x0000001173007c0c */ /* 0x000fe2000bf86270 */
[----:B------:R-:W-:Y:S01]  /*38050*/  VIADD R117, R0, 0xfb ;  /* 0x000000fb00757836 */ /* 0x000fe20000000000 */
[----:B------:R-:W-:Y:S01]  /*38060*/  ISETP.GE.AND P5, PT, R112, UR25, PT ;  /* 0x0000001970007c0c */ /* 0x000fe2000bfa6270 */
[----:B------:R-:W-:Y:S01]  /*38070*/  VIADD R53, R0, 0xbb ;  /* 0x000000bb00357836 */ /* 0x000fe20000000000 */
[----:B------:R-:W-:Y:S01]  /*38080*/  ISETP.GE.AND P2, PT, R118, UR13, PT ;  /* 0x0000000d76007c0c */ /* 0x000fe2000bf46270 */
[----:B------:R-:W-:Y:S01]  /*38090*/  ULDC UR13, c[0x0][0x22c] ;  /* 0x00008b00000d7ab9 */ /* 0x000fe20000000800 */
[----:B------:R-:W-:Y:S01]  /*380a0*/  ISETP.GE.AND P3, PT, R119, UR11, PT ;  /* 0x0000000b77007c0c */ /* 0x000fe2000bf66270 */
[----:B------:R-:W-:Y:S01]  /*380b0*/  ULDC UR11, c[0x0][0x22c] ;  /* 0x00008b00000b7ab9 */ /* 0x000fe20000000800 */
[----:B------:R-:W-:Y:S01]  /*380c0*/  @P1 LOP3.LUT R4, R4, 0x4000, RZ, 0xfc, !PT ;  /* 0x0000400004041812 */ /* 0x000fe200078efcff */
[C---:B------:R-:W-:Y:S01]  /*380d0*/  VIADD R54, R0.reuse, 0xbc ;  /* 0x000000bc00367836 */ /* 0x040fe20000000000 */
[----:B------:R-:W0:Y:S01]  /*380e0*/  S2R R108, SR_TID.X ;  /* 0x00000000006c7919 */ /* 0x000e220000002100 */
[----:B------:R-:W-:Y:S01]  /*380f0*/  VIADD R55, R0, 0xbd ;  /* 0x000000bd00377836 */ /* 0x000fe20000000000 */
[----:B------:R-:W-:Y:S01]  /*38100*/  LOP3.LUT R4, R4, 0xffffefff, RZ, 0xc0, !PT ;  /* 0xffffefff04047812 */ /* 0x000fe200078ec0ff */
[C---:B------:R-:W-:Y:S01]  /*38110*/  VIADD R56, R0.reuse, 0xbe ;  /* 0x000000be00387836 */ /* 0x040fe20000000000 */
[----:B------:R-:W-:Y:S01]  /*38120*/  ULDC UR60, c[0x0][0x22c] ;  /* 0x00008b00003c7ab9 */ /* 0x000fe20000000800 */
[----:B------:R-:W-:Y:S01]  /*38130*/  VIADD R57, R0, 0xbf ;  /* 0x000000bf00397836 */ /* 0x000fe20000000000 */
[----:B------:R-:W-:Y:S01]  /*38140*/  @P0 LOP3.LUT R4, R4, 0x1000, RZ, 0xfc, !PT ;  /* 0x0000100004040812 */ /* 0x000fe200078efcff */
[----:B------:R-:W-:Y:S01]  /*38150*/  VIADD R58, R0, 0xc0 ;  /* 0x000000c0003a7836 */ /* 0x000fe20000000000 */
[----:B------:R-:W-:Y:S01]  /*38160*/  ISETP.GE.AND P0, PT, R48, UR24, PT ;  /* 0x0000001830007c0c */ /* 0x000fe2000bf06270 */
[----:B------:R-:W-:Y:S01]  /*38170*/  VIADD R59, R0, 0xc1 ;  /* 0x000000c1003b7836 */ /* 0x000fe20000000000 */
[----:B------:R-:W-:Y:S01]  /*38180*/  LOP3.LUT R4, R4, 0xfffffbff, RZ, 0xc0, !PT ;  /* 0xfffffbff04047812 */ /* 0x000fe200078ec0ff */
[----:B------:R-:W-:Y:S01]  /*38190*/  VIADD R48, R0, 0x92 ;  /* 0x0000009200307836 */ /* 0x000fe20000000000 */
[----:B------:R-:W-:Y:S01]  /*381a0*/  ISETP.LT.AND P1, PT, R2, UR20, !P0 ;  /* 0x0000001402007c0c */ /* 0x000fe2000c721270 */
[----:B------:R-:W-:Y:S01]  /*381b0*/  ULDC UR20, c[0x0][0x228] ;  /* 0x00008a0000147ab9 */ /* 0x000fe20000000800 */
[----:B------:R-:W-:Y:S01]  /*381c0*/  ISETP.LT.AND P0, PT, R3, UR22, !P0 ;  /* 0x0000001603007c0c */ /* 0x000fe2000c701270 */
[----:B------:R-:W-:Y:S01]  /*381d0*/  ULDC UR22, c[0x0][0x228] ;  /* 0x00008a0000167ab9 */ /* 0x000fe20000000800 */
[----:B------:R-:W-:Y:S01]  /*381e0*/  ULDC UR24, c[0x0][0x228] ;  /* 0x00008a0000187ab9 */ /* 0x000fe20000000800 */
        /* <DEDUP_REMOVED lines=143> */
[----:B------:R-:W-:-:S02]  /*38ae0*/  VIADD R61, R0, 0xc3 ;  /* 0x000000c3003d7836 */ /* 0x000fc40000000000 */
[C---:B------:R-:W-:Y:S02]  /*38af0*/  VIADD R62, R0.reuse, 0xc4 ;  /* 0x000000c4003e7836 */ /* 0x040fe40000000000 */
[C---:B------:R-:W-:Y:S02]  /*38b00*/  VIADD R63, R0.reuse, 0xc5 ;  /* 0x000000c5003f7836 */ /* 0x040fe40000000000 */
[C---:B------:R-:W-:Y:S02]  /*38b10*/  VIADD R64, R0.reuse, 0xc6 ;  /* 0x000000c600407836 */ /* 0x040fe40000000000 */
[----:B------:R-:W-:Y:S01]  /*38b20*/  VIADD R65, R0, 0xc7 ;  /* 0x000000c700417836 */ /* 0x000fe20000000000 */
[----:B------:R-:W-:Y:S01]  /*38b30*/  @P1 LOP3.LUT R6, R6, 0x4000000, RZ, 0xfc, !PT ;  /* 0x0400000006061812 */ /* 0x000fe200078efcff */
[C---:B------:R-:W-:Y:S02]  /*38b40*/  VIADD R66, R0.reuse, 0xc8 ;  /* 0x000000c800427836 */ /* 0x040fe40000000000 */
[----:B------:R-:W-:Y:S01]  /*38b50*/  VIADD R67, R0, 0xc9 ;  /* 0x000000c900437836 */ /* 0x000fe20000000000 */
[----:B------:R-:W-:Y:S01]  /*38b60*/  LOP3.LUT R6, R6, 0xfeffffff, RZ, 0xc0, !PT ;  /* 0xfeffffff06067812 */ /* 0x000fe200078ec0ff */
[----:B------:R-:W-:-:S02]  /*38b70*/  VIADD R68, R0, 0xca ;  /* 0x000000ca00447836 */ /* 0x000fc40000000000 */
        /* <DEDUP_REMOVED lines=11> */
[----:B------:R-:W-:Y:S01]  /*38c30*/  @P4 LOP3.LUT R4, R4, 0x100000, RZ, 0xfc, !PT ;  /* 0x0010000004044812 */ /* 0x000fe200078efcff */
        /* <DEDUP_REMOVED lines=12> */
[C---:B------:R-:W-:Y:S01]  /*38d00*/  VIADD R81, R0.reuse, 0xd7 ;  /* 0x000000d700517836 */ /* 0x040fe20000000000 */
        /* <DEDUP_REMOVED lines=8> */
[----:B------:R-:W-:Y:S01]  /*38d90*/  ISETP.GE.AND P4, PT, R114, UR23, PT ;  /* 0x0000001772007c0c */ /* 0x000fe2000bf86270 */
[----:B------:R-:W-:Y:S01]  /*38da0*/  VIADD R83, R0, 0xd9 ;  /* 0x000000d900537836 */ /* 0x000fe20000000000 */
[----:B------:R-:W-:Y:S01]  /*38db0*/  LOP3.LUT R4, R4, 0xfffeffff, RZ, 0xc0, !PT ;  /* 0xfffeffff04047812 */ /* 0x000fe200078ec0ff */
[----:B------:R-:W-:-:S02]  /*38dc0*/  VIADD R84, R0, 0xda ;  /* 0x000000da00547836 */ /* 0x000fc40000000000 */
        /* <DEDUP_REMOVED lines=20> */
[C---:B------:R-:W-:Y:S01]  /*38f10*/  VIADD R94, R0.reuse, 0xe4 ;  /* 0x000000e4005e7836 */ /* 0x040fe20000000000 */
[----:B------:R-:W-:Y:S01]  /*38f20*/  LOP3.LUT R5, R5, 0xfffffffd, RZ, 0xc0, !PT ;  /* 0xfffffffd05057812 */ /* 0x000fe200078ec0ff */
[C---:B------:R-:W-:Y:S01]  /*38f30*/  VIADD R95, R0.reuse, 0xe5 ;  /* 0x000000e5005f7836 */ /* 0x040fe20000000000 */
[----:B------:R-:W-:Y:S01]  /*38f40*/  ULDC UR56, c[0x0][0x22c] ;  /* 0x00008b0000387ab9 */ /* 0x000fe20000000800 */
[C---:B------:R-:W-:Y:S01]  /*38f50*/  VIADD R96, R0.reuse, 0xe6 ;  /* 0x000000e600607836 */ /* 0x040fe20000000000 */
[----:B------:R-:W-:Y:S01]  /*38f60*/  ULDC UR57, c[0x0][0x22c] ;  /* 0x00008b0000397ab9 */ /* 0x000fe20000000800 */
[----:B------:R-:W-:Y:S01]  /*38f70*/  VIADD R97, R0, 0xe7 ;  /* 0x000000e700617836 */ /* 0x000fe20000000000 */
[----:B------:R-:W-:Y:S01]  /*38f80*/  ULDC UR58, c[0x0][0x22c] ;  /* 0x00008b00003a7ab9 */ /* 0x000fe20000000800 */
[----:B------:R-:W-:Y:S01]  /*38f90*/  @P1 LOP3.LUT R6, R6, 0x8000, RZ, 0xfc, !PT ;  /* 0x0000800006061812 */ /* 0x000fe200078efcff */
[----:B------:R-:W-:Y:S01]  /*38fa0*/  VIADD R98, R0, 0xe8 ;  /* 0x000000e800627836 */ /* 0x000fe20000000000 */
[----:B------:R-:W-:-:S02]  /*38fb0*/  ULDC UR59, c[0x0][0x22c] ;  /* 0x00008b00003b7ab9 */ /* 0x000fc40000000800 */
        /* <DEDUP_REMOVED lines=10> */
[----:B------:R-:W-:Y:S01]  /*39060*/  VIADD R99, R0, 0xe9 ;  /* 0x000000e900637836 */ /* 0x000fe20000000000 */
[----:B------:R-:W-:Y:S01]  /*39070*/  ISETP.GE.AND P6, PT, R110, UR29, PT ;  /* 0x0000001d6e007c0c */ /* 0x000fe2000bfc6270 */
[----:B------:R-:W-:Y:S01]  /*39080*/  VIADD R100, R0, 0xea ;  /* 0x000000ea00647836 */ /* 0x000fe20000000000 */
[----:B------:R-:W-:-:S05]  /*39090*/  ULDC UR55, c[0x0][0x22c] ;  /* 0x00008b0000377ab9 */ /* 0x000fca0000000800 */
        /* <DEDUP_REMOVED lines=10> */
[----:B------:R-:W-:Y:S01]  /*39140*/  @P4 LOP3.LUT R4, R4, 0x80000, RZ, 0xfc, !PT ;  /* 0x0008000004044812 */ /* 0x000fe200078efcff */
        /* <DEDUP_REMOVED lines=25> */
[----:B------:R-:W-:-:S10]  /*392e0*/  ULDC UR52, c[0x0][0x22c] ;  /* 0x00008b0000347ab9 */ /* 0x000fd40000000800 */
[----:B------:R-:W-:Y:S02]  /*392f0*/  @P0 LOP3.LUT R7, R7, 0x40000000, RZ, 0xfc, !PT ;  /* 0x4000000007070812 */ /* 0x000fe400078efcff */
[----:B------:R-:W-:Y:S02]  /*39300*/  ISETP.GE.AND P0, PT, R49, UR51, PT ;  /* 0x0000003331007c0c */ /* 0x000fe4000bf06270 */
[----:B------:R-:W-:Y:S02]  /*39310*/  @P1 LOP3.LUT R6, R6, 0x1, RZ, 0xfc, !PT ;  /* 0x0000000106061812 */ /* 0x000fe400078efcff */
[----:B------:R-:W-:Y:S01]  /*39320*/  LOP3.LUT R7, R7, 0xdfffffff, RZ, 0xc0, !PT ;  /* 0xdfffffff07077812 */ /* 0x000fe200078ec0ff */
[----:B------:R-:W-:Y:S01]  /*39330*/  VIADD R49, R0, 0xa7 ;  /* 0x000000a700317836 */ /* 0x000fe20000000000 */
[----:B------:R-:W-:Y:S01]  /*39340*/  ISETP.LT.AND P1, PT, R2, UR28, !P0 ;  /* 0x0000001c02007c0c */ /* 0x000fe2000c721270 */
[----:B------:R-:W-:Y:S01]  /*39350*/  ULDC UR28, c[0x0][0x22c] ;  /* 0x00008b00001c7ab9 */ /* 0x000fe20000000800 */
[----:B------:R-:W-:Y:S01]  /*39360*/  ISETP.LT.AND P0, PT, R3, UR30, !P0 ;  /* 0x0000001e03007c0c */ /* 0x000fe2000c701270 */
[----:B------:R-:W-:Y:S01]  /*39370*/  ULDC UR30, c[0x0][0x228] ;  /* 0x00008a00001e7ab9 */ /* 0x000fe20000000800 */
[----:B------:R-:W-:Y:S01]  /*39380*/  @P5 LOP3.LUT R4, R4, 0x2000, RZ, 0xfc, !PT ;  /* 0x0000200004045812 */ /* 0x000fe200078efcff */
        /* <DEDUP_REMOVED lines=60> */
[----:B------:R-:W-:Y:S01]  /*39750*/  ULDC UR13, c[0x0][0x22c] ;  /* 0x00008b00000d7ab9 */ /* 0x000fe20000000800 */
[----:B------:R-:W-:Y:S01]  /*39760*/  ISETP.GE.AND P5, PT, R109, UR31, PT ;  /* 0x0000001f6d007c0c */ /* 0x000fe2000bfa6270 */
        /* <DEDUP_REMOVED lines=118> */
[----:B------:R-:W-:Y:S02]  /*39ed0*/  LOP3.LUT R8, R8, 0xffffffef, RZ, 0xc0, !PT ;  /* 0xffffffef08087812 */ /* 0x000fe400078ec0ff */
[----:B------:R-:W-:Y:S01]  /*39ee0*/  ISETP.GE.AND P4, PT, R48, UR9, PT ;  /* 0x0000000930007c0c */ /* 0x000fe2000bf86270 */
[----:B------:R-:W-:Y:S01]  /*39ef0*/  ULDC UR9, c[0x0][0x22c] ;  /* 0x00008b0000097ab9 */ /* 0x000fe20000000800 */
[----:B------:R-:W-:Y:S01]  /*39f00*/  ISETP.LT.AND P1, PT, R2, UR41, !P0 ;  /* 0x0000002902007c0c */ /* 0x000fe2000c721270 */
[C---:B------:R-:W-:Y:S01]  /*39f10*/  VIADD R49, R0.reuse, 0xb7 ;  /* 0x000000b700317836 */ /* 0x040fe20000000000 */
[----:B------:R-:W-:Y:S01]  /*39f20*/  ISETP.LT.AND P0, PT, R3, UR42, !P0 ;  /* 0x0000002a03007c0c */ /* 0x000fe2000c701270 */
[----:B------:R-:W-:Y:S01]  /*39f30*/  ULDC UR41, c[0x0][0x22c] ;  /* 0x00008b0000297ab9 */ /* 0x000fe20000000800 */
[----:B------:R-:W-:Y:S01]  /*39f40*/  ULDC UR42, c[0x0][0x22c] ;  /* 0x00008b00002a7ab9 */ /* 0x000fe20000000800 */
[----:B------:R-:W-:-:S02]  /*39f50*/  VIADD R102, R0, 0xec ;  /* 0x000000ec00667836 */ /* 0x000fc40000000000 */
[C---:B------:R-:W-:Y:S02]  /*39f60*/  VIADD R103, R0.reuse, 0xed ;  /* 0x000000ed00677836 */ /* 0x040fe40000000000 */
[C---:B------:R-:W-:Y:S02]  /*39f70*/  VIADD R104, R0.reuse, 0xee ;  /* 0x000000ee00687836 */ /* 0x040fe40000000000 */
[C---:B------:R-:W-:Y:S02]  /*39f80*/  VIADD R105, R0.reuse, 0xef ;  /* 0x000000ef00697836 */ /* 0x040fe40000000000 */
[----:B------:R-:W-:Y:S01]  /*39f90*/  VIADD R106, R0, 0xf0 ;  /* 0x000000f0006a7836 */ /* 0x000fe20000000000 */
[----:B------:R-:W-:Y:S01]  /*39fa0*/  @P1 LOP3.LUT R8, R8, 0x10, RZ, 0xfc, !PT ;  /* 0x0000001008081812 */ /* 0x000fe200078efcff */
[----:B------:R-:W-:Y:S01]  /*39fb0*/  VIADD R107, R0, 0xf1 ;  /* 0x000000f1006b7836 */ /* 0x000fe20000000000 */
[----:B------:R-:W-:Y:S01]  /*39fc0*/  LOP3.LUT R4, R4, 0xfffffffd, RZ, 0xc0, !PT ;  /* 0xfffffffd04047812 */ /* 0x000fe200078ec0ff */
[----:B0-----:R-:W-:Y:S01]  /*39fd0*/  IMAD.SHL.U32 R122, R108, 0x10, RZ ;  /* 0x000000106c7a7824 */ /* 0x001fe200078e00ff */
[----:B------:R-:W-:Y:S01]  /*39fe0*/  LOP3.LUT R8, R8, 0xfffffff7, RZ, 0xc0, !PT ;  /* 0xfffffff708087812 */ /* 0x000fe200078ec0ff */
[----:B------:R-:W-:Y:S01]  /*39ff0*/  IMAD.SHL.U32 R121, R108, 0x40, RZ ;  /* 0x000000406c797824 */ /* 0x000fe200078e00ff */
[----:B------:R-:W-:-:S02]  /*3a000*/  ULDC UR18, c[0x0][0x228] ;  /* 0x00008a0000127ab9 */ /* 0x000fc40000000800 */
[----:B------:R-:W-:-:S04]  /*3a010*/  @P0 LOP3.LUT R8, R8, 0x8, RZ, 0xfc, !PT ;  /* 0x0000000808080812 */ /* 0x000fc800078efcff */
[----:B------:R-:W-:-:S04]  /*3a020*/  LOP3.LUT R8, R8, 0xfffffffe, RZ, 0xc0, !PT ;  /* 0xfffffffe08087812 */ /* 0x000fc800078ec0ff */
[----:B------:R-:W-:-:S04]  /*3a030*/  @P4 LOP3.LUT R8, R8, 0x1, RZ, 0xfc, !PT ;  /* 0x0000000108084812 */ /* 0x000fc800078efcff */
[----:B------:R-:W-:-:S04]  /*3a040*/  LOP3.LUT R8, R8, 0xfffffffd, RZ, 0xc0, !PT ;  /* 0xfffffffd08087812 */ /* 0x000fc800078ec0ff */
[----:B------:R-:W-:Y:S02]  /*3a050*/  @P6 LOP3.LUT R8, R8, 0x2, RZ, 0xfc, !PT ;  /* 0x0000000208086812 */ /* 0x000fe400078efcff */
[----:B------:R-:W-:Y:S01]  /*3a060*/  ISETP.GE.AND P6, PT, R51, UR11, PT ;  /* 0x0000000b33007c0c */ /* 0x000fe2000bfc6270 */
[----:B------:R-:W-:Y:S01]  /*3a070*/  ULDC UR11, c[0x0][0x22c] ;  /* 0x00008b00000b7ab9 */ /* 0x000fe20000000800 */
[----:B------:R-:W-:Y:S02]  /*3a080*/  LOP3.LUT R8, R8, 0xffffffdf, RZ, 0xc0, !PT ;  /* 0xffffffdf08087812 */ /* 0x000fe400078ec0ff */
[----:B------:R-:W-:Y:S01]  /*3a090*/  ISETP.GE.AND P1, PT, R117, UR15, PT ;  /* 0x0000000f75007c0c */ /* 0x000fe2000bf26270 */
[----:B------:R-:W-:-:S08]  /*3a0a0*/  ULDC UR15, c[0x0][0x22c] ;  /* 0x00008b00000f7ab9 */ /* 0x000fd00000000800 */
        /* <DEDUP_REMOVED lines=9> */
[----:B------:R-:W-:-:S11]  /*3a140*/  LOP3.LUT R8, R8, 0xffffefff, RZ, 0xc0, !PT ;  /* 0xffffefff08087812 */ /* 0x000fd600078ec0ff */
        /* <DEDUP_REMOVED lines=38> */
[----:B------:R-:W-:-:S12]  /*3a3b0*/  ULDC UR11, c[0x0][0x22c] ;  /* 0x00008b00000b7ab9 */ /* 0x000fd80000000800 */
[----:B------:R-:W-:Y:S02]  /*3a3c0*/  @P6 LOP3.LUT R7, R7, 0x4, RZ, 0xfc, !PT ;  /* 0x0000000407076812 */ /* 0x000fe400078efcff */
[----:B------:R-:W-:Y:S01]  /*3a3d0*/  ISETP.GE.AND P6, PT, R64, UR9, PT ;  /* 0x0000000940007c0c */ /* 0x000fe2000bfc6270 */
[----:B------:R-:W-:Y:S01]  /*3a3e0*/  ULDC UR9, c[0x0][0x22c] ;  /* 0x00008b0000097ab9 */ /* 0x000fe20000000800 */
[----:B------:R-:W-:-:S11]  /*3a3f0*/  LOP3.LUT R7, R7, 0xffffffdf, RZ, 0xc0, !PT ;  /* 0xffffffdf07077812 */ /* 0x000fd600078ec0ff */
[----:B------:R-:W-:Y:S02]  /*3a400*/  @P6 LOP3.LUT R7, R7, 0x20, RZ, 0xfc, !PT ;  /* 0x0000002007076812 */ /* 0x000fe400078efcff */
[----:B------:R-:W-:Y:S02]  /*3a410*/  ISETP.GE.AND P6, PT, R65, UR15, PT ;  /* 0x0000000f41007c0c */ /* 0x000fe4000bfc6270 */
        /* <DEDUP_REMOVED lines=35> */
[----:B------:R-:W-:-:S13]  /*3a650*/  ISETP.GE.AND P6, PT, R77, UR36, PT ;  /* 0x000000244d007c0c */ /* 0x000fda000bfc6270 */
        /* <DEDUP_REMOVED lines=84> */
[----:B------:R-:W-:Y:S01]  /*3aba0*/  ISETP.GE.AND P6, PT, R106, UR58, PT ;  /* 0x0000003a6a007c0c */ /* 0x000fe2000bfc6270 */
[----:B------:R-:W-:-:S12]  /*3abb0*/  VIADD R108, R0, 0xf2 ;  /* 0x000000f2006c7836 */ /* 0x000fd80000000000 */
[----:B------:R-:W-:Y:S02]  /*3abc0*/  @P6 LOP3.LUT R4, R4, 0x2, RZ, 0xfc, !PT ;  /* 0x0000000204046812 */ /* 0x000fe400078efcff */
[----:B------:R-:W-:Y:S02]  /*3abd0*/  ISETP.GE.AND P6, PT, R107, UR59, PT ;  /* 0x0000003b6b007c0c */ /* 0x000fe4000bfc6270 */
[----:B------:R-:W-:Y:S02]  /*3abe0*/  LOP3.LUT R4, R4, 0xfffffff7, RZ, 0xc0, !PT ;  /* 0xfffffff704047812 */ /* 0x000fe400078ec0ff */
[----:B------:R-:W-:-:S09]  /*3abf0*/  ISETP.LT.AND P4, PT, R2, UR61, !P4 ;  /* 0x0000003d02007c0c */ /* 0x000fd2000e781270 */
[----:B------:R-:W-:Y:S02]  /*3ac00*/  @P6 LOP3.LUT R4, R4, 0x8, RZ, 0xfc, !PT ;  /* 0x0000000804046812 */ /* 0x000fe400078efcff */
[----:B------:R-:W-:Y:S01]  /*3ac10*/  ISETP.GE.AND P6, PT, R108, UR60, PT ;  /* 0x0000003c6c007c0c */ /* 0x000fe2000bfc6270 */
[----:B------:R-:W-:Y:S01]  /*3ac20*/  VIADD R116, R0, 0xfa ;  /* 0x000000fa00747836 */ /* 0x000fe20000000000 */
[----:B------:R-:W-:Y:S01]  /*3ac30*/  LOP3.LUT R4, R4, 0xffffffdf, RZ, 0xc0, !PT ;  /* 0xffffffdf04047812 */ /* 0x000fe200078ec0ff */
[----:B------:R-:W-:Y:S01]  /*3ac40*/  VIADD R0, R0, 0xff ;  /* 0x000000ff00007836 */ /* 0x000fe20000000000 */
[----:B------:R-:W-:Y:S02]  /*3ac50*/  LOP3.LUT R8, R8, 0xfffffffb, RZ, 0xc0, !PT ;  /* 0xfffffffb08087812 */ /* 0x000fe400078ec0ff */
[----:B------:R-:W-:Y:S02]  /*3ac60*/  LOP3.LUT R122, R122, 0xf0, RZ, 0xc0, !PT ;  /* 0x000000f07a7a7812 */ /* 0x000fe400078ec0ff */
[----:B------:R-:W-:-:S02]  /*3ac70*/  @P4 LOP3.LUT R8, R8, 0x4, RZ, 0xfc, !PT ;  /* 0x0000000408084812 */ /* 0x000fc400078efcff */
[----:B------:R-:W-:Y:S02]  /*3ac80*/  LOP3.LUT R121, R121, 0x400, RZ, 0xc0, !PT ;  /* 0x0000040079797812 */ /* 0x000fe400078ec0ff */
[----:B------:R-:W-:Y:S02]  /*3ac90*/  ISETP.GE.AND P0, PT, R116, UR19, PT ;  /* 0x0000001374007c0c */ /* 0x000fe4000bf06270 */
[----:B------:R-:W-:Y:S02]  /*3aca0*/  @P6 LOP3.LUT R4, R4, 0x20, RZ, 0xfc, !PT ;  /* 0x0000002004046812 */ /* 0x000fe400078efcff */
[----:B------:R-:W-:Y:S02]  /*3acb0*/  ISETP.GE.AND P6, PT, R0, UR33, PT ;  /* 0x0000002100007c0c */ /* 0x000fe4000bfc6270 */
[----:B------:R-:W-:Y:S01]  /*3acc0*/  LOP3.LUT P4, RZ, R190, 0x10000, RZ, 0xc0, !PT ;  /* 0x00010000beff7812 */ /* 0x000fe2000788c0ff */
[----:B------:R-:W2:Y:S01]  /*3acd0*/  LDL.LU R136, [R1+0xf24] ;  /* 0x000f240001887983 */ /* 0x000ea20000300800 */
[----:B------:R-:W-:Y:S01]  /*3ace0*/  IADD3 R54, R121, UR4, R122 ;  /* 0x0000000479367c10 */ /* 0x000fe2000fffe07a */
[----:B------:R-:W-:Y:S01]  /*3acf0*/  ULDC UR5, c[0x0][0x228] ;  /* 0x00008a0000057ab9 */ /* 0x000fe20000000800 */
[----:B------:R-:W-:Y:S01]  /*3ad00*/  BAR.SYNC.DEFER_BLOCKING 0x0 ;  /* 0x0000000000007b1d */ /* 0x000fe20000010000 */
[----:B------:R-:W-:-:S02]  /*3ad10*/  LOP3.LUT R9, R9, 0xffbfffff, RZ, 0xc0, !PT ;  /* 0xffbfffff09097812 */ /* 0x000fc400078ec0ff */
[----:B------:R-:W-:Y:S02]  /*3ad20*/  LOP3.LUT R190, R190, 0xffffff7f, RZ, 0xc0, !PT ;  /* 0xffffff7fbebe7812 */ /* 0x000fe400078ec0ff */
[----:B------:R-:W-:Y:S01]  /*3ad30*/  LOP3.LUT R191, R191, 0x7fffffff, RZ, 0xc0, !PT ;  /* 0x7fffffffbfbf7812 */ /* 0x000fe200078ec0ff */
[----:B------:R-:W-:Y:S01]  /*3ad40*/  ULDC UR8, c[0x0][0x228] ;  /* 0x00008a0000087ab9 */ /* 0x000fe20000000800 */
[----:B------:R-:W3:Y:S04]  /*3ad50*/  LDL.LU R137, [R1+0x114c] ;  /* 0x00114c0001897983 */ /* 0x000ee80000300800 */
        /* <DEDUP_REMOVED lines=14> */
[----:B------:R-:W2:Y:S04]  /*3ae40*/  LDL.LU R149, [R1+0xf20] ;  /* 0x000f200001957983 */ /* 0x000ea80000300800 */
[----:B------:R-:W3:Y:S04]  /*3ae50*/  LDL.LU R151, [R1+0xf1c] ;  /* 0x000f1c0001977983 */ /* 0x000ee80000300800 */
[----:B------:R-:W4:Y:S04]  /*3ae60*/  LDL.LU R153, [R1+0xf88] ;  /* 0x000f880001997983 */ /* 0x000f280000300800 */
[----:B------:R-:W2:Y:S04]  /*3ae70*/  LDL.LU R155, [R1+0xf94] ;  /* 0x000f9400019b7983 */ /* 0x000ea80000300800 */
[----:B------:R-:W3:Y:S04]  /*3ae80*/  LDL.LU R157, [R1+0xf9c] ;  /* 0x000f9c00019d7983 */ /* 0x000ee80000300800 */
[----:B------:R-:W4:Y:S04]  /*3ae90*/  LDL.LU R161, [R1+0x11e0] ;  /* 0x0011e00001a17983 */ /* 0x000f280000300800 */
[----:B------:R-:W4:Y:S04]  /*3aea0*/  LDL.LU R162, [R1+0x11d0] ;  /* 0x0011d00001a27983 */ /* 0x000f280000300800 */
[----:B------:R-:W4:Y:S04]  /*3aeb0*/  LDL.LU R160, [R1+0x11b0] ;  /* 0x0011b00001a07983 */ /* 0x000f280000300800 */
[----:B------:R-:W2:Y:S04]  /*3aec0*/  LDL.LU R163, [R1+0x1114] ;  /* 0x0011140001a37983 */ /* 0x000ea80000300800 */
[----:B------:R-:W4:Y:S04]  /*3aed0*/  LDL.LU R159, [R1+0xe70] ;  /* 0x000e7000019f7983 */ /* 0x000f280000300800 */
[----:B------:R-:W4:Y:S04]  /*3aee0*/  LDL.LU R152, [R1+0x1144] ;  /* 0x0011440001987983 */ /* 0x000f280000300800 */
[----:B------:R-:W4:Y:S04]  /*3aef0*/  LDL.LU R154, [R1+0xf4c] ;  /* 0x000f4c00019a7983 */ /* 0x000f280000300800 */
[----:B------:R-:W4:Y:S04]  /*3af00*/  LDL.LU R150, [R1+0xe78] ;  /* 0x000e780001967983 */ /* 0x000f280000300800 */
[----:B------:R-:W4:Y:S04]  /*3af10*/  LDL.LU R164, [R1+0x111c] ;  /* 0x00111c0001a47983 */ /* 0x000f280000300800 */
[----:B------:R-:W3:Y:S04]  /*3af20*/  LDL.LU R165, [R1+0x11f4] ;  /* 0x0011f40001a57983 */ /* 0x000ee80000300800 */
[----:B------:R-:W3:Y:S01]  /*3af30*/  LDL.LU R167, [R1+0xfb8] ;  /* 0x000fb80001a77983 */ /* 0x000ee20000300800 */
[----:B------:R-:W-:-:S02]  /*3af40*/  @P5 LOP3.LUT R9, R9, 0x400000, RZ, 0xfc, !PT ;  /* 0x0040000009095812 */ /* 0x000fc400078efcff */
[----:B------:R-:W-:Y:S01]  /*3af50*/  LOP3.LUT P5, RZ, R14, 0x400000, RZ, 0xc0, !PT ;  /* 0x004000000eff7812 */ /* 0x000fe200078ac0ff */
[----:B------:R-:W-:Y:S01]  /*3af60*/  STL.64 [R1+0x12a0], R28 ;  /* 0x0012a01c01007387 */ /* 0x000fe20000100a00 */
[----:B------:R-:W-:-:S03]  /*3af70*/  LOP3.LUT R9, R9, 0xffdfffff, RZ, 0xc0, !PT ;  /* 0xffdfffff09097812 */ /* 0x000fc600078ec0ff */
[----:B------:R-:W-:Y:S01]  /*3af80*/  STL.64 [R1+0x1298], R26 ;  /* 0x0012981a01007387 */ /* 0x000fe20000100a00 */
[----:B------:R-:W-:Y:S02]  /*3af90*/  @P0 LOP3.LUT R9, R9, 0x200000, RZ, 0xfc, !PT ;  /* 0x0020000009090812 */ /* 0x000fe400078efcff */
        /* <DEDUP_REMOVED lines=9> */
[----:B------:R-:W-:-:S03]  /*3b030*/  @P2 LOP3.LUT R9, R9, 0x80000, RZ, 0xfc, !PT ;  /* 0x0008000009092812 */ /* 0x000fc600078efcff */
[----:B------:R-:W-:Y:S01]  /*3b040*/  STL.64 [R1+0x1270], R4 ;  /* 0x0012700401007387 */ /* 0x000fe20000100a00 */
[C---:B------:R-:W-:Y:S02]  /*3b050*/  LOP3.LUT P2, RZ, R9.reuse, 0x4000, RZ, 0xc0, !PT ;  /* 0x0000400009ff7812 */ /* 0x040fe4000784c0ff */
[----:B------:R-:W-:Y:S01]  /*3b060*/  LOP3.LUT R9, R9, 0xfffbffff, RZ, 0xc0, !PT ;  /* 0xfffbffff09097812 */ /* 0x000fe200078ec0ff */
[----:B------:R-:W-:Y:S03]  /*3b070*/  STL.64 [R1+0x1268], R6 ;  /* 0x0012680601007387 */ /* 0x000fe60000100a00 */
[----:B------:R-:W-:Y:S01]  /*3b080*/  @P6 LOP3.LUT R9, R9, 0x40000, RZ, 0xfc, !PT ;  /* 0x0004000009096812 */ /* 0x000fe200078efcff */
[----:B------:R0:W-:Y:S03]  /*3b090*/  STL.64 [R1+0x1260], R2 ;  /* 0x0012600201007387 */ /* 0x0001e60000100a00 */
[----:B------:R-:W-:-:S02]  /*3b0a0*/  LOP3.LUT P6, RZ, R9, 0x80, RZ, 0xc0, !PT ;  /* 0x0000008009ff7812 */ /* 0x000fc400078cc0ff */
[----:B------:R-:W-:-:S04]  /*3b0b0*/  LOP3.LUT R9, R9, 0xfffdffff, RZ, 0xc0, !PT ;  /* 0xfffdffff09097812 */ /* 0x000fc800078ec0ff */
[----:B------:R-:W-:-:S04]  /*3b0c0*/  @P3 LOP3.LUT R9, R9, 0x20000, RZ, 0xfc, !PT ;  /* 0x0002000009093812 */ /* 0x000fc800078efcff */
[C---:B------:R-:W-:Y:S02]  /*3b0d0*/  LOP3.LUT P3, RZ, R9.reuse, 0x8000, RZ, 0xc0, !PT ;  /* 0x0000800009ff7812 */ /* 0x040fe4000786c0ff */
[----:B------:R-:W-:-:S04]  /*3b0e0*/  LOP3.LUT R9, R9, 0xfffeffff, RZ, 0xc0, !PT ;  /* 0xfffeffff09097812 */ /* 0x000fc800078ec0ff */
[----:B------:R-:W-:Y:S02]  /*3b0f0*/  @P4 LOP3.LUT R9, R9, 0x10000, RZ, 0xfc, !PT ;  /* 0x0001000009094812 */ /* 0x000fe400078efcff */
[----:B---3--:R-:W-:Y:S02]  /*3b100*/  PRMT R169, R165, 0x5410, R167 ;  /* 0x00005410a5a97816 */ /* 0x008fe400000000a7 */
[----:B------:R-:W3:Y:S04]  /*3b110*/  LDL.LU R167, [R1+0xfb4] ;  /* 0x000fb40001a77983 */ /* 0x000ee80000300800 */
[----:B------:R-:W3:Y:S02]  /*3b120*/  LDL.LU R165, [R1+0x11f0] ;  /* 0x0011f00001a57983 */ /* 0x000ee40000300800 */
[----:B---3--:R-:W-:Y:S01]  /*3b130*/  PRMT R170, R165, 0x5410, R167 ;  /* 0x00005410a5aa7816 */ /* 0x008fe200000000a7 */
[----:B--2---:R-:W-:Y:S01]  /*3b140*/  IMAD.MOV.U32 R165, RZ, RZ, R163 ;  /* 0x000000ffffa57224 */ /* 0x004fe200078e00a3 */
[----:B------:R-:W2:Y:S01]  /*3b150*/  LDL.LU R167, [R1+0xfb0] ;  /* 0x000fb00001a77983 */ /* 0x000ea20000300800 */
[----:B------:R-:W-:-:S02]  /*3b160*/  IMAD.MOV.U32 R163, RZ, RZ, R157 ;  /* 0x000000ffffa37224 */ /* 0x000fc400078e009d */
[----:B------:R-:W-:Y:S02]  /*3b170*/  IMAD.MOV.U32 R157, RZ, RZ, R155 ;  /* 0x000000ffff9d7224 */ /* 0x000fe400078e009b */
[----:B----4-:R-:W-:Y:S02]  /*3b180*/  IMAD.MOV.U32 R155, RZ, RZ, R153 ;  /* 0x000000ffff9b7224 */ /* 0x010fe400078e0099 */
[----:B------:R-:W-:Y:S02]  /*3b190*/  IMAD.MOV.U32 R153, RZ, RZ, R151 ;  /* 0x000000ffff997224 */ /* 0x000fe400078e0097 */
[----:B------:R-:W-:Y:S02]  /*3b1a0*/  IMAD.MOV.U32 R151, RZ, RZ, R149 ;  /* 0x000000ffff977224 */ /* 0x000fe400078e0095 */
[----:B------:R-:W-:Y:S02]  /*3b1b0*/  IMAD.MOV.U32 R149, RZ, RZ, R137 ;  /* 0x000000ffff957224 */ /* 0x000fe400078e0089 */
[----:B------:R-:W-:-:S02]  /*3b1c0*/  IMAD.MOV.U32 R137, RZ, RZ, R136 ;  /* 0x000000ffff897224 */ /* 0x000fc400078e0088 */
[----:B------:R-:W-:Y:S02]  /*3b1d0*/  IMAD.MOV.U32 R136, RZ, RZ, R164 ;  /* 0x000000ffff887224 */ /* 0x000fe400078e00a4 */
[----:B------:R-:W2:Y:S02]  /*3b1e0*/  LDL.LU R164, [R1+0x11ec] ;  /* 0x0011ec0001a47983 */ /* 0x000ea40000300800 */
[----:B--2---:R-:W-:Y:S02]  /*3b1f0*/  PRMT R164, R164, 0x5410, R167 ;  /* 0x00005410a4a47816 */ /* 0x004fe400000000a7 */
[----:B------:R-:W2:Y:S02]  /*3b200*/  LDL.LU R167, [R1+0xe90] ;  /* 0x000e900001a77983 */ /* 0x000ea40000300800 */
[----:B--2---:R-:W-:Y:S02]  /*3b210*/  LOP3.LUT R52, R167, 0xffff, RZ, 0xc0, !PT ;  /* 0x0000ffffa7347812 */ /* 0x004fe400078ec0ff */
[----:B------:R-:W2:Y:S02]  /*3b220*/  LDL.LU R167, [R1+0xe84] ;  /* 0x000e840001a77983 */ /* 0x000ea40000300800 */
[----:B--2---:R-:W-:-:S02]  /*3b230*/  LOP3.LUT R51, R167, 0xffff, RZ, 0xc0, !PT ;  /* 0x0000ffffa7337812 */ /* 0x004fc400078ec0ff */
[----:B------:R-:W2:Y:S02]  /*3b240*/  LDL.LU R167, [R1+0xe80] ;  /* 0x000e800001a77983 */ /* 0x000ea40000300800 */
[----:B--2---:R-:W-:Y:S02]  /*3b250*/  LOP3.LUT R50, R167, 0xffff, RZ, 0xc0, !PT ;  /* 0x0000ffffa7327812 */ /* 0x004fe400078ec0ff */
[----:B------:R-:W2:Y:S02]  /*3b260*/  LDL.LU R167, [R1+0xe74] ;  /* 0x000e740001a77983 */ /* 0x000ea40000300800 */
[----:B--2---:R-:W-:Y:S02]  /*3b270*/  LOP3.LUT R49, R167, 0xffff, RZ, 0xc0, !PT ;  /* 0x0000ffffa7317812 */ /* 0x004fe400078ec0ff */
[----:B------:R-:W2:Y:S02]  /*3b280*/  LDL.LU R167, [R1+0xe6c] ;  /* 0x000e6c0001a77983 */ /* 0x000ea40000300800 */
[----:B--2---:R-:W-:-:S02]  /*3b290*/  LOP3.LUT R48, R167, 0xffff, RZ, 0xc0, !PT ;  /* 0x0000ffffa7307812 */ /* 0x004fc400078ec0ff */
[----:B------:R-:W2:Y:S02]  /*3b2a0*/  LDL.LU R167, [R1+0xe48] ;  /* 0x000e480001a77983 */ /* 0x000ea40000300800 */
[----:B--2---:R-:W-:Y:S01]  /*3b2b0*/  LOP3.LUT R0, R167, 0xffff, RZ, 0xc0, !PT ;  /* 0x0000ffffa7007812 */ /* 0x004fe200078ec0ff */
[----:B------:R-:W-:Y:S02]  /*3b2c0*/  IMAD.MOV.U32 R167, RZ, RZ, R165 ;  /* 0x000000ffffa77224 */ /* 0x000fe400078e00a5 */
[----:B------:R-:W2:Y:S04]  /*3b2d0*/  LDL.LU R165, [R1+0x1120] ;  /* 0x0011200001a57983 */ /* 0x000ea80000300800 */
[----:B------:R-:W3:Y:S04]  /*3b2e0*/  LDL.LU R171, [R1+0x1118] ;  /* 0x0011180001ab7983 */ /* 0x000ee80000300800 */
[----:B0-----:R-:W4:Y:S01]  /*3b2f0*/  LDL.LU R2, [R1+0xe68] ;  /* 0x000e680001027983 */ /* 0x001f220000300800 */
[----:B------:R-:W-:-:S02]  /*3b300*/  IMAD.MOV.U32 R173, RZ, RZ, R151 ;  /* 0x000000ffffad7224 */ /* 0x000fc400078e0097 */
[----:B------:R-:W-:Y:S01]  /*3b310*/  IMAD.MOV.U32 R174, RZ, RZ, R155 ;  /* 0x000000ffffae7224 */ /* 0x000fe200078e009b */
[----:B------:R-:W-:Y:S01]  /*3b320*/  SHF.R.U32.HI R155, RZ, 0x8, R0 ;  /* 0x00000008ff9b7819 */ /* 0x000fe20000011600 */
[----:B------:R-:W-:Y:S01]  /*3b330*/  IMAD.MOV.U32 R151, RZ, RZ, R156 ;  /* 0x000000ffff977224 */ /* 0x000fe200078e009c */
[----:B------:R-:W-:Y:S01]  /*3b340*/  PRMT R156, R50, 0x3340, R0 ;  /* 0x00003340329c7816 */ /* 0x000fe20000000000 */
[----:B------:R-:W-:Y:S01]  /*3b350*/  IMAD.MOV.U32 R172, RZ, RZ, R153 ;  /* 0x000000ffffac7224 */ /* 0x000fe200078e0099 */
[----:B------:R-:W-:Y:S01]  /*3b360*/  SHF.R.U32.HI R53, RZ, 0x8, R52 ;  /* 0x00000008ff357819 */ /* 0x000fe20000011634 */
[----:B------:R-:W-:Y:S02]  /*3b370*/  IMAD.MOV.U32 R153, RZ, RZ, R139 ;  /* 0x000000ffff997224 */ /* 0x000fe400078e008b */
[----:B------:R-:W-:Y:S02]  /*3b380*/  IMAD.MOV.U32 R175, RZ, RZ, R167 ;  /* 0x000000ffffaf7224 */ /* 0x000fe400078e00a7 */
[----:B------:R-:W-:-:S02]  /*3b390*/  IMAD.MOV.U32 R133, RZ, RZ, R163 ;  /* 0x000000ffff857224 */ /* 0x000fc400078e00a3 */
[----:B------:R-:W-:Y:S02]  /*3b3a0*/  IMAD.MOV.U32 R168, RZ, RZ, R157 ;  /* 0x000000ffffa87224 */ /* 0x000fe400078e009d */
[----:B------:R-:W-:Y:S01]  /*3b3b0*/  IMAD.MOV.U32 R167, RZ, RZ, R148 ;  /* 0x000000ffffa77224 */ /* 0x000fe200078e0094 */
[--C-:B------:R-:W-:Y:S01]  /*3b3c0*/  PRMT R148, R51, 0x3340, R48.reuse ;  /* 0x0000334033947816 */ /* 0x100fe20000000030 */
[----:B------:R-:W-:Y:S01]  /*3b3d0*/  IMAD.MOV.U32 R163, RZ, RZ, R147 ;  /* 0x000000ffffa37224 */ /* 0x000fe200078e0093 */
[----:B------:R-:W-:Y:S01]  /*3b3e0*/  SHF.R.U32.HI R147, RZ, 0x8, R48 ;  /* 0x00000008ff937819 */ /* 0x000fe20000011630 */
[----:B------:R-:W-:Y:S01]  /*3b3f0*/  IMAD.MOV.U32 R157, RZ, RZ, R140 ;  /* 0x000000ffff9d7224 */ /* 0x000fe200078e008c */
[----:B------:R-:W-:Y:S02]  /*3b400*/  LOP3.LUT R48, R53, 0xffff, RZ, 0xc0, !PT ;  /* 0x0000ffff35307812 */ /* 0x000fe400078ec0ff */
[----:B------:R-:W-:Y:S02]  /*3b410*/  PRMT R140, R52, 0x3340, R49 ;  /* 0x00003340348c7816 */ /* 0x000fe40000000031 */
[----:B------:R-:W-:Y:S01]  /*3b420*/  LOP3.LUT R53, R151, 0xffff, RZ, 0xc0, !PT ;  /* 0x0000ffff97357812 */ /* 0x000fe200078ec0ff */
[----:B------:R-:W-:Y:S01]  /*3b430*/  IMAD.MOV.U32 R151, RZ, RZ, R144 ;  /* 0x000000ffff977224 */ /* 0x000fe200078e0090 */
[----:B------:R-:W-:Y:S01]  /*3b440*/  LOP3.LUT R52, R150, 0xffff, RZ, 0xc0, !PT ;  /* 0x0000ffff96347812 */ /* 0x000fe200078ec0ff */
[----:B------:R-:W-:Y:S01]  /*3b450*/  IMAD.MOV.U32 R150, RZ, RZ, R145 ;  /* 0x000000ffff967224 */ /* 0x000fe200078e0091 */
[----:B------:R-:W-:Y:S01]  /*3b460*/  LOP3.LUT R55, R157, 0xffff, RZ, 0xc0, !PT ;  /* 0x0000ffff9d377812 */ /* 0x000fe200078ec0ff */
[----:B------:R-:W-:-:S02]  /*3b470*/  IMAD.MOV.U32 R144, RZ, RZ, R134 ;  /* 0x000000ffff907224 */ /* 0x000fc400078e0086 */
[----:B------:R-:W-:Y:S02]  /*3b480*/  IMAD.MOV.U32 R157, RZ, RZ, R146 ;  /* 0x000000ffff9d7224 */ /* 0x000fe400078e0092 */
[----:B------:R-:W-:Y:S02]  /*3b490*/  IMAD.MOV.U32 R145, RZ, RZ, R152 ;  /* 0x000000ffff917224 */ /* 0x000fe400078e0098 */
[----:B------:R-:W-:Y:S01]  /*3b4a0*/  IMAD.MOV.U32 R146, RZ, RZ, R154 ;  /* 0x000000ffff927224 */ /* 0x000fe200078e009a */
[----:B----4-:R-:W-:-:S05]  /*3b4b0*/  LOP3.LUT R0, R2, 0x300, RZ, 0xc0, !PT ;  /* 0x0000030002007812 */ /* 0x010fca00078ec0ff */
[----:B------:R-:W-:Y:S01]  /*3b4c0*/  IMAD.IADD R0, R54, 0x1, R0 ;  /* 0x0000000136007824 */ /* 0x000fe200078e0200 */
[----:B------:R-:W-:Y:S01]  /*3b4d0*/  LOP3.LUT R54, R153, 0xffff, RZ, 0xc0, !PT ;  /* 0x0000ffff99367812 */ /* 0x000fe200078ec0ff */
[----:B------:R-:W-:Y:S02]  /*3b4e0*/  IMAD.MOV.U32 R153, RZ, RZ, R149 ;  /* 0x000000ffff997224 */ /* 0x000fe400078e0095 */
[----:B------:R-:W-:Y:S02]  /*3b4f0*/  IMAD.MOV.U32 R149, RZ, RZ, R135 ;  /* 0x000000ffff957224 */ /* 0x000fe400078e0087 */
[----:B------:R-:W4:Y:S04]  /*3b500*/  LDL.LU R135, [R1+0xf2c] ;  /* 0x000f2c0001877983 */ /* 0x000f280000300800 */
[----:B------:R-:W4:Y:S04]  /*3b510*/  LDL.LU R134, [R1+0x1124] ;  /* 0x0011240001867983 */ /* 0x000f280000300800 */
[----:B------:R-:W3:Y:S04]  /*3b520*/  LDL.LU R152, [R1+0xf08] ;  /* 0x000f080001987983 */ /* 0x000ee80000300800 */
[----:B------:R-:W3:Y:S01]  /*3b530*/  LDL.LU R154, [R1+0x10fc] ;  /* 0x0010fc00019a7983 */ /* 0x000ee20000300800 */
[----:B------:R-:W-:-:S03]  /*3b540*/  SHF.R.U32.HI R139, RZ, 0x8, R49 ;  /* 0x00000008ff8b7819 */ /* 0x000fc60000011631 */
[----:B------:R-:W4:Y:S01]  /*3b550*/  LDL.LU R126, [R1+0xf0c] ;  /* 0x000f0c00017e7983 */ /* 0x000f220000300800 */
[----:B------:R-:W-:-:S03]  /*3b560*/  LOP3.LUT R139, R139, 0xffff, RZ, 0xc0, !PT ;  /* 0x0000ffff8b8b7812 */ /* 0x000fc600078ec0ff */
[----:B------:R-:W4:Y:S04]  /*3b570*/  LDL.LU R127, [R1+0x1100] ;  /* 0x00110000017f7983 */ /* 0x000f280000300800 */
[----:B------:R-:W4:Y:S01]  /*3b580*/  LDL.LU R128, [R1+0xf10] ;  /* 0x000f100001807983 */ /* 0x000f220000300800 */
[----:B------:R-:W-:-:S03]  /*3b590*/  PRMT R161, R161, 0x5410, R133 ;  /* 0x00005410a1a17816 */ /* 0x000fc60000000085 */
[----:B------:R-:W4:Y:S01]  /*3b5a0*/  LDL.LU R129, [R1+0x1104] ;  /* 0x0011040001817983 */ /* 0x000f220000300800 */
[----:B------:R-:W-:-:S03]  /*3b5b0*/  PRMT R139, R48, 0x3340, R139 ;  /* 0x00003340308b7816 */ /* 0x000fc6000000008b */
[----:B------:R-:W4:Y:S01]  /*3b5c0*/  LDL.LU R130, [R1+0xf14] ;  /* 0x000f140001827983 */ /* 0x000f220000300800 */
[----:B------:R-:W-:-:S03]  /*3b5d0*/  PRMT R162, R162, 0x5410, R168 ;  /* 0x00005410a2a27816 */ /* 0x000fc600000000a8 */
[----:B------:R-:W4:Y:S01]  /*3b5e0*/  LDL.LU R131, [R1+0x1108] ;  /* 0x0011080001837983 */ /* 0x000f220000300800 */
[----:B------:R-:W-:-:S03]  /*3b5f0*/  PRMT R48, R175, 0x5410, R172 ;  /* 0x00005410af307816 */ /* 0x000fc600000000ac */
[----:B------:R-:W4:Y:S04]  /*3b600*/  LDL.LU R132, [R1+0xf04] ;  /* 0x000f040001847983 */ /* 0x000f280000300800 */
[----:B------:R-:W4:Y:S04]  /*3b610*/  LDL.LU R133, [R1+0x10f4] ;  /* 0x0010f40001857983 */ /* 0x000f280000300800 */
[----:B------:R-:W4:Y:S04]  /*3b620*/  LDL.LU R168, [R1+0xefc] ;  /* 0x000efc0001a87983 */ /* 0x000f280000300800 */
[----:B------:R-:W4:Y:S01]  /*3b630*/  LDL.LU R175, [R1+0x10f0] ;  /* 0x0010f00001af7983 */ /* 0x000f220000300800 */
[----:B------:R-:W-:-:S02]  /*3b640*/  SHF.R.U32.HI R49, RZ, 0x8, R51 ;  /* 0x00000008ff317819 */ /* 0x000fc40000011633 */
[----:B------:R-:W-:Y:S02]  /*3b650*/  SHF.R.U32.HI R51, RZ, 0x8, R50 ;  /* 0x00000008ff337819 */ /* 0x000fe40000011632 */
[----:B------:R-:W-:Y:S02]  /*3b660*/  LOP3.LUT R155, R155, 0xffff, RZ, 0xc0, !PT ;  /* 0x0000ffff9b9b7812 */ /* 0x000fe400078ec0ff */
[----:B------:R-:W-:Y:S02]  /*3b670*/  LOP3.LUT R50, R51, 0xffff, RZ, 0xc0, !PT ;  /* 0x0000ffff33327812 */ /* 0x000fe400078ec0ff */
[----:B------:R-:W-:Y:S02]  /*3b680*/  LOP3.LUT R49, R49, 0xffff, RZ, 0xc0, !PT ;  /* 0x0000ffff31317812 */ /* 0x000fe400078ec0ff */
[----:B------:R-:W-:Y:S02]  /*3b690*/  LOP3.LUT R147, R147, 0xffff, RZ, 0xc0, !PT ;  /* 0x0000ffff93937812 */ /* 0x000fe400078ec0ff */
[----:B------:R-:W-:-:S02]  /*3b6a0*/  LOP3.LUT R56, R163, 0xffff, RZ, 0xc0, !PT ;  /* 0x0000ffffa3387812 */ /* 0x000fc400078ec0ff */
[----:B------:R-:W-:Y:S02]  /*3b6b0*/  PRMT R155, R50, 0x3340, R155 ;  /* 0x00003340329b7816 */ /* 0x000fe4000000009b */
[----:B--2---:R-:W-:Y:S02]  /*3b6c0*/  PRMT R50, R165, 0x5410, R167 ;  /* 0x00005410a5327816 */ /* 0x004fe400000000a7 */
[----:B------:R-:W-:Y:S02]  /*3b6d0*/  PRMT R147, R49, 0x3340, R147 ;  /* 0x0000334031937816 */ /* 0x000fe40000000093 */
[----:B------:R-:W-:Y:S02]  /*3b6e0*/  LOP3.LUT R51, R159, 0xffff, RZ, 0xc0, !PT ;  /* 0x0000ffff9f337812 */ /* 0x000fe400078ec0ff */
[--C-:B------:R-:W-:Y:S02]  /*3b6f0*/  PRMT R165, R56, 0x3340, R53.reuse ;  /* 0x0000334038a57816 */ /* 0x100fe40000000035 */
[----:B------:R-:W-:-:S02]  /*3b700*/  SHF.R.U32.HI R163, RZ, 0x8, R53 ;  /* 0x00000008ffa37819 */ /* 0x000fc40000011635 */
[----:B---3--:R-:W-:Y:S02]  /*3b710*/  PRMT R59, R154, 0x5410, R152 ;  /* 0x000054109a3b7816 */ /* 0x008fe40000000098 */
[----:B------:R-:W2:Y:S04]  /*3b720*/  LDL.LU R152, [R1+0xef0] ;  /* 0x000ef00001987983 */ /* 0x000ea80000300800 */
[----:B------:R-:W2:Y:S01]  /*3b730*/  LDL.LU R154, [R1+0x10e4] ;  /* 0x0010e400019a7983 */ /* 0x000ea20000300800 */
[----:B------:R-:W-:Y:S02]  /*3b740*/  PRMT R49, R171, 0x5410, R173 ;  /* 0x00005410ab317816 */ /* 0x000fe400000000ad */
[----:B------:R-:W-:Y:S01]  /*3b750*/  SHF.R.U32.HI R57, RZ, 0x8, R56 ;  /* 0x00000008ff397819 */ /* 0x000fe20000011638 */
[----:B------:R-:W3:Y:S01]  /*3b760*/  LDL.LU R167, [R1+0xef4] ;  /* 0x000ef40001a77983 */ /* 0x000ee20000300800 */
[----:B------:R-:W-:-:S02]  /*3b770*/  SHF.R.U32.HI R53, RZ, 0x8, R54 ;  /* 0x00000008ff357819 */ /* 0x000fc40000011636 */
[----:B------:R-:W-:Y:S01]  /*3b780*/  SHF.R.U32.HI R56, RZ, 0x8, R55 ;  /* 0x00000008ff387819 */ /* 0x000fe20000011637 */
[----:B------:R-:W3:Y:S01]  /*3b790*/  LDL.LU R159, [R1+0x10ec] ;  /* 0x0010ec00019f7983 */ /* 0x000ee20000300800 */
[----:B------:R-:W-:Y:S02]  /*3b7a0*/  SHF.R.U32.HI R171, RZ, 0x8, R52 ;  /* 0x00000008ffab7819 */ /* 0x000fe40000011634 */
[----:B------:R-:W-:Y:S02]  /*3b7b0*/  PRMT R160, R160, 0x5410, R174 ;  /* 0x00005410a0a07816 */ /* 0x000fe400000000ae */
[----:B------:R-:W-:Y:S02]  /*3b7c0*/  PRMT R174, R54, 0x3340, R51 ;  /* 0x0000334036ae7816 */ /* 0x000fe40000000033 */
[----:B------:R-:W-:Y:S02]  /*3b7d0*/  LOP3.LUT R54, R53, 0xffff, RZ, 0xc0, !PT ;  /* 0x0000ffff35367812 */ /* 0x000fe400078ec0ff */
[----:B------:R-:W-:-:S02]  /*3b7e0*/  LOP3.LUT R53, R56, 0xffff, RZ, 0xc0, !PT ;  /* 0x0000ffff38357812 */ /* 0x000fc400078ec0ff */
[----:B------:R-:W-:-:S04]  /*3b7f0*/  LOP3.LUT R171, R171, 0xffff, RZ, 0xc0, !PT ;  /* 0x0000ffffabab7812 */ /* 0x000fc800078ec0ff */
[----:B------:R-:W-:Y:S02]  /*3b800*/  PRMT R171, R53, 0x3340, R171 ;  /* 0x0000334035ab7816 */ /* 0x000fe400000000ab */
[----:B------:R-:W-:Y:S02]  /*3b810*/  PRMT R53, R138, 0x5410, R149 ;  /* 0x000054108a357816 */ /* 0x000fe40000000095 */
[----:B------:R-:W0:Y:S01]  /*3b820*/  S2R R138, SR_TID.X ;  /* 0x00000000008a7919 */ /* 0x000e220000002100 */
[----:B------:R-:W-:Y:S02]  /*3b830*/  PRMT R173, R55, 0x3340, R52 ;  /* 0x0000334037ad7816 */ /* 0x000fe40000000034 */
[----:B------:R-:W-:Y:S02]  /*3b840*/  SHF.R.U32.HI R172, RZ, 0x8, R51 ;  /* 0x00000008ffac7819 */ /* 0x000fe40000011633 */
[----:B------:R-:W-:Y:S02]  /*3b850*/  LOP3.LUT R52, R57, 0xffff, RZ, 0xc0, !PT ;  /* 0x0000ffff39347812 */ /* 0x000fe400078ec0ff */
[----:B------:R-:W-:-:S02]  /*3b860*/  LOP3.LUT R163, R163, 0xffff, RZ, 0xc0, !PT ;  /* 0x0000ffffa3a37812 */ /* 0x000fc400078ec0ff */
[----:B------:R-:W-:Y:S02]  /*3b870*/  LOP3.LUT R172, R172, 0xffff, RZ, 0xc0, !PT ;  /* 0x0000ffffacac7812 */ /* 0x000fe400078ec0ff */
[----:B------:R-:W-:Y:S02]  /*3b880*/  PRMT R51, R153, 0x5410, R157 ;  /* 0x0000541099337816 */ /* 0x000fe4000000009d */
[----:B------:R-:W-:Y:S01]  /*3b890*/  PRMT R163, R52, 0x3340, R163 ;  /* 0x0000334034a37816 */ /* 0x000fe200000000a3 */
[----:B------:R-:W3:Y:S01]  /*3b8a0*/  LDL.LU R157, [R1+0xee4] ;  /* 0x000ee400019d7983 */ /* 0x000ee20000300800 */
[----:B------:R-:W-:-:S03]  /*3b8b0*/  PRMT R52, R150, 0x5410, R151 ;  /* 0x0000541096347816 */ /* 0x000fc60000000097 */
[----:B------:R-:W3:Y:S01]  /*3b8c0*/  LDL.LU R153, [R1+0x10d8] ;  /* 0x0010d80001997983 */ /* 0x000ee20000300800 */
[----:B------:R-:W-:-:S03]  /*3b8d0*/  PRMT R172, R54, 0x3340, R172 ;  /* 0x0000334036ac7816 */ /* 0x000fc600000000ac */
[----:B------:R-:W3:Y:S01]  /*3b8e0*/  LDL.LU R151, [R1+0xee8] ;  /* 0x000ee80001977983 */ /* 0x000ee20000300800 */
[----:B------:R-:W-:-:S03]  /*3b8f0*/  PRMT R54, R145, 0x5410, R146 ;  /* 0x0000541091367816 */ /* 0x000fc60000000092 */
[----:B------:R-:W3:Y:S01]  /*3b900*/  LDL.LU R150, [R1+0x10dc] ;  /* 0x0010dc0001967983 */ /* 0x000ee20000300800 */
[----:B------:R-:W-:-:S03]  /*3b910*/  PRMT R55, R143, 0x5410, R144 ;  /* 0x000054108f377816 */ /* 0x000fc60000000090 */
[----:B------:R-:W3:Y:S01]  /*3b920*/  LDL.LU R149, [R1+0xeec] ;  /* 0x000eec0001957983 */ /* 0x000ee20000300800 */
[----:B0-----:R-:W-:-:S03]  /*3b930*/  LOP3.LUT R138, R138, 0x7f, RZ, 0xc0, !PT ;  /* 0x0000007f8a8a7812 */ /* 0x001fc600078ec0ff */
[----:B------:R-:W3:Y:S01]  /*3b940*/  LDL.LU R146, [R1+0x10e0] ;  /* 0x0010e00001927983 */ /* 0x000ee20000300800 */
[----:B------:R-:W-:-:S03]  /*3b950*/  PRMT R56, R141, 0x5410, R142 ;  /* 0x000054108d387816 */ /* 0x000fc6000000008e */
[----:B------:R-:W3:Y:S01]  /*3b960*/  LDL.LU R145, [R1+0xedc] ;  /* 0x000edc0001917983 */ /* 0x000ee20000300800 */
[----:B------:R-:W-:Y:S01]  /*3b970*/  LEA R2, R138, UR4, 0x4 ;  /* 0x000000048a027c11 */ /* 0x000fe2000f8e20ff */
[----:B------:R-:W-:Y:S02]  /*3b980*/  ULDC UR4, c[0x0][0x228] ;  /* 0x00008a0000047ab9 */ /* 0x000fe40000000800 */
[----:B------:R-:W3:Y:S01]  /*3b990*/  LDL.LU R144, [R1+0x10c8] ;  /* 0x0010c80001907983 */ /* 0x000ee20000300800 */
[----:B------:R-:W-:-:S03]  /*3b9a0*/  PRMT R57, R136, 0x5410, R137 ;  /* 0x0000541088397816 */ /* 0x000fc60000000089 */
[----:B------:R-:W3:Y:S04]  /*3b9b0*/  LDL.LU R143, [R1+0xee0] ;  /* 0x000ee000018f7983 */ /* 0x000ee80000300800 */
[----:B------:R-:W3:Y:S01]  /*3b9c0*/  LDL.LU R142, [R1+0x10d0] ;  /* 0x0010d000018e7983 */ /* 0x000ee20000300800 */
[----:B----4-:R-:W-:-:S03]  /*3b9d0*/  PRMT R58, R134, 0x5410, R135 ;  /* 0x00005410863a7816 */ /* 0x010fc60000000087 */
[----:B------:R-:W4:Y:S04]  /*3b9e0*/  LDL.LU R141, [R1+0xec4] ;  /* 0x000ec400018d7983 */ /* 0x000f280000300800 */
[----:B------:R-:W4:Y:S04]  /*3b9f0*/  LDL.LU R138, [R1+0x10c0] ;  /* 0x0010c000018a7983 */ /* 0x000f280000300800 */
[----:B------:R-:W4:Y:S04]  /*3ba00*/  LDL.LU R137, [R1+0xebc] ;  /* 0x000ebc0001897983 */ /* 0x000f280000300800 */
[----:B------:R-:W4:Y:S04]  /*3ba10*/  LDL.LU R136, [R1+0x10bc] ;  /* 0x0010bc0001887983 */ /* 0x000f280000300800 */
[----:B------:R-:W4:Y:S04]  /*3ba20*/  LDL.LU R135, [R1+0xec0] ;  /* 0x000ec00001877983 */ /* 0x000f280000300800 */
[----:B------:R-:W4:Y:S04]  /*3ba30*/  LDL.LU R134, [R1+0x10b8] ;  /* 0x0010b80001867983 */ /* 0x000f280000300800 */
[----:B------:R-:W-:Y:S01]  /*3ba40*/  STL [R1+0xe48], R2 ;  /* 0x000e480201007387 */ /* 0x000fe20000100800 */
[----:B--2---:R-:W-:-:S03]  /*3ba50*/  PRMT R65, R154, 0x5410, R152 ;  /* 0x000054109a417816 */ /* 0x004fc60000000098 */
[----:B------:R-:W2:Y:S04]  /*3ba60*/  LDL.LU R152, [R1+0xeb0] ;  /* 0x000eb00001987983 */ /* 0x000ea80000300800 */
[----:B------:R-:W2:Y:S01]  /*3ba70*/  LDL.LU R154, [R1+0x10b0] ;  /* 0x0010b000019a7983 */ /* 0x000ea20000300800 */
[----:B------:R-:W-:Y:S02]  /*3ba80*/  PRMT R61, R129, 0x5410, R128 ;  /* 0x00005410813d7816 */ /* 0x000fe40000000080 */
[----:B------:R-:W-:Y:S01]  /*3ba90*/  PRMT R62, R131, 0x5410, R130 ;  /* 0x00005410833e7816 */ /* 0x000fe20000000082 */
[----:B------:R-:W2:Y:S01]  /*3baa0*/  LDL.LU R129, [R1+0xeb4] ;  /* 0x000eb40001817983 */ /* 0x000ea20000300800 */
[----:B------:R-:W-:-:S03]  /*3bab0*/  PRMT R63, R133, 0x5410, R132 ;  /* 0x00005410853f7816 */ /* 0x000fc60000000084 */
[----:B------:R-:W2:Y:S01]  /*3bac0*/  LDL.LU R130, [R1+0x10ac] ;  /* 0x0010ac0001827983 */ /* 0x000ea20000300800 */
[----:B------:R-:W-:-:S03]  /*3bad0*/  PRMT R64, R175, 0x5410, R168 ;  /* 0x00005410af407816 */ /* 0x000fc600000000a8 */
[----:B------:R-:W2:Y:S01]  /*3bae0*/  LDL.LU R131, [R1+0xeb8] ;  /* 0x000eb80001837983 */ /* 0x000ea20000300800 */
[----:B---3--:R-:W-:-:S03]  /*3baf0*/  PRMT R66, R159, 0x5410, R167 ;  /* 0x000054109f427816 */ /* 0x008fc600000000a7 */
[----:B------:R-:W3:Y:S04]  /*3bb00*/  LDL.LU R132, [R1+0x10a4] ;  /* 0x0010a40001847983 */ /* 0x000ee80000300800 */
[----:B------:R-:W3:Y:S04]  /*3bb10*/  LDL.LU R133, [R1+0xea8] ;  /* 0x000ea80001857983 */ /* 0x000ee80000300800 */
[----:B------:R-:W3:Y:S04]  /*3bb20*/  LDL.LU R168, [R1+0x109c] ;  /* 0x00109c0001a87983 */ /* 0x000ee80000300800 */
[----:B------:R-:W3:Y:S04]  /*3bb30*/  LDL.LU R175, [R1+0xeac] ;  /* 0x000eac0001af7983 */ /* 0x000ee80000300800 */
[----:B------:R-:W3:Y:S04]  /*3bb40*/  LDL.LU R167, [R1+0x1094] ;  /* 0x0010940001a77983 */ /* 0x000ee80000300800 */
[----:B------:R-:W3:Y:S01]  /*3bb50*/  LDL.LU R159, [R1+0x1070] ;  /* 0x00107000019f7983 */ /* 0x000ee20000300800 */
[----:B------:R-:W-:-:S03]  /*3bb60*/  PRMT R67, R153, 0x5410, R157 ;  /* 0x0000541099437816 */ /* 0x000fc6000000009d */
[----:B------:R-:W3:Y:S04]  /*3bb70*/  LDL.LU R157, [R1+0xe88] ;  /* 0x000e8800019d7983 */ /* 0x000ee80000300800 */
[----:B------:R-:W3:Y:S01]  /*3bb80*/  LDL.LU R153, [R1+0x106c] ;  /* 0x00106c0001997983 */ /* 0x000ee20000300800 */
[----:B------:R-:W-:Y:S02]  /*3bb90*/  PRMT R68, R150, 0x5410, R151 ;  /* 0x0000541096447816 */ /* 0x000fe40000000097 */
[----:B------:R-:W-:Y:S02]  /*3bba0*/  PRMT R69, R146, 0x5410, R149 ;  /* 0x0000541092457816 */ /* 0x000fe40000000095 */
[----:B------:R-:W-:Y:S02]  /*3bbb0*/  PRMT R70, R144, 0x5410, R145 ;  /* 0x0000541090467816 */ /* 0x000fe40000000091 */
[----:B------:R-:W-:-:S02]  /*3bbc0*/  PRMT R71, R142, 0x5410, R143 ;  /* 0x000054108e477816 */ /* 0x000fc4000000008f */
[----:B----4-:R-:W-:Y:S02]  /*3bbd0*/  PRMT R72, R138, 0x5410, R141 ;  /* 0x000054108a487816 */ /* 0x010fe4000000008d */
[----:B------:R-:W-:Y:S02]  /*3bbe0*/  PRMT R74, R134, 0x5410, R135 ;  /* 0x00005410864a7816 */ /* 0x000fe40000000087 */
        /* <DEDUP_REMOVED lines=8> */
[----:B------:R-:W-:-:S03]  /*3bc70*/  PRMT R73, R136, 0x5410, R137 ;  /* 0x0000541088497816 */ /* 0x000fc60000000089 */
[----:B------:R-:W4:Y:S04]  /*3bc80*/  LDL.LU R143, [R1+0xec8] ;  /* 0x000ec800018f7983 */ /* 0x000f280000300800 */
[----:B------:R-:W4:Y:S04]  /*3bc90*/  LDL.LU R142, [R1+0x1088] ;  /* 0x00108800018e7983 */ /* 0x000f280000300800 */
[----:B------:R-:W4:Y:S04]  /*3bca0*/  LDL.LU R141, [R1+0xecc] ;  /* 0x000ecc00018d7983 */ /* 0x000f280000300800 */
[----:B------:R-:W4:Y:S04]  /*3bcb0*/  LDL.LU R138, [R1+0x1084] ;  /* 0x00108400018a7983 */ /* 0x000f280000300800 */
[----:B------:R-:W4:Y:S04]  /*3bcc0*/  LDL.LU R137, [R1+0xea0] ;  /* 0x000ea00001897983 */ /* 0x000f280000300800 */
[----:B------:R-:W4:Y:S01]  /*3bcd0*/  LDL.LU R136, [R1+0x1054] ;  /* 0x0010540001887983 */ /* 0x000f220000300800 */
[----:B--2---:R-:W-:-:S03]  /*3bce0*/  PRMT R75, R154, 0x5410, R152 ;  /* 0x000054109a4b7816 */ /* 0x004fc60000000098 */
[----:B------:R-:W2:Y:S04]  /*3bcf0*/  LDL.LU R152, [R1+0xea4] ;  /* 0x000ea40001987983 */ /* 0x000ea80000300800 */
[----:B------:R-:W2:Y:S01]  /*3bd00*/  LDL.LU R154, [R1+0x104c] ;  /* 0x00104c00019a7983 */ /* 0x000ea20000300800 */
[----:B------:R-:W-:Y:S02]  /*3bd10*/  PRMT R60, R127, 0x5410, R126 ;  /* 0x000054107f3c7816 */ /* 0x000fe4000000007e */
[----:B------:R-:W-:Y:S02]  /*3bd20*/  PRMT R76, R130, 0x5410, R129 ;  /* 0x00005410824c7816 */ /* 0x000fe40000000081 */
[----:B---3--:R-:W-:Y:S02]  /*3bd30*/  PRMT R77, R132, 0x5410, R131 ;  /* 0x00005410844d7816 */ /* 0x008fe40000000083 */
[----:B------:R-:W-:-:S02]  /*3bd40*/  PRMT R78, R168, 0x5410, R133 ;  /* 0x00005410a84e7816 */ /* 0x000fc40000000085 */
[----:B------:R-:W-:Y:S02]  /*3bd50*/  PRMT R79, R167, 0x5410, R175 ;  /* 0x00005410a74f7816 */ /* 0x000fe400000000af */
[----:B------:R-:W-:Y:S02]  /*3bd60*/  PRMT R80, R159, 0x5410, R252 ;  /* 0x000054109f507816 */ /* 0x000fe400000000fc */
[----:B------:R-:W-:Y:S02]  /*3bd70*/  PRMT R81, R153, 0x5410, R157 ;  /* 0x0000541099517816 */ /* 0x000fe4000000009d */
[----:B----4-:R-:W-:Y:S02]  /*3bd80*/  PRMT R82, R135, 0x5410, R158 ;  /* 0x0000541087527816 */ /* 0x010fe4000000009e */
[----:B------:R-:W3:Y:S01]  /*3bd90*/  LDL.LU R135, [R1+0xe98] ;  /* 0x000e980001877983 */ /* 0x000ee20000300800 */
[----:B------:R-:W-:-:S03]  /*3bda0*/  PRMT R83, R134, 0x5410, R166 ;  /* 0x0000541086537816 */ /* 0x000fc600000000a6 */
        /* <DEDUP_REMOVED lines=19> */
[----:B------:R-:W-:Y:S01]  /*3bee0*/  PRMT R89, R146, 0x5410, R149 ;  /* 0x0000541092597816 */ /* 0x000fe20000000095 */
[----:B------:R-:W4:Y:S01]  /*3bef0*/  LDL.LU R151, [R1+0xf7c] ;  /* 0x000f7c0001977983 */ /* 0x000f220000300800 */
[----:B------:R-:W-:-:S03]  /*3bf00*/  PRMT R90, R144, 0x5410, R145 ;  /* 0x00005410905a7816 */ /* 0x000fc60000000091 */
[----:B------:R-:W4:Y:S01]  /*3bf10*/  LDL.LU R150, [R1+0x1164] ;  /* 0x0011640001967983 */ /* 0x000f220000300800 */
[----:B------:R-:W-:-:S03]  /*3bf20*/  PRMT R84, R142, 0x5410, R143 ;  /* 0x000054108e547816 */ /* 0x000fc6000000008f */
[----:B------:R-:W4:Y:S04]  /*3bf30*/  LDL.LU R149, [R1+0xf80] ;  /* 0x000f800001957983 */ /* 0x000f280000300800 */
[----:B------:R-:W4:Y:S01]  /*3bf40*/  LDL.LU R146, [R1+0x1168] ;  /* 0x0011680001927983 */ /* 0x000f220000300800 */
[----:B------:R-:W-:-:S03]  /*3bf50*/  PRMT R85, R138, 0x5410, R141 ;  /* 0x000054108a557816 */ /* 0x000fc6000000008d */
        /* <DEDUP_REMOVED lines=9> */
[----:B---3--:R-:W-:-:S03]  /*3bff0*/  PRMT R91, R134, 0x5410, R135 ;  /* 0x00005410865b7816 */ /* 0x008fc60000000087 */
[----:B------:R-:W3:Y:S04]  /*3c000*/  LDL.LU R135, [R1+0xf70] ;  /* 0x000f700001877983 */ /* 0x000ee80000300800 */
[----:B------:R-:W3:Y:S01]  /*3c010*/  LDL.LU R134, [R1+0x1158] ;  /* 0x0011580001867983 */ /* 0x000ee20000300800 */
[----:B--2---:R-:W-:-:S03]  /*3c020*/  PRMT R99, R154, 0x5410, R152 ;  /* 0x000054109a637816 */ /* 0x004fc60000000098 */
[----:B------:R-:W2:Y:S04]  /*3c030*/  LDL.LU R152, [R1+0xf00] ;  /* 0x000f000001987983 */ /* 0x000ea80000300800 */
[----:B------:R-:W2:Y:S01]  /*3c040*/  LDL.LU R154, [R1+0x1060] ;  /* 0x00106000019a7983 */ /* 0x000ea20000300800 */
[----:B----4-:R-:W-:Y:S02]  /*3c050*/  PRMT R96, R127, 0x5410, R126 ;  /* 0x000054107f607816 */ /* 0x010fe4000000007e */
        /* <DEDUP_REMOVED lines=17> */
[----:B------:R-:W4:Y:S01]  /*3c170*/  LDL.LU R159, [R1+0x117c] ;  /* 0x00117c00019f7983 */ /* 0x000f220000300800 */
[----:B------:R-:W-:-:S03]  /*3c180*/  PRMT R104, R150, 0x5410, R151 ;  /* 0x0000541096687816 */ /* 0x000fc60000000097 */
[----:B------:R-:W4:Y:S04]  /*3c190*/  LDL.LU R157, [R1+0xf8c] ;  /* 0x000f8c00019d7983 */ /* 0x000f280000300800 */
[----:B------:R-:W4:Y:S01]  /*3c1a0*/  LDL.LU R153, [R1+0x1170] ;  /* 0x0011700001997983 */ /* 0x000f220000300800 */
[----:B------:R-:W-:Y:S02]  /*3c1b0*/  PRMT R105, R146, 0x5410, R149 ;  /* 0x0000541092697816 */ /* 0x000fe40000000095 */
[----:B------:R-:W-:Y:S02]  /*3c1c0*/  PRMT R106, R144, 0x5410, R145 ;  /* 0x00005410906a7816 */ /* 0x000fe40000000091 */
[----:B------:R-:W-:Y:S02]  /*3c1d0*/  PRMT R100, R142, 0x5410, R143 ;  /* 0x000054108e647816 */ /* 0x000fe4000000008f */
[----:B------:R-:W-:-:S02]  /*3c1e0*/  PRMT R101, R138, 0x5410, R141 ;  /* 0x000054108a657816 */ /* 0x000fc4000000008d */
[----:B------:R-:W-:Y:S02]  /*3c1f0*/  PRMT R102, R136, 0x5410, R137 ;  /* 0x0000541088667816 */ /* 0x000fe40000000089 */
[----:B---3--:R-:W-:Y:S02]  /*3c200*/  PRMT R103, R134, 0x5410, R135 ;  /* 0x0000541086677816 */ /* 0x008fe40000000087 */
        /* <DEDUP_REMOVED lines=14> */
[----:B--2---:R-:W-:-:S03]  /*3c2f0*/  PRMT R107, R154, 0x5410, R152 ;  /* 0x000054109a6b7816 */ /* 0x004fc60000000098 */
[----:B------:R-:W2:Y:S04]  /*3c300*/  LDL.LU R152, [R1+0xfbc] ;  /* 0x000fbc0001987983 */ /* 0x000ea80000300800 */
[----:B------:R-:W2:Y:S04]  /*3c310*/  LDL.LU R154, [R1+0x118c] ;  /* 0x00118c00019a7983 */ /* 0x000ea80000300800 */
[----:B------:R-:W-:Y:S01]  /*3c320*/  STSM.16.M88.4 [R0], R48 ;  /* 0x0000003000007844 */ /* 0x000fe20000000200 */
[----:B------:R-:W-:Y:S06]  /*3c330*/  BAR.SYNC.DEFER_BLOCKING 0x0 ;  /* 0x0000000000007b1d */ /* 0x000fec0000010000 */
[----:B------:R-:W0:Y:S02]  /*3c340*/  LDS.128 R48, [R2] ;  /* 0x0000000002307984 */ /* 0x000e240000000c00 */
[----:B------:R-:W-:Y:S01]  /*3c350*/  BAR.SYNC.DEFER_BLOCKING 0x0 ;  /* 0x0000000000007b1d */ /* 0x000fe20000010000 */
[----:B----4-:R-:W-:-:S02]  /*3c360*/  PRMT R113, R129, 0x5410, R128 ;  /* 0x0000541081717816 */ /* 0x010fc40000000080 */
[----:B------:R-:W-:Y:S02]  /*3c370*/  PRMT R114, R131, 0x5410, R130 ;  /* 0x0000541083727816 */ /* 0x000fe40000000082 */
[----:B------:R-:W-:Y:S01]  /*3c380*/  PRMT R108, R133, 0x5410, R132 ;  /* 0x00005410856c7816 */ /* 0x000fe20000000084 */
[----:B------:R-:W-:Y:S02]  /*3c390*/  STSM.16.M88.4 [R0], R52 ;  /* 0x0000003400007844 */ /* 0x000fe40000000200 */
[----:B------:R-:W-:Y:S01]  /*3c3a0*/  BAR.SYNC.DEFER_BLOCKING 0x0 ;  /* 0x0000000000007b1d */ /* 0x000fe20000010000 */
[----:B------:R-:W-:Y:S02]  /*3c3b0*/  PRMT R109, R175, 0x5410, R168 ;  /* 0x00005410af6d7816 */ /* 0x000fe400000000a8 */
[----:B------:R-:W-:-:S03]  /*3c3c0*/  PRMT R110, R159, 0x5410, R167 ;  /* 0x000054109f6e7816 */ /* 0x000fc600000000a7 */
[----:B------:R-:W1:Y:S01]  /*3c3d0*/  LDS.128 R52, [R2] ;  /* 0x0000000002347984 */ /* 0x000e620000000c00 */
[----:B---3--:R-:W-:Y:S01]  /*3c3e0*/  PRMT R115, R134, 0x5410, R135 ;  /* 0x0000541086737816 */ /* 0x008fe20000000087 */
[----:B------:R-:W-:Y:S06]  /*3c3f0*/  BAR.SYNC.DEFER_BLOCKING 0x0 ;  /* 0x0000000000007b1d */ /* 0x000fec0000010000 */
[----:B------:R-:W3:Y:S04]  /*3c400*/  LDL.LU R135, [R1+0xf38] ;  /* 0x000f380001877983 */ /* 0x000ee80000300800 */
        /* <DEDUP_REMOVED lines=11> */
[----:B------:R-:W-:Y:S01]  /*3c4c0*/  STSM.16.M88.4 [R0], R56 ;  /* 0x0000003800007844 */ /* 0x000fe20000000200 */
[----:B------:R-:W-:Y:S06]  /*3c4d0*/  BAR.SYNC.DEFER_BLOCKING 0x0 ;  /* 0x0000000000007b1d */ /* 0x000fec0000010000 */
[----:B------:R-:W1:Y:S02]  /*3c4e0*/  LDS.128 R56, [R2] ;  /* 0x0000000002387984 */ /* 0x000e640000000c00 */
[----:B------:R-:W-:Y:S06]  /*3c4f0*/  BAR.SYNC.DEFER_BLOCKING 0x0 ;  /* 0x0000000000007b1d */ /* 0x000fec0000010000 */
[----:B------:R-:W-:Y:S02]  /*3c500*/  STSM.16.M88.4 [R0], R60 ;  /* 0x0000003c00007844 */ /* 0x000fe40000000200 */
[----:B------:R-:W-:Y:S06]  /*3c510*/  BAR.SYNC.DEFER_BLOCKING 0x0 ;  /* 0x0000000000007b1d */ /* 0x000fec0000010000 */
[----:B------:R-:W1:Y:S02]  /*3c520*/  LDS.128 R60, [R2] ;  /* 0x00000000023c7984 */ /* 0x000e640000000c00 */
[----:B------:R-:W-:Y:S01]  /*3c530*/  BAR.SYNC.DEFER_BLOCKING 0x0 ;  /* 0x0000000000007b1d */ /* 0x000fe20000010000 */
[----:B--2---:R-:W-:-:S05]  /*3c540*/  PRMT R119, R154, 0x5410, R152 ;  /* 0x000054109a777816 */ /* 0x004fca0000000098 */
[----:B------:R-:W2:Y:S04]  /*3c550*/  LDL.LU R152, [R1+0xfdc] ;  /* 0x000fdc0001987983 */ /* 0x000ea80000300800 */
[----:B------:R-:W2:Y:S04]  /*3c560*/  LDL.LU R154, [R1+0x11ac] ;  /* 0x0011ac00019a7983 */ /* 0x000ea80000300800 */
[----:B------:R-:W-:Y:S01]  /*3c570*/  STSM.16.M88.4 [R0], R64 ;  /* 0x0000004000007844 */ /* 0x000fe20000000200 */
[----:B------:R-:W-:Y:S06]  /*3c580*/  BAR.SYNC.DEFER_BLOCKING 0x0 ;  /* 0x0000000000007b1d */ /* 0x000fec0000010000 */
[----:B------:R-:W1:Y:S02]  /*3c590*/  LDS.128 R64, [R2] ;  /* 0x0000000002407984 */ /* 0x000e640000000c00 */
[----:B------:R-:W-:Y:S06]  /*3c5a0*/  BAR.SYNC.DEFER_BLOCKING 0x0 ;  /* 0x0000000000007b1d */ /* 0x000fec0000010000 */
[----:B------:R-:W-:Y:S02]  /*3c5b0*/  STSM.16.M88.4 [R0], R68 ;  /* 0x0000004400007844 */ /* 0x000fe40000000200 */
[----:B------:R-:W-:Y:S01]  /*3c5c0*/  BAR.SYNC.DEFER_BLOCKING 0x0 ;  /* 0x0000000000007b1d */ /* 0x000fe20000010000 */
[----:B------:R-:W-:-:S02]  /*3c5d0*/  PRMT R111, R153, 0x5410, R157 ;  /* 0x00005410996f7816 */ /* 0x000fc4000000009d */
[----:B------:R-:W-:Y:S02]  /*3c5e0*/  PRMT R120, R150, 0x5410, R151 ;  /* 0x0000541096787816 */ /* 0x000fe40000000097 */
[----:B------:R-:W-:Y:S01]  /*3c5f0*/  PRMT R121, R146, 0x5410, R149 ;  /* 0x0000541092797816 */ /* 0x000fe20000000095 */
[----:B------:R-:W4:Y:S01]  /*3c600*/  LDL.LU R157, [R1+0xfe0] ;  /* 0x000fe000019d7983 */ /* 0x000f220000300800 */
[----:B------:R-:W-:-:S03]  /*3c610*/  PRMT R118, R136, 0x5410, R137 ;  /* 0x0000541088767816 */ /* 0x000fc60000000089 */
[----:B------:R-:W4:Y:S04]  /*3c620*/  LDL.LU R153, [R1+0x11b4] ;  /* 0x0011b40001997983 */ /* 0x000f280000300800 */
[----:B------:R-:W4:Y:S04]  /*3c630*/  LDL.LU R151, [R1+0xf50] ;  /* 0x000f500001977983 */ /* 0x000f280000300800 */
[----:B------:R-:W4:Y:S04]  /*3c640*/  LDL.LU R150, [R1+0x1080] ;  /* 0x0010800001967983 */ /* 0x000f280000300800 */
[----:B------:R-:W1:Y:S01]  /*3c650*/  LDS.128 R68, [R2] ;  /* 0x0000000002447984 */ /* 0x000e620000000c00 */
[----:B------:R-:W-:Y:S01]  /*3c660*/  BAR.SYNC.DEFER_BLOCKING 0x0 ;  /* 0x0000000000007b1d */ /* 0x000fe20000010000 */
[----:B------:R-:W-:-:S02]  /*3c670*/  PRMT R122, R144, 0x5410, R145 ;  /* 0x00005410907a7816 */ /* 0x000fc40000000091 */
[----:B------:R-:W-:-:S03]  /*3c680*/  PRMT R117, R138, 0x5410, R141 ;  /* 0x000054108a757816 */ /* 0x000fc6000000008d */
[----:B------:R-:W4:Y:S04]  /*3c690*/  LDL.LU R149, [R1+0x1004] ;  /* 0x0010040001957983 */ /* 0x000f280000300800 */
[----:B------:R-:W4:Y:S04]  /*3c6a0*/  LDL.LU R136, [R1+0x11dc] ;  /* 0x0011dc0001887983 */ /* 0x000f280000300800 */
[----:B------:R-:W4:Y:S01]  /*3c6b0*/  LDL.LU R146, [R1+0x1008] ;  /* 0x0010080001927983 */ /* 0x000f220000300800 */
[----:B------:R-:W-:-:S03]  /*3c6c0*/  PRMT R116, R142, 0x5410, R143 ;  /* 0x000054108e747816 */ /* 0x000fc6000000008f */
[----:B------:R-:W4:Y:S04]  /*3c6d0*/  LDL.LU R137, [R1+0x11e8] ;  /* 0x0011e80001897983 */ /* 0x000f280000300800 */
[----:B------:R-:W-:Y:S01]  /*3c6e0*/  STSM.16.M88.4 [R0], R72 ;  /* 0x0000004800007844 */ /* 0x000fe20000000200 */
[----:B------:R-:W-:Y:S06]  /*3c6f0*/  BAR.SYNC.DEFER_BLOCKING 0x0 ;  /* 0x0000000000007b1d */ /* 0x000fec0000010000 */
[----:B------:R-:W4:Y:S04]  /*3c700*/  LDL.LU R145, [R1+0x100c] ;  /* 0x00100c0001917983 */ /* 0x000f280000300800 */
[----:B------:R-:W4:Y:S04]  /*3c710*/  LDL.LU R138, [R1+0x11e4] ;  /* 0x0011e400018a7983 */ /* 0x000f280000300800 */
[----:B------:R-:W4:Y:S04]  /*3c720*/  LDL.LU R144, [R1+0xff4] ;  /* 0x000ff40001907983 */ /* 0x000f280000300800 */
[----:B------:R-:W4:Y:S04]  /*3c730*/  LDL.LU R143, [R1+0x11c8] ;  /* 0x0011c800018f7983 */ /* 0x000f280000300800 */
[----:B------:R-:W4:Y:S04]  /*3c740*/  LDL.LU R142, [R1+0xff8] ;  /* 0x000ff800018e7983 */ /* 0x000f280000300800 */
[----:B------:R-:W4:Y:S04]  /*3c750*/  LDL.LU R141, [R1+0x11cc] ;  /* 0x0011cc00018d7983 */ /* 0x000f280000300800 */
[----:B------:R-:W1:Y:S01]  /*3c760*/  LDS.128 R72, [R2] ;  /* 0x0000000002487984 */ /* 0x000e620000000c00 */
[----:B------:R-:W-:Y:S06]  /*3c770*/  BAR.SYNC.DEFER_BLOCKING 0x0 ;  /* 0x0000000000007b1d */ /* 0x000fec0000010000 */
[----:B------:R-:W-:Y:S02]  /*3c780*/  STSM.16.M88.4 [R0], R76 ;  /* 0x0000004c00007844 */ /* 0x000fe40000000200 */
[----:B------:R-:W-:Y:S01]  /*3c790*/  BAR.SYNC.DEFER_BLOCKING 0x0 ;  /* 0x0000000000007b1d */ /* 0x000fe20000010000 */
[----:B---3--:R-:W-:-:S02]  /*3c7a0*/  PRMT R123, R134, 0x5410, R135 ;  /* 0x00005410867b7816 */ /* 0x008fc40000000087 */
[----:B------:R-:W-:-:S03]  /*3c7b0*/  PRMT R112, R127, 0x5410, R126 ;  /* 0x000054107f707816 */ /* 0x000fc6000000007e */
[----:B------:R-:W3:Y:S04]  /*3c7c0*/  LDL.LU R135, [R1+0xffc] ;  /* 0x000ffc0001877983 */ /* 0x000ee80000300800 */
[----:B------:R-:W3:Y:S04]  /*3c7d0*/  LDL.LU R134, [R1+0x11d4] ;  /* 0x0011d40001867983 */ /* 0x000ee80000300800 */
[----:B------:R-:W1:Y:S01]  /*3c7e0*/  LDS.128 R76, [R2] ;  /* 0x00000000024c7984 */ /* 0x000e620000000c00 */
        /* <DEDUP_REMOVED lines=9> */
[----:B------:R-:W-:Y:S01]  /*3c880*/  BAR.SYNC.DEFER_BLOCKING 0x0 ;  /* 0x0000000000007b1d */ /* 0x000fe20000010000 */
[----:B----4-:R-:W-:-:S05]  /*3c890*/  PRMT R128, R129, 0x5410, R128 ;  /* 0x0000541081807816 */ /* 0x010fca0000000080 */
[----:B------:R-:W4:Y:S04]  /*3c8a0*/  LDL.LU R19, [R1+0x1024] ;  /* 0x0010240001137983 */ /* 0x000f280000300800 */
[----:B------:R-:W1:Y:S01]  /*3c8b0*/  LDS.128 R84, [R2] ;  /* 0x0000000002547984 */ /* 0x000e620000000c00 */
[----:B------:R-:W-:Y:S06]  /*3c8c0*/  BAR.SYNC.DEFER_BLOCKING 0x0 ;  /* 0x0000000000007b1d */ /* 0x000fec0000010000 */
[----:B------:R-:W-:Y:S02]  /*3c8d0*/  STSM.16.M88.4 [R0], R88 ;  /* 0x0000005800007844 */ /* 0x000fe40000000200 */
[----:B------:R-:W-:Y:S06]  /*3c8e0*/  BAR.SYNC.DEFER_BLOCKING 0x0 ;  /* 0x0000000000007b1d */ /* 0x000fec0000010000 */
[----:B------:R-:W1:Y:S02]  /*3c8f0*/  LDS.128 R88, [R2] ;  /* 0x0000000002587984 */ /* 0x000e640000000c00 */
[----:B------:R-:W-:Y:S06]  /*3c900*/  BAR.SYNC.DEFER_BLOCKING 0x0 ;  /* 0x0000000000007b1d */ /* 0x000fec0000010000 */
[----:B------:R-:W-:Y:S02]  /*3c910*/  STSM.16.M88.4 [R0], R92 ;  /* 0x0000005c00007844 */ /* 0x000fe40000000200 */
[----:B------:R-:W-:Y:S06]  /*3c920*/  BAR.SYNC.DEFER_BLOCKING 0x0 ;  /* 0x0000000000007b1d */ /* 0x000fec0000010000 */
[----:B------:R-:W1:Y:S02]  /*3c930*/  LDS.128 R92, [R2] ;  /* 0x00000000025c7984 */ /* 0x000e640000000c00 */
[----:B------:R-:W-:Y:S01]  /*3c940*/  BAR.SYNC.DEFER_BLOCKING 0x0 ;  /* 0x0000000000007b1d */ /* 0x000fe20000010000 */
[----:B------:R-:W-:-:S02]  /*3c950*/  PRMT R129, R131, 0x5410, R130 ;  /* 0x0000541083817816 */ /* 0x000fc40000000082 */
[----:B------:R-:W-:Y:S02]  /*3c960*/  PRMT R130, R133, 0x5410, R132 ;  /* 0x0000541085827816 */ /* 0x000fe40000000084 */
[----:B------:R-:W-:Y:S02]  /*3c970*/  PRMT R132, R143, 0x5410, R144 ;  /* 0x000054108f847816 */ /* 0x000fe40000000090 */
[----:B------:R-:W-:Y:S01]  /*3c980*/  PRMT R138, R138, 0x5410, R145 ;  /* 0x000054108a8a7816 */ /* 0x000fe20000000091 */
[----:B------:R-:W4:Y:S01]  /*3c990*/  LDL.LU R144, [R1+0x120c] ;  /* 0x00120c0001907983 */ /* 0x000f220000300800 */
[----:B------:R-:W-:-:S03]  /*3c9a0*/  PRMT R137, R137, 0x5410, R146 ;  /* 0x0000541089897816 */ /* 0x000fc60000000092 */
[----:B------:R-:W4:Y:S04]  /*3c9b0*/  LDL.LU R20, [R1+0x1028] ;  /* 0x0010280001147983 */ /* 0x000f280000300800 */
[----:B------:R-:W4:Y:S01]  /*3c9c0*/  LDL.LU R145, [R1+0x1210] ;  /* 0x0012100001917983 */ /* 0x000f220000300800 */
[----:B------:R-:W-:-:S03]  /*3c9d0*/  PRMT R124, R175, 0x5410, R168 ;  /* 0x00005410af7c7816 */ /* 0x000fc600000000a8 */
[----:B------:R-:W4:Y:S04]  /*3c9e0*/  LDL.LU R21, [R1+0x1014] ;  /* 0x0010140001157983 */ /* 0x000f280000300800 */
[----:B------:R-:W-:Y:S01]  /*3c9f0*/  STSM.16.M88.4 [R0], R96 ;  /* 0x0000006000007844 */ /* 0x000fe20000000200 */
[----:B------:R-:W-:Y:S01]  /*3ca00*/  BAR.SYNC.DEFER_BLOCKING 0x0 ;  /* 0x0000000000007b1d */ /* 0x000fe20000010000 */
[----:B------:R-:W-:Y:S02]  /*3ca10*/  PRMT R133, R141, 0x5410, R142 ;  /* 0x000054108d857816 */ /* 0x000fe4000000008e */
[----:B------:R-:W-:-:S03]  /*3ca20*/  PRMT R125, R159, 0x5410, R167 ;  /* 0x000054109f7d7816 */ /* 0x000fc600000000a7 */
        /* <DEDUP_REMOVED lines=9> */
[----:B------:R-:W4:Y:S04]  /*3cac0*/  LDL.LU R143, [R1+0x11f8] ;  /* 0x0011f800018f7983 */ /* 0x000f280000300800 */
[----:B------:R-:W1:Y:S01]  /*3cad0*/  LDS.128 R96, [R2] ;  /* 0x0000000002607984 */ /* 0x000e620000000c00 */
[----:B------:R-:W-:Y:S01]  /*3cae0*/  BAR.SYNC.DEFER_BLOCKING 0x0 ;  /* 0x0000000000007b1d */ /* 0x000fe20000010000 */
[----:B---3--:R-:W-:-:S05]  /*3caf0*/  PRMT R134, R134, 0x5410, R135 ;  /* 0x0000541086867816 */ /* 0x008fca0000000087 */
[----:B------:R-:W3:Y:S04]  /*3cb00*/  LDL.LU R24, [R1+0x1048] ;  /* 0x0010480001187983 */ /* 0x000ee80000300800 */
[----:B------:R-:W-:Y:S01]  /*3cb10*/  STSM.16.M88.4 [R0], R100 ;  /* 0x0000006400007844 */ /* 0x000fe20000000200 */
[----:B------:R-:W-:Y:S01]  /*3cb20*/  BAR.SYNC.DEFER_BLOCKING 0x0 ;  /* 0x0000000000007b1d */ /* 0x000fe20000010000 */
[----:B------:R-:W-:Y:S02]  /*3cb30*/  PRMT R136, R136, 0x5410, R149 ;  /* 0x0000541088887816 */ /* 0x000fe40000000095 */
[----:B------:R-:W-:-:S03]  /*3cb40*/  PRMT R131, R150, 0x5410, R151 ;  /* 0x0000541096837816 */ /* 0x000fc60000000097 */
[----:B------:R-:W1:Y:S02]  /*3cb50*/  LDS.128 R100, [R2] ;  /* 0x0000000002647984 */ /* 0x000e640000000c00 */
[----:B------:R-:W-:Y:S01]  /*3cb60*/  BAR.SYNC.DEFER_BLOCKING 0x0 ;  /* 0x0000000000007b1d */ /* 0x000fe20000010000 */
[----:B--2---:R-:W-:-:S05]  /*3cb70*/  PRMT R135, R154, 0x5410, R152 ;  /* 0x000054109a877816 */ /* 0x004fca0000000098 */
        /* <DEDUP_REMOVED lines=13> */
[----:B------:R-:W-:Y:S01]  /*3cc50*/  STSM.16.M88.4 [R0], R104 ;  /* 0x0000006800007844 */ /* 0x000fe20000000200 */
[----:B------:R-:W-:Y:S06]  /*3cc60*/  BAR.SYNC.DEFER_BLOCKING 0x0 ;  /* 0x0000000000007b1d */ /* 0x000fec0000010000 */
[----:B------:R-:W1:Y:S02]  /*3cc70*/  LDS.128 R104, [R2] ;  /* 0x0000000002687984 */ /* 0x000e640000000c00 */
        /* <DEDUP_REMOVED lines=13> */
[----:B----4-:R-:W-:-:S02]  /*3cd50*/  PRMT R144, R144, 0x5410, R19 ;  /* 0x0000541090907816 */ /* 0x010fc40000000013 */
[----:B------:R-:W-:Y:S02]  /*3cd60*/  PRMT R145, R145, 0x5410, R20 ;  /* 0x0000541091917816 */ /* 0x000fe40000000014 */
[----:B------:R-:W-:Y:S01]  /*3cd70*/  PRMT R146, R146, 0x5410, R21 ;  /* 0x0000541092927816 */ /* 0x000fe20000000015 */
[----:B------:R-:W4:Y:S01]  /*3cd80*/  LDL.LU R19, [R1+0x108c] ;  /* 0x00108c0001137983 */ /* 0x000f220000300800 */
[----:B------:R-:W-:Y:S02]  /*3cd90*/  PRMT R139, R140, 0x5410, R139 ;  /* 0x000054108c8b7816 */ /* 0x000fe4000000008b */
[----:B------:R-:W-:Y:S01]  /*3cda0*/  PRMT R143, R143, 0x5410, R157 ;  /* 0x000054108f8f7816 */ /* 0x000fe2000000009d */
[----:B------:R-:W4:Y:S04]  /*3cdb0*/  LDL.LU R20, [R1+0x123c] ;  /* 0x00123c0001147983 */ /* 0x000f280000300800 */
[----:B------:R-:W-:Y:S01]  /*3cdc0*/  STSM.16.M88.4 [R0], R120 ;  /* 0x0000007800007844 */ /* 0x000fe20000000200 */
[----:B------:R-:W-:Y:S01]  /*3cdd0*/  BAR.SYNC.DEFER_BLOCKING 0x0 ;  /* 0x0000000000007b1d */ /* 0x000fe20000010000 */
[----:B------:R-:W-:-:S02]  /*3cde0*/  PRMT R140, R23, 0x5410, R22 ;  /* 0x00005410178c7816 */ /* 0x000fc40000000016 */
[----:B------:R-:W-:-:S03]  /*3cdf0*/  PRMT R141, R141, 0x5410, R175 ;  /* 0x000054108d8d7816 */ /* 0x000fc600000000af */
[----:B------:R-:W4:Y:S01]  /*3ce00*/  LDL.LU R21, [R1+0x107c] ;  /* 0x00107c0001157983 */ /* 0x000f220000300800 */
[----:B------:R-:W-:-:S03]  /*3ce10*/  PRMT R142, R142, 0x5410, R159 ;  /* 0x000054108e8e7816 */ /* 0x000fc6000000009f */
        /* <DEDUP_REMOVED lines=10> */
[----:B--2---:R-:W-:Y:S02]  /*3cec0*/  PRMT R153, R153, 0x5410, R25 ;  /* 0x0000541099997816 */ /* 0x004fe40000000019 */
[----:B------:R-:W-:Y:S02]  /*3ced0*/  PRMT R147, R148, 0x5410, R147 ;  /* 0x0000541094937816 */ /* 0x000fe40000000093 */
[----:B------:R-:W-:Y:S01]  /*3cee0*/  PRMT R154, R154, 0x5410, R26 ;  /* 0x000054109a9a7816 */ /* 0x000fe2000000001a */
[----:B------:R-:W2:Y:S01]  /*3cef0*/  LDL.LU R24, [R1+0x10f8] ;  /* 0x0010f80001187983 */ /* 0x000ea20000300800 */
[----:B------:R-:W-:-:S03]  /*3cf00*/  PRMT R148, R28, 0x5410, R27 ;  /* 0x000054101c947816 */ /* 0x000fc6000000001b */
[----:B------:R-:W2:Y:S04]  /*3cf10*/  LDL.LU R25, [R1+0x1250] ;  /* 0x0012500001197983 */ /* 0x000ea80000300800 */
[----:B------:R-:W3:Y:S01]  /*3cf20*/  LDL.LU R26, [R1+0x10c4] ;  /* 0x0010c400011a7983 */ /* 0x000ee20000300800 */
[----:B------:R-:W-:-:S03]  /*3cf30*/  PRMT R150, R150, 0x5410, R168 ;  /* 0x0000541096967816 */ /* 0x000fc600000000a8 */
[----:B------:R-:W3:Y:S04]  /*3cf40*/  LDL.LU R27, [R1+0x1248] ;  /* 0x00124800011b7983 */ /* 0x000ee80000300800 */
[----:B------:R-:W1:Y:S01]  /*3cf50*/  LDS.128 R124, [R2] ;  /* 0x00000000027c7984 */ /* 0x000e620000000c00 */
[----:B------:R-:W-:Y:S01]  /*3cf60*/  BAR.SYNC.DEFER_BLOCKING 0x0 ;  /* 0x0000000000007b1d */ /* 0x000fe20000010000 */
[----:B------:R-:W-:Y:S02]  /*3cf70*/  PRMT R149, R149, 0x5410, R29 ;  /* 0x0000541095957816 */ /* 0x000fe4000000001d */
[----:B------:R-:W-:-:S03]  /*3cf80*/  PRMT R151, R151, 0x5410, R167 ;  /* 0x0000541097977816 */ /* 0x000fc600000000a7 */
[----:B------:R-:W3:Y:S04]  /*3cf90*/  LDL.LU R28, [R1+0x10a8] ;  /* 0x0010a800011c7983 */ /* 0x000ee80000300800 */
[----:B------:R-:W3:Y:S04]  /*3cfa0*/  LDL.LU R168, [R1+0x1244] ;  /* 0x0012440001a87983 */ /* 0x000ee80000300800 */
[----:B------:R-:W3:Y:S04]  /*3cfb0*/  LDL.LU R29, [R1+0x10a0] ;  /* 0x0010a000011d7983 */ /* 0x000ee80000300800 */
[----:B------:R-:W3:Y:S04]  /*3cfc0*/  LDL.LU R167, [R1+0x1240] ;  /* 0x0012400001a77983 */ /* 0x000ee80000300800 */
[----:B------:R-:W-:Y:S01]  /*3cfd0*/  STSM.16.M88.4 [R0], R128 ;  /* 0x0000008000007844 */ /* 0x000fe20000000200 */
[----:B------:R-:W-:Y:S06]  /*3cfe0*/  BAR.SYNC.DEFER_BLOCKING 0x0 ;  /* 0x0000000000007b1d */ /* 0x000fec0000010000 */
[----:B------:R-:W3:Y:S04]  /*3cff0*/  LDL.LU R3, [R1+0x1150] ;  /* 0x0011500001037983 */ /* 0x000ee80000300800 */
[----:B------:R-:W3:Y:S04]  /*3d000*/  LDL.LU R6, [R1+0x1258] ;  /* 0x0012580001067983 */ /* 0x000ee80000300800 */
[----:B------:R-:W3:Y:S04]  /*3d010*/  LDL.LU R7, [R1+0x1148] ;  /* 0x0011480001077983 */ /* 0x000ee80000300800 */
[----:B------:R-:W3:Y:S04]  /*3d020*/  LDL.LU R4, [R1+0x1254] ;  /* 0x0012540001047983 */ /* 0x000ee80000300800 */
[----:B------:R-:W1:Y:S01]  /*3d030*/  LDS.128 R128, [R2] ;  /* 0x0000000002807984 */ /* 0x000e620000000c00 */
[----:B------:R-:W-:Y:S06]  /*3d040*/  BAR.SYNC.DEFER_BLOCKING 0x0 ;  /* 0x0000000000007b1d */ /* 0x000fec0000010000 */
[----:B------:R-:W3:Y:S04]  /*3d050*/  LDL.LU R5, [R1+0x10cc] ;  /* 0x0010cc0001057983 */ /* 0x000ee80000300800 */
        /* <DEDUP_REMOVED lines=13> */
[----:B------:R-:W-:Y:S01]  /*3d130*/  BAR.SYNC.DEFER_BLOCKING 0x0 ;  /* 0x0000000000007b1d */ /* 0x000fe20000010000 */
[----:B----4-:R-:W-:-:S05]  /*3d140*/  PRMT R159, R159, 0x5410, R175 ;  /* 0x000054109f9f7816 */ /* 0x010fca00000000af */
[----:B------:R-:W4:Y:S04]  /*3d150*/  LDL.LU R175, [R1+0x124c] ;  /* 0x00124c0001af7983 */ /* 0x000f280000300800 */
[----:B------:R-:W1:Y:S01]  /*3d160*/  LDS.128 R144, [R2] ;  /* 0x0000000002907984 */ /* 0x000e620000000c00 */
[----:B------:R-:W-:Y:S01]  /*3d170*/  BAR.SYNC.DEFER_BLOCKING 0x0 ;  /* 0x0000000000007b1d */ /* 0x000fe20000010000 */
[----:B------:R-:W-:-:S05]  /*3d180*/  PRMT R155, R156, 0x5410, R155 ;  /* 0x000054109c9b7816 */ /* 0x000fca000000009b */
[----:B------:R-:W-:Y:S02]  /*3d190*/  STSM.16.M88.4 [R0], R148 ;  /* 0x0000009400007844 */ /* 0x000fe40000000200 */
[----:B------:R-:W-:Y:S01]  /*3d1a0*/  BAR.SYNC.DEFER_BLOCKING 0x0 ;  /* 0x0000000000007b1d */ /* 0x000fe20000010000 */
[----:B------:R-:W-:Y:S02]  /*3d1b0*/  PRMT R156, R20, 0x5410, R19 ;  /* 0x00005410149c7816 */ /* 0x000fe40000000013 */
[----:B------:R-:W-:-:S03]  /*3d1c0*/  PRMT R157, R157, 0x5410, R21 ;  /* 0x000054109d9d7816 */ /* 0x000fc60000000015 */
[----:B------:R-:W4:Y:S04]  /*3d1d0*/  LDL.LU.64 R18, [R1+0xe60] ;  /* 0x000e600001127983 */ /* 0x000f280000300a00 */
[----:B------:R-:W4:Y:S01]  /*3d1e0*/  LDL.LU.64 R20, [R1+0xe40] ;  /* 0x000e400001147983 */ /* 0x000f220000300a00 */
[----:B------:R-:W-:-:S03]  /*3d1f0*/  PRMT R158, R23, 0x5410, R22 ;  /* 0x00005410179e7816 */ /* 0x000fc60000000016 */
[----:B------:R-:W4:Y:S04]  /*3d200*/  LDL.LU.64 R22, [R1+0xe58] ;  /* 0x000e580001167983 */ /* 0x000f280000300a00 */
[----:B------:R-:W1:Y:S01]  /*3d210*/  LDS.128 R148, [R2] ;  /* 0x0000000002947984 */ /* 0x000e620000000c00 */
[----:B------:R-:W-:Y:S01]  /*3d220*/  BAR.SYNC.DEFER_BLOCKING 0x0 ;  /* 0x0000000000007b1d */ /* 0x000fe20000010000 */
[----:B------:R-:W-:Y:S02]  /*3d230*/  PRMT R163, R165, 0x5410, R163 ;  /* 0x00005410a5a37816 */ /* 0x000fe400000000a3 */
[----:B--2---:R-:W-:Y:S02]  /*3d240*/  PRMT R165, R25, 0x5410, R24 ;  /* 0x0000541019a57816 */ /* 0x004fe40000000018 */
[----:B---3--:R-:W-:Y:S01]  /*3d250*/  PRMT R166, R27, 0x5410, R26 ;  /* 0x000054101ba67816 */ /* 0x008fe2000000001a */
[----:B------:R-:W2:Y:S04]  /*3d260*/  LDL.LU.64 R24, [R1+0xe38] ;  /* 0x000e380001187983 */ /* 0x000ea80000300a00 */
[----:B------:R-:W3:Y:S01]  /*3d270*/  LDL.LU.64 R26, [R1+0xe50] ;  /* 0x000e5000011a7983 */ /* 0x000ee20000300a00 */
[----:B------:R-:W-:-:S02]  /*3d280*/  PRMT R168, R168, 0x5410, R28 ;  /* 0x00005410a8a87816 */ /* 0x000fc4000000001c */
[----:B------:R-:W-:Y:S02]  /*3d290*/  PRMT R167, R167, 0x5410, R29 ;  /* 0x00005410a7a77816 */ /* 0x000fe4000000001d */
[----:B------:R-:W3:Y:S04]  /*3d2a0*/  LDL.LU.64 R28, [R1+0xe30] ;  /* 0x000e3000011c7983 */ /* 0x000ee80000300a00 */
        /* <DEDUP_REMOVED lines=14> */
[----:B------:R-:W-:-:S05]  /*3d390*/  PRMT R171, R173, 0x5410, R171 ;  /* 0x00005410adab7816 */ /* 0x000fca00000000ab */
[----:B------:R-:W1:Y:S02]  /*3d3a0*/  LDS.128 R164, [R2] ;  /* 0x0000000002a47984 */ /* 0x000e640000000c00 */
[----:B------:R-:W-:Y:S06]  /*3d3b0*/  BAR.SYNC.DEFER_BLOCKING 0x0 ;  /* 0x0000000000007b1d */ /* 0x000fec0000010000 */
[----:B------:R4:W-:Y:S02]  /*3d3c0*/  STSM.16.M88.4 [R0], R168 ;  /* 0x000000a800007844 */ /* 0x0009e40000000200 */
[----:B----4-:R-:W-:-:S02]  /*3d3d0*/  PRMT R168, R175, 0x5410, R5 ;  /* 0x00005410afa87816 */ /* 0x010fc40000000005 */
[----:B------:R-:W-:Y:S01]  /*3d3e0*/  PRMT R171, R174, 0x5410, R172 ;  /* 0x00005410aeab7816 */ /* 0x000fe200000000ac */
[----:B------:R-:W-:Y:S01]  /*3d3f0*/  BAR.SYNC.DEFER_BLOCKING 0x0 ;  /* 0x0000000000007b1d */ /* 0x000fe20000010000 */
[----:B------:R-:W-:Y:S02]  /*3d400*/  PRMT R169, R6, 0x5410, R3 ;  /* 0x0000541006a97816 */ /* 0x000fe40000000003 */
[----:B------:R-:W-:-:S03]  /*3d410*/  PRMT R170, R4, 0x5410, R7 ;  /* 0x0000541004aa7816 */ /* 0x000fc60000000007 */
[----:B------:R-:W4:Y:S02]  /*3d420*/  LDS.128 R172, [R2] ;  /* 0x0000000002ac7984 */ /* 0x000f240000000c00 */
[----:B------:R-:W-:Y:S01]  /*3d430*/  BAR.SYNC.DEFER_BLOCKING 0x0 ;  /* 0x0000000000007b1d */ /* 0x000fe20000010000 */
[----:B0-----:R-:W-:-:S05]  /*3d440*/  PRMT R252, R48, 0x7770, RZ ;  /* 0x0000777030fc7816 */ /* 0x001fca00000000ff */
[----:B------:R0:W-:Y:S02]  /*3d450*/  STSM.16.M88.4 [R0], R168 ;  /* 0x000000a800007844 */ /* 0x0001e40000000200 */
[----:B------:R-:W-:Y:S01]  /*3d460*/  BAR.SYNC.DEFER_BLOCKING 0x0 ;  /* 0x0000000000007b1d */ /* 0x000fe20000010000 */
[----:B0-----:R-:W-:-:S05]  /*3d470*/  PRMT R0, R48, 0x7771, RZ ;  /* 0x0000777130007816 */ /* 0x001fca00000000ff */
[----:B------:R-:W-:Y:S04]  /*3d480*/  @P3 STG.E.U8 desc[UR6][R18.64], R252 ;  /* 0x000000fc12003986 */ /* 0x000fe8000c101106 */
[----:B------:R0:W-:Y:S02]  /*3d490*/  @P6 STG.E.U8 desc[UR6][R20.64], R0 ;  /* 0x0000000014006986 */ /* 0x0001e4000c101106 */
[C---:B0-----:R-:W-:Y:S02]  /*3d4a0*/  PRMT R0, R48.reuse, 0x7772, RZ ;  /* 0x0000777230007816 */ /* 0x041fe400000000ff */
[----:B------:R-:W-:-:S03]  /*3d4b0*/  PRMT R48, R48, 0x7773, RZ ;  /* 0x0000777330307816 */ /* 0x000fc600000000ff */
[----:B------:R0:W-:Y:S04]  /*3d4c0*/  @P2 STG.E.U8 desc[UR6][R22.64], R0 ;  /* 0x0000000016002986 */ /* 0x0001e8000c101106 */
[----:B--2---:R-:W-:Y:S01]  /*3d4d0*/  @P1 STG.E.U8 desc[UR6][R24.64], R48 ;  /* 0x0000003018001986 */ /* 0x004fe2000c101106 */
[----:B0-----:R-:W-:-:S05]  /*3d4e0*/  PRMT R0, R49, 0x7770, RZ ;  /* 0x0000777031007816 */ /* 0x001fca00000000ff */
[----:B---3--:R0:W-:Y:S02]  /*3d4f0*/  @P0 STG.E.U8 desc[UR6][R26.64], R0 ;  /* 0x000000001a000986 */ /* 0x0081e4000c101106 */
[----:B0-----:R-:W-:-:S05]  /*3d500*/  PRMT R0, R49, 0x7771, RZ ;  /* 0x0000777131007816 */ /* 0x001fca00000000ff */
[----:B------:R0:W-:Y:S04]  /*3d510*/  @P5 STG.E.U8 desc[UR6][R28.64], R0 ;  /* 0x000000001c005986 */ /* 0x0001e8000c101106 */
[----:B0-----:R-:W2:Y:S04]  /*3d520*/  LDL.LU.64 R28, [R1+0xe28] ;  /* 0x000e2800011c7983 */ /* 0x001ea80000300a00 */
[----:B------:R-:W3:Y:S04]  /*3d530*/  LDL.LU.64 R26, [R1+0xe20] ;  /* 0x000e2000011a7983 */ /* 0x000ee80000300a00 */
[----:B------:R-:W4:Y:S04]  /*3d540*/  LDL.LU.64 R6, [R1+0xe18] ;  /* 0x000e180001067983 */ /* 0x000f280000300a00 */
[----:B------:R-:W4:Y:S04]  /*3d550*/  LDL.LU.64 R4, [R1+0xe10] ;  /* 0x000e100001047983 */ /* 0x000f280000300a00 */
[----:B------:R-:W4:Y:S04]  /*3d560*/  LDL.LU.64 R18, [R1+0xe08] ;  /* 0x000e080001127983 */ /* 0x000f280000300a00 */
[----:B------:R-:W4:Y:S04]  /*3d570*/  LDL.LU.64 R20, [R1+0xe00] ;  /* 0x000e000001147983 */ /* 0x000f280000300a00 */
[----:B------:R-:W4:Y:S01]  /*3d580*/  LDL.LU.64 R22, [R1+0xdf8] ;  /* 0x000df80001167983 */ /* 0x000f220000300a00 */
[----:B------:R-:W-:-:S13]  /*3d590*/  LOP3.LUT P4, RZ, R15, 0x10000000, RZ, 0xc0, !PT ;  /* 0x100000000fff7812 */ /* 0x000fda000788c0ff */
[----:B------:R-:W-:Y:S02]  /*3d5a0*/  @P4 LOP3.LUT R190, R190, 0x80, RZ, 0xfc, !PT ;  /* 0x00000080bebe4812 */ /* 0x000fe400078efcff */
[----:B------:R-:W-:Y:S02]  /*3d5b0*/  LOP3.LUT P4, RZ, R15, 0x40000000, RZ, 0xc0, !PT ;  /* 0x400000000fff7812 */ /* 0x000fe4000788c0ff */
[----:B------:R-:W-:-:S11]  /*3d5c0*/  LOP3.LUT R190, R190, 0xfffffeff, RZ, 0xc0, !PT ;  /* 0xfffffeffbebe7812 */ /* 0x000fd600078ec0ff */
[----:B------:R-:W-:Y:S02]  /*3d5d0*/  @P4 LOP3.LUT R190, R190, 0x100, RZ, 0xfc, !PT ;  /* 0x00000100bebe4812 */ /* 0x000fe400078efcff */
[----:B------:R-:W-:Y:S02]  /*3d5e0*/  LOP3.LUT P4, RZ, R15, 0x80000000, RZ, 0xc0, !PT ;  /* 0x800000000fff7812 */ /* 0x000fe4000788c0ff */
[----:B------:R-:W-:Y:S02]  /*3d5f0*/  LOP3.LUT R190, R190, 0xfffffdff, RZ, 0xc0, !PT ;  /* 0xfffffdffbebe7812 */ /* 0x000fe400078ec0ff */
[----:B------:R-:W-:-:S09]  /*3d600*/  LOP3.LUT P2, RZ, R14, 0x100000, RZ, 0xc0, !PT ;  /* 0x001000000eff7812 */ /* 0x000fd2000784c0ff */
[----:B------:R-:W-:Y:S02]  /*3d610*/  @P4 LOP3.LUT R190, R190, 0x200, RZ, 0xfc, !PT ;  /* 0x00000200bebe4812 */ /* 0x000fe400078efcff */
[----:B------:R-:W-:Y:S02]  /*3d620*/  LOP3.LUT P4, RZ, R14, 0x2, RZ, 0xc0, !PT ;  /* 0x000000020eff7812 */ /* 0x000fe4000788c0ff */
[----:B------:R-:W-:Y:S02]  /*3d630*/  LOP3.LUT R190, R190, 0xfffffbff, RZ, 0xc0, !PT ;  /* 0xfffffbffbebe7812 */ /* 0x000fe400078ec0ff */
[----:B------:R-:W-:Y:S02]  /*3d640*/  PRMT R0, R49, 0x7772, RZ ;  /* 0x0000777231007816 */ /* 0x000fe400000000ff */
[----:B------:R-:W-:-:S07]  /*3d650*/  LOP3.LUT P1, RZ, R14, 0x20000, RZ, 0xc0, !PT ;  /* 0x000200000eff7812 */ /* 0x000fce000782c0ff */
[----:B------:R-:W-:Y:S02]  /*3d660*/  @P4 LOP3.LUT R190, R190, 0x400, RZ, 0xfc, !PT ;  /* 0x00000400bebe4812 */ /* 0x000fe400078efcff */
[----:B------:R-:W-:Y:S02]  /*3d670*/  LOP3.LUT P4, RZ, R14, 0x10, RZ, 0xc0, !PT ;  /* 0x000000100eff7812 */ /* 0x000fe4000788c0ff */
[----:B------:R-:W-:Y:S02]  /*3d680*/  LOP3.LUT R190, R190, 0xfffff7ff, RZ, 0xc0, !PT ;  /* 0xfffff7ffbebe7812 */ /* 0x000fe400078ec0ff */
[----:B------:R-:W-:-:S09]  /*3d690*/  PRMT R49, R49, 0x7773, RZ ;  /* 0x0000777331317816 */ /* 0x000fd200000000ff */
        /* <DEDUP_REMOVED lines=8> */
[C---:B------:R-:W-:Y:S02]  /*3d720*/  LOP3.LUT P4, RZ, R14.reuse, 0x200, RZ, 0xc0, !PT ;  /* 0x000002000eff7812 */ /* 0x040fe4000788c0ff */
[----:B------:R-:W-:Y:S02]  /*3d730*/  LOP3.LUT P5, RZ, R14, 0x4000, RZ, 0xc0, !PT ;  /* 0x000040000eff7812 */ /* 0x000fe400078ac0ff */
[----:B------:R-:W-:-:S09]  /*3d740*/  LOP3.LUT R190, R190, 0xffffbfff, RZ, 0xc0, !PT ;  /* 0xffffbfffbebe7812 */ /* 0x000fd200078ec0ff */
[----:B------:R-:W-:Y:S02]  /*3d750*/  @P4 LOP3.LUT R190, R190, 0x4000, RZ, 0xfc, !PT ;  /* 0x00004000bebe4812 */ /* 0x000fe400078efcff */
[----:B------:R-:W-:Y:S01]  /*3d760*/  LOP3.LUT P4, RZ, R14, 0x1000, RZ, 0xc0, !PT ;  /* 0x000010000eff7812 */ /* 0x000fe2000788c0ff */
[----:B--2---:R0:W-:Y:S04]  /*3d770*/  @P2 STG.E.U8 desc[UR6][R28.64], R0 ;  /* 0x000000001c002986 */ /* 0x0041e8000c101106 */
[----:B0-----:R-:W2:Y:S04]  /*3d780*/  LDL.LU.64 R28, [R1+0xdf0] ;  /* 0x000df000011c7983 */ /* 0x001ea80000300a00 */
[----:B---3--:R0:W-:Y:S04]  /*3d790*/  @P1 STG.E.U8 desc[UR6][R26.64], R49 ;  /* 0x000000311a001986 */ /* 0x0081e8000c101106 */
[----:B0-----:R-:W3:Y:S04]  /*3d7a0*/  LDL.LU.64 R26, [R1+0xde8] ;  /* 0x000de800011a7983 */ /* 0x001ee80000300a00 */
[----:B------:R-:W3:Y:S04]  /*3d7b0*/  LDL.LU.64 R24, [R1+0xde0] ;  /* 0x000de00001187983 */ /* 0x000ee80000300a00 */
[----:B------:R-:W3:Y:S01]  /*3d7c0*/  LDL.LU.64 R48, [R1+0xdd8] ;  /* 0x000dd80001307983 */ /* 0x000ee20000300a00 */
[----:B------:R-:W-:-:S03]  /*3d7d0*/  PRMT R0, R50, 0x7770, RZ ;  /* 0x0000777032007816 */ /* 0x000fc600000000ff */
[----:B------:R-:W3:Y:S04]  /*3d7e0*/  LDL.LU.64 R168, [R1+0xdd0] ;  /* 0x000dd00001a87983 */ /* 0x000ee80000300a00 */
[----:B----4-:R0:W-:Y:S04]  /*3d7f0*/  @P0 STG.E.U8 desc[UR6][R6.64], R0 ;  /* 0x0000000006000986 */ /* 0x0101e8000c101106 */
[----:B------:R-:W4:Y:S04]  /*3d800*/  LDL.LU.64 R170, [R1+0xdc8] ;  /* 0x000dc80001aa7983 */ /* 0x000f280000300a00 */
[----:B------:R-:W4:Y:S01]  /*3d810*/  LDL.LU.64 R2, [R1+0xdc0] ;  /* 0x000dc00001027983 */ /* 0x000f220000300a00 */
[----:B0-----:R-:W-:-:S03]  /*3d820*/  PRMT R0, R50, 0x7771, RZ ;  /* 0x0000777132007816 */ /* 0x001fc600000000ff */
[----:B------:R-:W4:Y:S04]  /*3d830*/  LDL.LU.64 R6, [R1+0xdb8] ;  /* 0x000db80001067983 */ /* 0x000f280000300a00 */
[----:B------:R0:W-:Y:S02]  /*3d840*/  @P5 STG.E.U8 desc[UR6][R4.64], R0 ;  /* 0x0000000004005986 */ /* 0x0001e4000c101106 */
[----:B0-----:R-:W-:Y:S02]  /*3d850*/  PRMT R0, R50, 0x7772, RZ ;  /* 0x0000777232007816 */ /* 0x001fe400000000ff */
[----:B------:R-:W4:Y:S04]  /*3d860*/  LDL.LU.64 R4, [R1+0xdb0] ;  /* 0x000db00001047983 */ /* 0x000f280000300a00 */
[----:B------:R0:W-:Y:S01]  /*3d870*/  @P4 STG.E.U8 desc[UR6][R18.64], R0 ;  /* 0x0000000012004986 */ /* 0x0001e2000c101106 */
[----:B------:R-:W-:-:S02]  /*3d880*/  LOP3.LUT P4, RZ, R190, 0x4000, RZ, 0xc0, !PT ;  /* 0x00004000beff7812 */ /* 0x000fc4000788c0ff */
[----:B------:R-:W-:Y:S01]  /*3d890*/  PRMT R50, R50, 0x7773, RZ ;  /* 0x0000777332327816 */ /* 0x000fe200000000ff */
[----:B0-----:R-:W4:Y:S10]  /*3d8a0*/  LDL.LU.64 R18, [R1+0xda8] ;  /* 0x000da80001127983 */ /* 0x001f340000300a00 */
[----:B------:R0:W-:Y:S01]  /*3d8b0*/  @P4 STG.E.U8 desc[UR6][R20.64], R50 ;  /* 0x0000003214004986 */ /* 0x0001e2000c101106 */
[----:B------:R-:W-:-:S02]  /*3d8c0*/  LOP3.LUT P4, RZ, R190, 0x2000, RZ, 0xc0, !PT ;  /* 0x00002000beff7812 */ /* 0x000fc4000788c0ff */
[----:B------:R-:W-:Y:S01]  /*3d8d0*/  PRMT R0, R51, 0x7770, RZ ;  /* 0x0000777033007816 */ /* 0x000fe200000000ff */
[----:B0-----:R-:W4:Y:S10]  /*3d8e0*/  LDL.LU.64 R20, [R1+0xda0] ;  /* 0x000da00001147983 */ /* 0x001f340000300a00 */
[----:B------:R0:W-:Y:S04]  /*3d8f0*/  @P4 STG.E.U8 desc[UR6][R22.64], R0 ;  /* 0x0000000016004986 */ /* 0x0001e8000c101106 */
[----:B0-----:R-:W4:Y:S01]  /*3d900*/  LDL.LU.64 R22, [R1+0xd98] ;  /* 0x000d980001167983 */ /* 0x001f220000300a00 */
[----:B------:R-:W-:-:S02]  /*3d910*/  LOP3.LUT P4, RZ, R190, 0x1000, RZ, 0xc0, !PT ;  /* 0x00001000beff7812 */ /* 0x000fc4000788c0ff */
[----:B------:R-:W-:Y:S02]  /*3d920*/  PRMT R0, R51, 0x7771, RZ ;  /* 0x0000777133007816 */ /* 0x000fe400000000ff */
[C---:B------:R-:W-:Y:S02]  /*3d930*/  LOP3.LUT P3, RZ, R15.reuse, 0x2000000, RZ, 0xc0, !PT ;  /* 0x020000000fff7812 */ /* 0x040fe4000786c0ff */
[C---:B------:R-:W-:Y:S02]  /*3d940*/  LOP3.LUT P6, RZ, R15.reuse, 0x800000, RZ, 0xc0, !PT ;  /* 0x008000000fff7812 */ /* 0x040fe400078cc0ff */
[C---:B------:R-:W-:Y:S02]  /*3d950*/  LOP3.LUT P2, RZ, R15.reuse, 0x400000, RZ, 0xc0, !PT ;  /* 0x004000000fff7812 */ /* 0x040fe4000784c0ff */
[C---:B------:R-:W-:Y:S02]  /*3d960*/  LOP3.LUT P1, RZ, R15.reuse, 0x100000, RZ, 0xc0, !PT ;  /* 0x001000000fff7812 */ /* 0x040fe4000782c0ff */
[----:B------:R-:W-:-:S02]  /*3d970*/  LOP3.LUT P0, RZ, R15, 0x20000, RZ, 0xc0, !PT ;  /* 0x000200000fff7812 */ /* 0x000fc4000780c0ff */
[----:B------:R-:W-:Y:S01]  /*3d980*/  LOP3.LUT P5, RZ, R15, 0x8000, RZ, 0xc0, !PT ;  /* 0x000080000fff7812 */ /* 0x000fe200078ac0ff */
[----:B--2---:R0:W-:Y:S01]  /*3d990*/  @P4 STG.E.U8 desc[UR6][R28.64], R0 ;  /* 0x000000001c004986 */ /* 0x0041e2000c101106 */
[C---:B------:R-:W-:Y:S02]  /*3d9a0*/  LOP3.LUT P4, RZ, R190.reuse, 0x800, RZ, 0xc0, !PT ;  /* 0x00000800beff7812 */ /* 0x040fe4000788c0ff */
[----:B0-----:R-:W-:Y:S01]  /*3d9b0*/  PRMT R0, R51, 0x7772, RZ ;  /* 0x0000777233007816 */ /* 0x001fe200000000ff */
[----:B------:R-:W2:Y:S10]  /*3d9c0*/  LDL.LU.64 R28, [R1+0x12a0] ;  /* 0x0012a000011c7983 */ /* 0x000eb40000300a00 */
[----:B---3--:R1:W-:Y:S01]  /*3d9d0*/  @P4 STG.E.U8 desc[UR6][R26.64], R0 ;  /* 0x000000001a004986 */ /* 0x0083e2000c101106 */
[----:B------:R-:W-:-:S02]  /*3d9e0*/  LOP3.LUT P4, RZ, R190, 0x400, RZ, 0xc0, !PT ;  /* 0x00000400beff7812 */ /* 0x000fc4000788c0ff */
[----:B------:R-:W-:Y:S02]  /*3d9f0*/  PRMT R51, R51, 0x7773, RZ ;  /* 0x0000777333337816 */ /* 0x000fe400000000ff */
[----:B-1----:R-:W-:Y:S01]  /*3da00*/  PRMT R0, R52, 0x7770, RZ ;  /* 0x0000777034007816 */ /* 0x002fe200000000ff */
[----:B------:R-:W3:Y:S08]  /*3da10*/  LDL.LU.64 R26, [R1+0x1298] ;  /* 0x00129800011a7983 */ /* 0x000ef00000300a00 */
[----:B------:R0:W-:Y:S01]  /*3da20*/  @P4 STG.E.U8 desc[UR6][R24.64], R51 ;  /* 0x0000003318004986 */ /* 0x0001e2000c101106 */
[----:B------:R-:W-:-:S03]  /*3da30*/  LOP3.LUT P4, RZ, R190, 0x200, RZ, 0xc0, !PT ;  /* 0x00000200beff7812 */ /* 0x000fc6000788c0ff */
[----:B0-----:R-:W3:Y:S10]  /*3da40*/  LDL.LU.64 R24, [R1+0x1290] ;  /* 0x0012900001187983 */ /* 0x001ef40000300a00 */
[----:B------:R0:W-:Y:S01]  /*3da50*/  @P4 STG.E.U8 desc[UR6][R48.64], R0 ;  /* 0x0000000030004986 */ /* 0x0001e2000c101106 */
[----:B------:R-:W-:-:S02]  /*3da60*/  LOP3.LUT P4, RZ, R190, 0x100, RZ, 0xc0, !PT ;  /* 0x00000100beff7812 */ /* 0x000fc4000788c0ff */
[----:B0-----:R-:W-:-:S11]  /*3da70*/  PRMT R0, R52, 0x7771, RZ ;  /* 0x0000777134007816 */ /* 0x001fd600000000ff */
[----:B------:R0:W-:Y:S01]  /*3da80*/  @P4 STG.E.U8 desc[UR6][R168.64], R0 ;  /* 0x00000000a8004986 */ /* 0x0001e2000c101106 */
[----:B------:R-:W-:Y:S02]  /*3da90*/  LOP3.LUT P4, RZ, R190, 0x80, RZ, 0xc0, !PT ;  /* 0x00000080beff7812 */ /* 0x000fe4000788c0ff */
[C---:B0-----:R-:W-:Y:S02]  /*3daa0*/  PRMT R0, R52.reuse, 0x7772, RZ ;  /* 0x0000777234007816 */ /* 0x041fe400000000ff */
[----:B------:R-:W-:-:S09]  /*3dab0*/  PRMT R52, R52, 0x7773, RZ ;  /* 0x0000777334347816 */ /* 0x000fd200000000ff */
[----:B----4-:R0:W-:Y:S04]  /*3dac0*/  @P4 STG.E.U8 desc[UR6][R170.64], R0 ;  /* 0x00000000aa004986 */ /* 0x0101e8000c101106 */
[----:B------:R-:W-:Y:S01]  /*3dad0*/  @P3 STG.E.U8 desc[UR6][R2.64], R52 ;  /* 0x0000003402003986 */ /* 0x000fe2000c101106 */
[----:B0-----:R-:W-:-:S05]  /*3dae0*/  PRMT R0, R53, 0x7770, RZ ;  /* 0x0000777035007816 */ /* 0x001fca00000000ff */
[----:B------:R0:W-:Y:S02]  /*3daf0*/  @P6 STG.E.U8 desc[UR6][R6.64], R0 ;  /* 0x0000000006006986 */ /* 0x0001e4000c101106 */
[----:B0-----:R-:W-:-:S05]  /*3db00*/  PRMT R0, R53, 0x7771, RZ ;  /* 0x0000777135007816 */ /* 0x001fca00000000ff */
[----:B------:R0:W-:Y:S02]  /*3db10*/  @P2 STG.E.U8 desc[UR6][R4.64], R0 ;  /* 0x0000000004002986 */ /* 0x0001e4000c101106 */
[C---:B0-----:R-:W-:Y:S02]  /*3db20*/  PRMT R0, R53.reuse, 0x7772, RZ ;  /* 0x0000777235007816 */ /* 0x041fe400000000ff */
[----:B------:R-:W-:-:S03]  /*3db30*/  PRMT R53, R53, 0x7773, RZ ;  /* 0x0000777335357816 */ /* 0x000fc600000000ff */
[----:B------:R0:W-:Y:S04]  /*3db40*/  @P1 STG.E.U8 desc[UR6][R18.64], R0 ;  /* 0x0000000012001986 */ /* 0x0001e8000c101106 */
[----:B------:R-:W-:Y:S01]  /*3db50*/  @P0 STG.E.U8 desc[UR6][R20.64], R53 ;  /* 0x0000003514000986 */ /* 0x000fe2000c101106 */
[----:B0-----:R-:W-:-:S05]  /*3db60*/  PRMT R0, R54, 0x7770, RZ ;  /* 0x0000777036007816 */ /* 0x001fca00000000ff */
[----:B------:R0:W-:Y:S04]  /*3db70*/  @P5 STG.E.U8 desc[UR6][R22.64], R0 ;  /* 0x0000000016005986 */ /* 0x0001e8000c101106 */
[----:B0-----:R-:W4:Y:S04]  /*3db80*/  LDL.LU.64 R22, [R1+0xd90] ;  /* 0x000d900001167983 */ /* 0x001f280000300a00 */
[----:B------:R-:W2:Y:S04]  /*3db90*/  LDL.LU.64 R20, [R1+0xd88] ;  /* 0x000d880001147983 */ /* 0x000ea80000300a00 */
[----:B------:R-:W3:Y:S04]  /*3dba0*/  LDL.LU.64 R170, [R1+0xd80] ;  /* 0x000d800001aa7983 */ /* 0x000ee80000300a00 */
[----:B------:R-:W3:Y:S04]  /*3dbb0*/  LDL.LU.64 R2, [R1+0xd78] ;  /* 0x000d780001027983 */ /* 0x000ee80000300a00 */
[----:B------:R-:W3:Y:S04]  /*3dbc0*/  LDL.LU.64 R6, [R1+0xd70] ;  /* 0x000d700001067983 */ /* 0x000ee80000300a00 */
[----:B------:R-:W3:Y:S04]  /*3dbd0*/  LDL.LU.64 R4, [R1+0xd68] ;  /* 0x000d680001047983 */ /* 0x000ee80000300a00 */
[----:B------:R-:W3:Y:S01]  /*3dbe0*/  LDL.LU.64 R18, [R1+0xd60] ;  /* 0x000d600001127983 */ /* 0x000ee20000300a00 */
[----:B------:R-:W-:-:S02]  /*3dbf0*/  LOP3.LUT P4, RZ, R16, 0x400000, RZ, 0xc0, !PT ;  /* 0x0040000010ff7812 */ /* 0x000fc4000788c0ff */
[----:B------:R-:W-:-:S11]  /*3dc00*/  LOP3.LUT R190, R190, 0xfffffffe, RZ, 0xc0, !PT ;  /* 0xfffffffebebe7812 */ /* 0x000fd600078ec0ff */
[----:B------:R-:W-:Y:S02]  /*3dc10*/  @P4 LOP3.LUT R191, R191, 0x80000000, RZ, 0xfc, !PT ;  /* 0x80000000bfbf4812 */ /* 0x000fe400078efcff */
[----:B------:R-:W-:-:S13]  /*3dc20*/  LOP3.LUT P4, RZ, R16, 0x800000, RZ, 0xc0, !PT ;  /* 0x0080000010ff7812 */ /* 0x000fda000788c0ff */
[----:B------:R-:W-:Y:S02]  /*3dc30*/  @P4 LOP3.LUT R190, R190, 0x1, RZ, 0xfc, !PT ;  /* 0x00000001bebe4812 */ /* 0x000fe400078efcff */
[----:B------:R-:W-:Y:S02]  /*3dc40*/  LOP3.LUT P4, RZ, R16, 0x2000000, RZ, 0xc0, !PT ;  /* 0x0200000010ff7812 */ /* 0x000fe4000788c0ff */
[----:B------:R-:W-:-:S11]  /*3dc50*/  LOP3.LUT R190, R190, 0xfffffffd, RZ, 0xc0, !PT ;  /* 0xfffffffdbebe7812 */ /* 0x000fd600078ec0ff */
        /* <DEDUP_REMOVED lines=10> */
[C---:B------:R-:W-:Y:S02]  /*3dd00*/  LOP3.LUT P4, RZ, R15.reuse, 0x2, RZ, 0xc0, !PT ;  /* 0x000000020fff7812 */ /* 0x040fe4000788c0ff */
[----:B------:R-:W-:Y:S02]  /*3dd10*/  LOP3.LUT R190, R190, 0xffffffdf, RZ, 0xc0, !PT ;  /* 0xffffffdfbebe7812 */ /* 0x000fe400078ec0ff */
[C---:B------:R-:W-:Y:S02]  /*3dd20*/  LOP3.LUT P2, RZ, R15.reuse, 0x4000, RZ, 0xc0, !PT ;  /* 0x000040000fff7812 */ /* 0x040fe4000784c0ff */
[----:B------:R-:W-:Y:S02]  /*3dd30*/  LOP3.LUT P1, RZ, R15, 0x1000, RZ, 0xc0, !PT ;  /* 0x000010000fff7812 */ /* 0x000fe4000782c0ff */
[----:B------:R-:W-:-:S05]  /*3dd40*/  PRMT R0, R54, 0x7771, RZ ;  /* 0x0000777136007816 */ /* 0x000fca00000000ff */
[----:B------:R-:W-:Y:S02]  /*3dd50*/  @P4 LOP3.LUT R190, R190, 0x20, RZ, 0xfc, !PT ;  /* 0x00000020bebe4812 */ /* 0x000fe400078efcff */
[C---:B------:R-:W-:Y:S02]  /*3dd60*/  LOP3.LUT P4, RZ, R15.reuse, 0x10, RZ, 0xc0, !PT ;  /* 0x000000100fff7812 */ /* 0x040fe4000788c0ff */
[C---:B------:R-:W-:Y:S02]  /*3dd70*/  LOP3.LUT P0, RZ, R15.reuse, 0x200, RZ, 0xc0, !PT ;  /* 0x000002000fff7812 */ /* 0x040fe4000780c0ff */
[----:B------:R-:W-:Y:S02]  /*3dd80*/  LOP3.LUT P5, RZ, R15, 0x80, RZ, 0xc0, !PT ;  /* 0x000000800fff7812 */ /* 0x000fe400078ac0ff */
[----:B------:R-:W-:-:S07]  /*3dd90*/  LOP3.LUT R190, R190, 0xffffffbf, RZ, 0xc0, !PT ;  /* 0xffffffbfbebe7812 */ /* 0x000fce00078ec0ff */
[----:B------:R-:W-:Y:S02]  /*3dda0*/  @P4 LOP3.LUT R190, R190, 0x40, RZ, 0xfc, !PT ;  /* 0x00000040bebe4812 */ /* 0x000fe400078efcff */
[----:B------:R-:W-:Y:S01]  /*3ddb0*/  LOP3.LUT P4, RZ, R15, 0x40, RZ, 0xc0, !PT ;  /* 0x000000400fff7812 */ /* 0x000fe2000788c0ff */
[----:B----4-:R0:W-:Y:S02]  /*3ddc0*/  @P2 STG.E.U8 desc[UR6][R22.64], R0 ;  /* 0x0000000016002986 */ /* 0x0101e4000c101106 */
[C---:B0-----:R-:W-:Y:S02]  /*3ddd0*/  PRMT R0, R54.reuse, 0x7772, RZ ;  /* 0x0000777236007816 */ /* 0x041fe400000000ff */
[----:B------:R-:W4:Y:S01]  /*3dde0*/  LDL.LU.64 R22, [R1+0xd58] ;  /* 0x000d580001167983 */ /* 0x000f220000300a00 */
[----:B------:R-:W-:-:S03]  /*3ddf0*/  PRMT R54, R54, 0x7773, RZ ;  /* 0x0000777336367816 */ /* 0x000fc600000000ff */
[----:B--2---:R0:W-:Y:S04]  /*3de00*/  @P1 STG.E.U8 desc[UR6][R20.64], R0 ;  /* 0x0000000014001986 */ /* 0x0041e8000c101106 */
[----:B---3--:R-:W-:Y:S01]  /*3de10*/  @P0 STG.E.U8 desc[UR6][R170.64], R54 ;  /* 0x00000036aa000986 */ /* 0x008fe2000c101106 */
[----:B0-----:R-:W-:-:S03]  /*3de20*/  PRMT R0, R55, 0x7770, RZ ;  /* 0x0000777037007816 */ /* 0x001fc600000000ff */
[----:B------:R-:W2:Y:S04]  /*3de30*/  LDL.LU.64 R20, [R1+0xd50] ;  /* 0x000d500001147983 */ /* 0x000ea80000300a00 */
[----:B------:R0:W-:Y:S04]  /*3de40*/  @P5 STG.E.U8 desc[UR6][R2.64], R0 ;  /* 0x0000000002005986 */ /* 0x0001e8000c101106 */
[----:B------:R-:W3:Y:S04]  /*3de50*/  LDL.LU.64 R52, [R1+0xd40] ;  /* 0x000d400001347983 */ /* 0x000ee80000300a00 */
[----:B------:R-:W3:Y:S01]  /*3de60*/  LDL.LU.64 R50, [R1+0xd38] ;  /* 0x000d380001327983 */ /* 0x000ee20000300a00 */
[----:B0-----:R-:W-:-:S03]  /*3de70*/  PRMT R0, R55, 0x7771, RZ ;  /* 0x0000777137007816 */ /* 0x001fc600000000ff */
[----:B------:R-:W3:Y:S04]  /*3de80*/  LDL.LU.64 R48, [R1+0xd30] ;  /* 0x000d300001307983 */ /* 0x000ee80000300a00 */
[----:B------:R0:W-:Y:S01]  /*3de90*/  @P4 STG.E.U8 desc[UR6][R6.64], R0 ;  /* 0x0000000006004986 */ /* 0x0001e2000c101106 */
[----:B------:R-:W-:-:S03]  /*3dea0*/  LOP3.LUT P4, RZ, R190, 0x40, RZ, 0xc0, !PT ;  /* 0x00000040beff7812 */ /* 0x000fc6000788c0ff */
[----:B------:R-:W3:Y:S04]  /*3deb0*/  LDL.LU.64 R168, [R1+0xd28] ;  /* 0x000d280001a87983 */ /* 0x000ee80000300a00 */
[----:B------:R-:W3:Y:S01]  /*3dec0*/  LDL.LU.64 R170, [R1+0xd20] ;  /* 0x000d200001aa7983 */ /* 0x000ee20000300a00 */
[----:B0-----:R-:W-:-:S03]  /*3ded0*/  PRMT R0, R55, 0x7772, RZ ;  /* 0x0000777237007816 */ /* 0x001fc600000000ff */
[----:B------:R-:W3:Y:S04]  /*3dee0*/  LDL.LU.64 R2, [R1+0xd18] ;  /* 0x000d180001027983 */ /* 0x000ee80000300a00 */
[----:B------:R0:W-:Y:S01]  /*3def0*/  @P4 STG.E.U8 desc[UR6][R4.64], R0 ;  /* 0x0000000004004986 */ /* 0x0001e2000c101106 */
[C---:B------:R-:W-:Y:S02]  /*3df00*/  LOP3.LUT P4, RZ, R190.reuse, 0x20, RZ, 0xc0, !PT ;  /* 0x00000020beff7812 */ /* 0x040fe4000788c0ff */
[----:B------:R-:W-:Y:S01]  /*3df10*/  PRMT R55, R55, 0x7773, RZ ;  /* 0x0000777337377816 */ /* 0x000fe200000000ff */
[----:B------:R-:W3:Y:S04]  /*3df20*/  LDL.LU.64 R6, [R1+0xd10] ;  /* 0x000d100001067983 */ /* 0x000ee80000300a00 */
[----:B0-----:R-:W3:Y:S06]  /*3df30*/  LDL.LU.64 R4, [R1+0xd08] ;  /* 0x000d080001047983 */ /* 0x001eec0000300a00 */
[----:B------:R0:W-:Y:S04]  /*3df40*/  @P4 STG.E.U8 desc[UR6][R18.64], R55 ;  /* 0x0000003712004986 */ /* 0x0001e8000c101106 */
[----:B0-----:R-:W3:Y:S04]  /*3df50*/  LDL.LU.64 R54, [R1+0xd48] ;  /* 0x000d480001367983 */ /* 0x001ee80000300a00 */
[----:B------:R-:W3:Y:S01]  /*3df60*/  LDL.LU.64 R18, [R1+0xd00] ;  /* 0x000d000001127983 */ /* 0x000ee20000300a00 */
        /* <DEDUP_REMOVED lines=8> */
[----:B----4-:R0:W-:Y:S01]  /*3dff0*/  @P4 STG.E.U8 desc[UR6][R22.64], R0 ;  /* 0x0000000016004986 */ /* 0x0101e2000c101106 */
[----:B------:R-:W-:Y:S02]  /*3e000*/  LOP3.LUT P4, RZ, R190, 0x8, RZ, 0xc0, !PT ;  /* 0x00000008beff7812 */ /* 0x000fe4000788c0ff */
[----:B0-----:R-:W-:Y:S01]  /*3e010*/  PRMT R0, R56, 0x7771, RZ ;  /* 0x0000777138007816 */ /* 0x001fe200000000ff */
[----:B------:R-:W4:Y:S10]  /*3e020*/  LDL.LU.64 R22, [R1+0x1288] ;  /* 0x0012880001167983 */ /* 0x000f340000300a00 */
[----:B--2---:R0:W-:Y:S01]  /*3e030*/  @P4 STG.E.U8 desc[UR6][R20.64], R0 ;  /* 0x0000000014004986 */ /* 0x0041e2000c101106 */
[----:B------:R-:W-:-:S02]  /*3e040*/  LOP3.LUT P4, RZ, R190, 0x4, RZ, 0xc0, !PT ;  /* 0x00000004beff7812 */ /* 0x000fc4000788c0ff */
[C---:B0-----:R-:W-:Y:S01]  /*3e050*/  PRMT R0, R56.reuse, 0x7772, RZ ;  /* 0x0000777238007816 */ /* 0x041fe200000000ff */
[----:B------:R-:W2:Y:S01]  /*3e060*/  LDL.LU.64 R20, [R1+0x1280] ;  /* 0x0012800001147983 */ /* 0x000ea20000300a00 */
[----:B------:R-:W-:-:S09]  /*3e070*/  PRMT R56, R56, 0x7773, RZ ;  /* 0x0000777338387816 */ /* 0x000fd200000000ff */
[----:B---3--:R0:W-:Y:S01]  /*3e080*/  @P4 STG.E.U8 desc[UR6][R54.64], R0 ;  /* 0x0000000036004986 */ /* 0x0081e2000c101106 */
[----:B------:R-:W-:-:S13]  /*3e090*/  LOP3.LUT P4, RZ, R190, 0x2, RZ, 0xc0, !PT ;  /* 0x00000002beff7812 */ /* 0x000fda000788c0ff */
[----:B------:R-:W-:Y:S01]  /*3e0a0*/  @P4 STG.E.U8 desc[UR6][R52.64], R56 ;  /* 0x0000003834004986 */ /* 0x000fe2000c101106 */
[----:B------:R-:W-:Y:S02]  /*3e0b0*/  LOP3.LUT P4, RZ, R190, 0x1, RZ, 0xc0, !PT ;  /* 0x00000001beff7812 */ /* 0x000fe4000788c0ff */
[----:B0-----:R-:W-:-:S11]  /*3e0c0*/  PRMT R0, R57, 0x7770, RZ ;  /* 0x0000777039007816 */ /* 0x001fd600000000ff */
[----:B------:R0:W-:Y:S01]  /*3e0d0*/  @P4 STG.E.U8 desc[UR6][R50.64], R0 ;  /* 0x0000000032004986 */ /* 0x0001e2000c101106 */
[----:B------:R-:W-:Y:S02]  /*3e0e0*/  LOP3.LUT P4, RZ, R191, 0x80000000, RZ, 0xc0, !PT ;  /* 0x80000000bfff7812 */ /* 0x000fe4000788c0ff */
[----:B0-----:R-:W-:-:S11]  /*3e0f0*/  PRMT R0, R57, 0x7771, RZ ;  /* 0x0000777139007816 */ /* 0x001fd600000000ff */
[----:B------:R0:W-:Y:S02]  /*3e100*/  @P4 STG.E.U8 desc[UR6][R48.64], R0 ;  /* 0x0000000030004986 */ /* 0x0001e4000c101106 */
[C---:B0-----:R-:W-:Y:S02]  /*3e110*/  PRMT R0, R57.reuse, 0x7772, RZ ;  /* 0x0000777239007816 */ /* 0x041fe400000000ff */
[----:B------:R-:W-:-:S03]  /*3e120*/  PRMT R57, R57, 0x7773, RZ ;  /* 0x0000777339397816 */ /* 0x000fc600000000ff */
[----:B------:R0:W-:Y:S04]  /*3e130*/  @P3 STG.E.U8 desc[UR6][R168.64], R0 ;  /* 0x00000000a8003986 */ /* 0x0001e8000c101106 */
[----:B------:R-:W-:Y:S01]  /*3e140*/  @P6 STG.E.U8 desc[UR6][R170.64], R57 ;  /* 0x00000039aa006986 */ /* 0x000fe2000c101106 */
[----:B0-----:R-:W-:-:S05]  /*3e150*/  PRMT R0, R58, 0x7770, RZ ;  /* 0x000077703a007816 */ /* 0x001fca00000000ff */
[----:B------:R0:W-:Y:S02]  /*3e160*/  @P2 STG.E.U8 desc[UR6][R2.64], R0 ;  /* 0x0000000002002986 */ /* 0x0001e4000c101106 */
[----:B0-----:R-:W-:-:S05]  /*3e170*/  PRMT R0, R58, 0x7771, RZ ;  /* 0x000077713a007816 */ /* 0x001fca00000000ff */
[----:B------:R0:W-:Y:S02]  /*3e180*/  @P1 STG.E.U8 desc[UR6][R6.64], R0 ;  /* 0x0000000006001986 */ /* 0x0001e4000c101106 */
[C---:B0-----:R-:W-:Y:S02]  /*3e190*/  PRMT R0, R58.reuse, 0x7772, RZ ;  /* 0x000077723a007816 */ /* 0x041fe400000000ff */
[----:B------:R-:W-:-:S03]  /*3e1a0*/  PRMT R58, R58, 0x7773, RZ ;  /* 0x000077733a3a7816 */ /* 0x000fc600000000ff */
[----:B------:R-:W-:Y:S04]  /*3e1b0*/  @P0 STG.E.U8 desc[UR6][R4.64], R0 ;  /* 0x0000000004000986 */ /* 0x000fe8000c101106 */
[----:B------:R0:W-:Y:S04]  /*3e1c0*/  @P5 STG.E.U8 desc[UR6][R18.64], R58 ;  /* 0x0000003a12005986 */ /* 0x0001e8000c101106 */
[----:B0-----:R-:W3:Y:S04]  /*3e1d0*/  LDL.LU.64 R18, [R1+0xcf8] ;  /* 0x000cf80001127983 */ /* 0x001ee80000300a00 */
[----:B------:R-:W4:Y:S04]  /*3e1e0*/  LDL.LU.64 R4, [R1+0xcf0] ;  /* 0x000cf00001047983 */ /* 0x000f280000300a00 */
[----:B------:R-:W2:Y:S04]  /*3e1f0*/  LDL.LU.64 R48, [R1+0xce8] ;  /* 0x000ce80001307983 */ /* 0x000ea80000300a00 */
[----:B------:R-:W2:Y:S04]  /*3e200*/  LDL.LU.64 R168, [R1+0xce0] ;  /* 0x000ce00001a87983 */ /* 0x000ea80000300a00 */
[----:B------:R-:W2:Y:S04]  /*3e210*/  LDL.LU.64 R170, [R1+0xcd8] ;  /* 0x000cd80001aa7983 */ /* 0x000ea80000300a00 */
[----:B------:R-:W2:Y:S04]  /*3e220*/  LDL.LU.64 R2, [R1+0xcd0] ;  /* 0x000cd00001027983 */ /* 0x000ea80000300a00 */
[----:B------:R-:W2:Y:S01]  /*3e230*/  LDL.LU.64 R6, [R1+0xcc8] ;  /* 0x000cc80001067983 */ /* 0x000ea20000300a00 */
[----:B------:R-:W-:-:S02]  /*3e240*/  LOP3.LUT P4, RZ, R17, 0x8000, RZ, 0xc0, !PT ;  /* 0x0000800011ff7812 */ /* 0x000fc4000788c0ff */
[----:B------:R-:W-:-:S11]  /*3e250*/  LOP3.LUT R191, R191, 0xff7fffff, RZ, 0xc0, !PT ;  /* 0xff7fffffbfbf7812 */ /* 0x000fd600078ec0ff */
[----:B------:R-:W-:Y:S02]  /*3e260*/  @P4 LOP3.LUT R191, R191, 0x800000, RZ, 0xfc, !PT ;  /* 0x00800000bfbf4812 */ /* 0x000fe400078efcff */
[----:B------:R-:W-:Y:S02]  /*3e270*/  LOP3.LUT P4, RZ, R17, 0x20000, RZ, 0xc0, !PT ;  /* 0x0002000011ff7812 */ /* 0x000fe4000788c0ff */
[----:B------:R-:W-:-:S11]  /*3e280*/  LOP3.LUT R191, R191, 0xfeffffff, RZ, 0xc0, !PT ;  /* 0xfeffffffbfbf7812 */ /* 0x000fd600078ec0ff */
[----:B------:R-:W-:Y:S02]  /*3e290*/  @P4 LOP3.LUT R191, R191, 0x1000000, RZ, 0xfc, !PT ;  /* 0x01000000bfbf4812 */ /* 0x000fe400078efcff */
[----:B------:R-:W-:Y:S02]  /*3e2a0*/  LOP3.LUT P4, RZ, R17, 0x100000, RZ, 0xc0, !PT ;  /* 0x0010000011ff7812 */ /* 0x000fe4000788c0ff */
[----:B------:R-:W-:Y:S02]  /*3e2b0*/  LOP3.LUT R191, R191, 0xfdffffff, RZ, 0xc0, !PT ;  /* 0xfdffffffbfbf7812 */ /* 0x000fe400078ec0ff */
[----:B------:R-:W-:Y:S02]  /*3e2c0*/  LOP3.LUT P2, RZ, R16, 0x80, RZ, 0xc0, !PT ;  /* 0x0000008010ff7812 */ /* 0x000fe4000784c0ff */
[----:B------:R-:W-:-:S07]  /*3e2d0*/  PRMT R0, R59, 0x7770, RZ ;  /* 0x000077703b007816 */ /* 0x000fce00000000ff */
[----:B------:R-:W-:Y:S02]  /*3e2e0*/  @P4 LOP3.LUT R191, R191, 0x2000000, RZ, 0xfc, !PT ;  /* 0x02000000bfbf4812 */ /* 0x000fe400078efcff */
[----:B------:R-:W-:Y:S02]  /*3e2f0*/  LOP3.LUT P4, RZ, R17, 0x400000, RZ, 0xc0, !PT ;  /* 0x0040000011ff7812 */ /* 0x000fe4000788c0ff */
[----:B------:R-:W-:Y:S02]  /*3e300*/  LOP3.LUT R191, R191, 0xfbffffff, RZ, 0xc0, !PT ;  /* 0xfbffffffbfbf7812 */ /* 0x000fe400078ec0ff */
[----:B------:R-:W-:-:S09]  /*3e310*/  LOP3.LUT P1, RZ, R16, 0x40, RZ, 0xc0, !PT ;  /* 0x0000004010ff7812 */ /* 0x000fd2000782c0ff */
[----:B------:R-:W-:Y:S02]  /*3e320*/  @P4 LOP3.LUT R191, R191, 0x4000000, RZ, 0xfc, !PT ;  /* 0x04000000bfbf4812 */ /* 0x000fe400078efcff */
[----:B------:R-:W-:Y:S02]  /*3e330*/  LOP3.LUT P4, RZ, R17, 0x800000, RZ, 0xc0, !PT ;  /* 0x0080000011ff7812 */ /* 0x000fe4000788c0ff */
[----:B------:R-:W-:Y:S02]  /*3e340*/  LOP3.LUT R191, R191, 0xf7ffffff, RZ, 0xc0, !PT ;  /* 0xf7ffffffbfbf7812 */ /* 0x000fe400078ec0ff */
[C---:B------:R-:W-:Y:S02]  /*3e350*/  LOP3.LUT P0, RZ, R16.reuse, 0x10, RZ, 0xc0, !PT ;  /* 0x0000001010ff7812 */ /* 0x040fe4000780c0ff */
[----:B------:R-:W-:-:S07]  /*3e360*/  LOP3.LUT P5, RZ, R16, 0x2, RZ, 0xc0, !PT ;  /* 0x0000000210ff7812 */ /* 0x000fce00078ac0ff */
        /* <DEDUP_REMOVED lines=10> */
[----:B------:R-:W-:Y:S01]  /*3e410*/  LOP3.LUT P4, RZ, R17, 0x80000000, RZ, 0xc0, !PT ;  /* 0x8000000011ff7812 */ /* 0x000fe2000788c0ff */
[----:B---3--:R0:W-:Y:S04]  /*3e420*/  @P2 STG.E.U8 desc[UR6][R18.64], R0 ;  /* 0x0000000012002986 */ /* 0x0081e8000c101106 */
[----:B0-----:R-:W3:Y:S01]  /*3e430*/  LDL.LU.64 R18, [R1+0xcc0] ;  /* 0x000cc00001127983 */ /* 0x001ee20000300a00 */
[----:B------:R-:W-:-:S05]  /*3e440*/  PRMT R0, R59, 0x7771, RZ ;  /* 0x000077713b007816 */ /* 0x000fca00000000ff */
[----:B----4-:R0:W-:Y:S04]  /*3e450*/  @P1 STG.E.U8 desc[UR6][R4.64], R0 ;  /* 0x0000000004001986 */ /* 0x0101e8000c101106 */
[----:B0-----:R-:W4:Y:S01]  /*3e460*/  LDL.LU.64 R4, [R1+0xcb8] ;  /* 0x000cb80001047983 */ /* 0x001f220000300a00 */
[C---:B------:R-:W-:Y:S02]  /*3e470*/  PRMT R0, R59.reuse, 0x7772, RZ ;  /* 0x000077723b007816 */ /* 0x040fe400000000ff */
[----:B------:R-:W-:Y:S01]  /*3e480*/  PRMT R59, R59, 0x7773, RZ ;  /* 0x000077733b3b7816 */ /* 0x000fe200000000ff */
[----:B------:R-:W4:Y:S04]  /*3e490*/  LDL.LU.64 R56, [R1+0xca8] ;  /* 0x000ca80001387983 */ /* 0x000f280000300a00 */
[----:B--2---:R-:W-:Y:S04]  /*3e4a0*/  @P0 STG.E.U8 desc[UR6][R48.64], R0 ;  /* 0x0000000030000986 */ /* 0x004fe8000c101106 */
[----:B------:R0:W-:Y:S04]  /*3e4b0*/  @P5 STG.E.U8 desc[UR6][R168.64], R59 ;  /* 0x0000003ba8005986 */ /* 0x0001e8000c101106 */
[----:B0-----:R-:W2:Y:S04]  /*3e4c0*/  LDL.LU.64 R58, [R1+0xcb0] ;  /* 0x000cb000013a7983 */ /* 0x001ea80000300a00 */
[----:B------:R-:W2:Y:S01]  /*3e4d0*/  LDL.LU.64 R54, [R1+0xca0] ;  /* 0x000ca00001367983 */ /* 0x000ea20000300a00 */
[----:B------:R-:W-:-:S03]  /*3e4e0*/  PRMT R0, R60, 0x7770, RZ ;  /* 0x000077703c007816 */ /* 0x000fc600000000ff */
[----:B------:R-:W2:Y:S04]  /*3e4f0*/  LDL.LU.64 R52, [R1+0xc98] ;  /* 0x000c980001347983 */ /* 0x000ea80000300a00 */
[----:B------:R0:W-:Y:S01]  /*3e500*/  @P4 STG.E.U8 desc[UR6][R170.64], R0 ;  /* 0x00000000aa004986 */ /* 0x0001e2000c101106 */
[----:B------:R-:W-:-:S03]  /*3e510*/  LOP3.LUT P4, RZ, R191, 0x40000000, RZ, 0xc0, !PT ;  /* 0x40000000bfff7812 */ /* 0x000fc6000788c0ff */
[----:B------:R-:W2:Y:S04]  /*3e520*/  LDL.LU.64 R50, [R1+0xc90] ;  /* 0x000c900001327983 */ /* 0x000ea80000300a00 */
[----:B------:R-:W2:Y:S01]  /*3e530*/  LDL.LU.64 R48, [R1+0xc88] ;  /* 0x000c880001307983 */ /* 0x000ea20000300a00 */
[----:B0-----:R-:W-:-:S03]  /*3e540*/  PRMT R0, R60, 0x7771, RZ ;  /* 0x000077713c007816 */ /* 0x001fc600000000ff */
[----:B------:R-:W2:Y:S04]  /*3e550*/  LDL.LU.64 R168, [R1+0xc80] ;  /* 0x000c800001a87983 */ /* 0x000ea80000300a00 */
[----:B------:R0:W-:Y:S01]  /*3e560*/  @P4 STG.E.U8 desc[UR6][R2.64], R0 ;  /* 0x0000000002004986 */ /* 0x0001e2000c101106 */
[----:B------:R-:W-:-:S03]  /*3e570*/  LOP3.LUT P4, RZ, R191, 0x20000000, RZ, 0xc0, !PT ;  /* 0x20000000bfff7812 */ /* 0x000fc6000788c0ff */
[----:B------:R-:W2:Y:S04]  /*3e580*/  LDL.LU.64 R170, [R1+0xc78] ;  /* 0x000c780001aa7983 */ /* 0x000ea80000300a00 */
[----:B0-----:R-:W2:Y:S01]  /*3e590*/  LDL.LU.64 R2, [R1+0xc70] ;  /* 0x000c700001027983 */ /* 0x001ea20000300a00 */
[----:B------:R-:W-:-:S05]  /*3e5a0*/  PRMT R0, R60, 0x7772, RZ ;  /* 0x000077723c007816 */ /* 0x000fca00000000ff */
[----:B------:R0:W-:Y:S04]  /*3e5b0*/  @P4 STG.E.U8 desc[UR6][R6.64], R0 ;  /* 0x0000000006004986 */ /* 0x0001e8000c101106 */
[----:B0-----:R-:W2:Y:S01]  /*3e5c0*/  LDL.LU.64 R6, [R1+0xc68] ;  /* 0x000c680001067983 */ /* 0x001ea20000300a00 */
[----:B------:R-:W-:Y:S02]  /*3e5d0*/  LOP3.LUT P4, RZ, R191, 0x10000000, RZ, 0xc0, !PT ;  /* 0x10000000bfff7812 */ /* 0x000fe4000788c0ff */
[----:B------:R-:W-:Y:S02]  /*3e5e0*/  PRMT R60, R60, 0x7773, RZ ;  /* 0x000077733c3c7816 */ /* 0x000fe400000000ff */
[----:B------:R-:W-:Y:S02]  /*3e5f0*/  PRMT R0, R61, 0x7770, RZ ;  /* 0x000077703d007816 */ /* 0x000fe400000000ff */
[----:B------:R-:W-:-:S02]  /*3e600*/  LOP3.LUT P3, RZ, R17, 0x4000, RZ, 0xc0, !PT ;  /* 0x0000400011ff7812 */ /* 0x000fc4000786c0ff */
[C---:B------:R-:W-:Y:S02]  /*3e610*/  LOP3.LUT P6, RZ, R17.reuse, 0x1000, RZ, 0xc0, !PT ;  /* 0x0000100011ff7812 */ /* 0x040fe400078cc0ff */
[C---:B------:R-:W-:Y:S02]  /*3e620*/  LOP3.LUT P2, RZ, R17.reuse, 0x200, RZ, 0xc0, !PT ;  /* 0x0000020011ff7812 */ /* 0x040fe4000784c0ff */
[C---:B------:R-:W-:Y:S02]  /*3e630*/  LOP3.LUT P1, RZ, R17.reuse, 0x80, RZ, 0xc0, !PT ;  /* 0x0000008011ff7812 */ /* 0x040fe4000782c0ff */
[C---:B------:R-:W-:Y:S02]  /*3e640*/  LOP3.LUT P0, RZ, R17.reuse, 0x40, RZ, 0xc0, !PT ;  /* 0x0000004011ff7812 */ /* 0x040fe4000780c0ff */
[----:B------:R-:W-:Y:S01]  /*3e650*/  LOP3.LUT P5, RZ, R17, 0x10, RZ, 0xc0, !PT ;  /* 0x0000001011ff7812 */ /* 0x000fe200078ac0ff */
[----:B---3--:R0:W-:Y:S01]  /*3e660*/  @P4 STG.E.U8 desc[UR6][R18.64], R60 ;  /* 0x0000003c12004986 */ /* 0x0081e2000c101106 */
[----:B------:R-:W-:-:S03]  /*3e670*/  LOP3.LUT P4, RZ, R191, 0x8000000, RZ, 0xc0, !PT ;  /* 0x08000000bfff7812 */ /* 0x000fc6000788c0ff */
[----:B0-----:R-:W3:Y:S10]  /*3e680*/  LDL.LU.64 R18, [R1+0x1278] ;  /* 0x0012780001127983 */ /* 0x001ef40000300a00 */
[----:B----4-:R0:W-:Y:S01]  /*3e690*/  @P4 STG.E.U8 desc[UR6][R4.64], R0 ;  /* 0x0000000004004986 */ /* 0x0101e2000c101106 */
[----:B------:R-:W-:-:S02]  /*3e6a0*/  LOP3.LUT P4, RZ, R191, 0x4000000, RZ, 0xc0, !PT ;  /* 0x04000000bfff7812 */ /* 0x000fc4000788c0ff */
[----:B0-----:R-:W-:Y:S01]  /*3e6b0*/  PRMT R0, R61, 0x7771, RZ ;  /* 0x000077713d007816 */ /* 0x001fe200000000ff */
[----:B------:R-:W4:Y:S10]  /*3e6c0*/  LDL.LU.64 R4, [R1+0x1270] ;  /* 0x0012700001047983 */ /* 0x000f340000300a00 */
[----:B--2---:R0:W-:Y:S01]  /*3e6d0*/  @P4 STG.E.U8 desc[UR6][R58.64], R0 ;  /* 0x000000003a004986 */ /* 0x0041e2000c101106 */
[----:B------:R-:W-:-:S02]  /*3e6e0*/  LOP3.LUT P4, RZ, R191, 0x2000000, RZ, 0xc0, !PT ;  /* 0x02000000bfff7812 */ /* 0x000fc4000788c0ff */
[----:B0-----:R-:W-:-:S11]  /*3e6f0*/  PRMT R0, R61, 0x7772, RZ ;  /* 0x000077723d007816 */ /* 0x001fd600000000ff */
[----:B------:R0:W-:Y:S01]  /*3e700*/  @P4 STG.E.U8 desc[UR6][R56.64], R0 ;  /* 0x0000000038004986 */ /* 0x0001e2000c101106 */
[----:B------:R-:W-:Y:S02]  /*3e710*/  LOP3.LUT P4, RZ, R191, 0x1000000, RZ, 0xc0, !PT ;  /* 0x01000000bfff7812 */ /* 0x000fe4000788c0ff */
[----:B------:R-:W-:-:S11]  /*3e720*/  PRMT R61, R61, 0x7773, RZ ;  /* 0x000077733d3d7816 */ /* 0x000fd600000000ff */
[----:B------:R-:W-:Y:S01]  /*3e730*/  @P4 STG.E.U8 desc[UR6][R54.64], R61 ;  /* 0x0000003d36004986 */ /* 0x000fe2000c101106 */
[----:B------:R-:W-:Y:S02]  /*3e740*/  LOP3.LUT P4, RZ, R191, 0x800000, RZ, 0xc0, !PT ;  /* 0x00800000bfff7812 */ /* 0x000fe4000788c0ff */
[----:B0-----:R-:W-:-:S11]  /*3e750*/  PRMT R0, R62, 0x7770, RZ ;  /* 0x000077703e007816 */ /* 0x001fd600000000ff */
        /* <DEDUP_REMOVED lines=48> */
[----:B------:R-:W-:-:S09]  /*3ea60*/  LOP3.LUT P5, RZ, R17, 0x1, RZ, 0xc0, !PT ;  /* 0x0000000111ff7812 */ /* 0x000fd200078ac0ff */
        /* <DEDUP_REMOVED lines=14> */
[----:B------:R-:W4:Y:S01]  /*3eb50*/  LDL.LU.64 R52, [R1+0xbf0] ;  /* 0x000bf00001347983 */ /* 0x000f220000300a00 */
[----:B------:R-:W-:-:S03]  /*3eb60*/  PRMT R64, R64, 0x7773, RZ ;  /* 0x0000777340407816 */ /* 0x000fc600000000ff */
[----:B------:R0:W-:Y:S04]  /*3eb70*/  @P5 STG.E.U8 desc[UR6][R50.64], R0 ;  /* 0x0000000032005986 */ /* 0x0001e8000c101106 */
[----:B------:R1:W-:Y:S01]  /*3eb80*/  @P4 STG.E.U8 desc[UR6][R48.64], R64 ;  /* 0x0000004030004986 */ /* 0x0003e2000c101106 */
[----:B------:R-:W-:Y:S02]  /*3eb90*/  LOP3.LUT P4, RZ, R191, 0x400000, RZ, 0xc0, !PT ;  /* 0x00400000bfff7812 */ /* 0x000fe4000788c0ff */
[----:B0-----:R-:W-:Y:S01]  /*3eba0*/  PRMT R0, R65, 0x7770, RZ ;  /* 0x0000777041007816 */ /* 0x001fe200000000ff */
[----:B------:R-:W4:Y:S04]  /*3ebb0*/  LDL.LU.64 R50, [R1+0xbe8] ;  /* 0x000be80001327983 */ /* 0x000f280000300a00 */
[----:B-1----:R-:W4:Y:S06]  /*3ebc0*/  LDL.LU.64 R48, [R1+0xbe0] ;  /* 0x000be00001307983 */ /* 0x002f2c0000300a00 */
[----:B------:R0:W-:Y:S01]  /*3ebd0*/  @P4 STG.E.U8 desc[UR6][R168.64], R0 ;  /* 0x00000000a8004986 */ /* 0x0001e2000c101106 */
[----:B------:R-:W-:-:S03]  /*3ebe0*/  LOP3.LUT P4, RZ, R191, 0x200000, RZ, 0xc0, !PT ;  /* 0x00200000bfff7812 */ /* 0x000fc6000788c0ff */
[----:B0-----:R-:W4:Y:S01]  /*3ebf0*/  LDL.LU.64 R168, [R1+0xbd8] ;  /* 0x000bd80001a87983 */ /* 0x001f220000300a00 */
[----:B------:R-:W-:-:S09]  /*3ec00*/  PRMT R0, R65, 0x7771, RZ ;  /* 0x0000777141007816 */ /* 0x000fd200000000ff */
[----:B------:R0:W-:Y:S04]  /*3ec10*/  @P4 STG.E.U8 desc[UR6][R170.64], R0 ;  /* 0x00000000aa004986 */ /* 0x0001e8000c101106 */
[----:B0-----:R-:W4:Y:S01]  /*3ec20*/  LDL.LU.64 R170, [R1+0xbd0] ;  /* 0x000bd00001aa7983 */ /* 0x001f220000300a00 */
[----:B------:R-:W-:Y:S02]  /*3ec30*/  LOP3.LUT P4, RZ, R191, 0x100000, RZ, 0xc0, !PT ;  /* 0x00100000bfff7812 */ /* 0x000fe4000788c0ff */
[C---:B------:R-:W-:Y:S02]  /*3ec40*/  PRMT R0, R65.reuse, 0x7772, RZ ;  /* 0x0000777241007816 */ /* 0x040fe400000000ff */
[----:B------:R-:W-:Y:S02]  /*3ec50*/  PRMT R65, R65, 0x7773, RZ ;  /* 0x0000777341417816 */ /* 0x000fe400000000ff */
[----:B------:R-:W-:-:S02]  /*3ec60*/  LOP3.LUT P3, RZ, R17, 0x80000, RZ, 0xc0, !PT ;  /* 0x0008000011ff7812 */ /* 0x000fc4000786c0ff */
[C---:B------:R-:W-:Y:S02]  /*3ec70*/  LOP3.LUT P6, RZ, R17.reuse, 0x200000, RZ, 0xc0, !PT ;  /* 0x0020000011ff7812 */ /* 0x040fe400078cc0ff */
[C---:B------:R-:W-:Y:S02]  /*3ec80*/  LOP3.LUT P2, RZ, R17.reuse, 0x1000000, RZ, 0xc0, !PT ;  /* 0x0100000011ff7812 */ /* 0x040fe4000784c0ff */
[C---:B------:R-:W-:Y:S02]  /*3ec90*/  LOP3.LUT P1, RZ, R17.reuse, 0x4000000, RZ, 0xc0, !PT ;  /* 0x0400000011ff7812 */ /* 0x040fe4000782c0ff */
[C---:B------:R-:W-:Y:S02]  /*3eca0*/  LOP3.LUT P0, RZ, R17.reuse, 0x8000000, RZ, 0xc0, !PT ;  /* 0x0800000011ff7812 */ /* 0x040fe4000780c0ff */
[----:B------:R-:W-:Y:S01]  /*3ecb0*/  LOP3.LUT P5, RZ, R17, 0x20000000, RZ, 0xc0, !PT ;  /* 0x2000000011ff7812 */ /* 0x000fe200078ac0ff */
[----:B--2---:R0:W-:Y:S01]  /*3ecc0*/  @P4 STG.E.U8 desc[UR6][R6.64], R0 ;  /* 0x0000000006004986 */ /* 0x0041e2000c101106 */
[----:B------:R-:W-:-:S02]  /*3ecd0*/  LOP3.LUT P4, RZ, R191, 0x80000, RZ, 0xc0, !PT ;  /* 0x00080000bfff7812 */ /* 0x000fc4000788c0ff */
[----:B0-----:R-:W-:Y:S01]  /*3ece0*/  PRMT R0, R66, 0x7770, RZ ;  /* 0x0000777042007816 */ /* 0x001fe200000000ff */
[----:B------:R-:W2:Y:S10]  /*3ecf0*/  LDL.LU.64 R6, [R1+0x1268] ;  /* 0x0012680001067983 */ /* 0x000eb40000300a00 */
[----:B---3--:R0:W-:Y:S01]  /*3ed00*/  @P4 STG.E.U8 desc[UR6][R2.64], R65 ;  /* 0x0000004102004986 */ /* 0x0081e2000c101106 */
[----:B------:R-:W-:-:S03]  /*3ed10*/  LOP3.LUT P4, RZ, R191, 0x40000, RZ, 0xc0, !PT ;  /* 0x00040000bfff7812 */ /* 0x000fc6000788c0ff */
[----:B0-----:R-:W3:Y:S10]  /*3ed20*/  LDL.LU.64 R2, [R1+0x1260] ;  /* 0x0012600001027983 */ /* 0x001ef40000300a00 */
[----:B------:R0:W-:Y:S01]  /*3ed30*/  @P4 STG.E.U8 desc[UR6][R62.64], R0 ;  /* 0x000000003e004986 */ /* 0x0001e2000c101106 */
[----:B------:R-:W-:-:S02]  /*3ed40*/  LOP3.LUT P4, RZ, R191, 0x20000, RZ, 0xc0, !PT ;  /* 0x00020000bfff7812 */ /* 0x000fc4000788c0ff */
[----:B0-----:R-:W-:-:S11]  /*3ed50*/  PRMT R0, R66, 0x7771, RZ ;  /* 0x0000777142007816 */ /* 0x001fd600000000ff */
[----:B------:R0:W-:Y:S01]  /*3ed60*/  @P4 STG.E.U8 desc[UR6][R60.64], R0 ;  /* 0x000000003c004986 */ /* 0x0001e2000c101106 */
[----:B------:R-:W-:Y:S02]  /*3ed70*/  LOP3.LUT P4, RZ, R191, 0x10000, RZ, 0xc0, !PT ;  /* 0x00010000bfff7812 */ /* 0x000fe4000788c0ff */
[----:B0-----:R-:W-:-:S11]  /*3ed80*/  PRMT R0, R66, 0x7772, RZ ;  /* 0x0000777242007816 */ /* 0x001fd600000000ff */
[----:B------:R0:W-:Y:S01]  /*3ed90*/  @P4 STG.E.U8 desc[UR6][R58.64], R0 ;  /* 0x000000003a004986 */ /* 0x0001e2000c101106 */
[----:B------:R-:W-:Y:S02]  /*3eda0*/  LOP3.LUT P4, RZ, R191, 0x8000, RZ, 0xc0, !PT ;  /* 0x00008000bfff7812 */ /* 0x000fe4000788c0ff */
[----:B------:R-:W-:Y:S02]  /*3edb0*/  PRMT R66, R66, 0x7773, RZ ;  /* 0x0000777342427816 */ /* 0x000fe400000000ff */
[----:B0-----:R-:W-:-:S09]  /*3edc0*/  PRMT R0, R67, 0x7770, RZ ;  /* 0x0000777043007816 */ /* 0x001fd200000000ff */
[----:B----4-:R-:W-:Y:S04]  /*3edd0*/  @P4 STG.E.U8 desc[UR6][R56.64], R66 ;  /* 0x0000004238004986 */ /* 0x010fe8000c101106 */
        /* <DEDUP_REMOVED lines=10> */
[----:B------:R0:W-:Y:S04]  /*3ee80*/  @P5 STG.E.U8 desc[UR6][R170.64], R0 ;  /* 0x00000000aa005986 */ /* 0x0001e8000c101106 */
[----:B0-----:R-:W4:Y:S04]  /*3ee90*/  LDL.LU.64 R170, [R1+0xbc8] ;  /* 0x000bc80001aa7983 */ /* 0x001f280000300a00 */
[----:B------:R-:W2:Y:S04]  /*3eea0*/  LDL.LU.64 R54, [R1+0xbc0] ;  /* 0x000bc00001367983 */ /* 0x000ea80000300a00 */
[----:B------:R-:W3:Y:S04]  /*3eeb0*/  LDL.LU.64 R52, [R1+0xbb8] ;  /* 0x000bb80001347983 */ /* 0x000ee80000300a00 */
[----:B------:R-:W3:Y:S04]  /*3eec0*/  LDL.LU.64 R50, [R1+0xbb0] ;  /* 0x000bb00001327983 */ /* 0x000ee80000300a00 */
[----:B------:R-:W3:Y:S01]  /*3eed0*/  LDL.LU.64 R48, [R1+0xba8] ;  /* 0x000ba80001307983 */ /* 0x000ee20000300a00 */
[----:B------:R-:W-:-:S03]  /*3eee0*/  LOP3.LUT P2, RZ, R16, 0x1, RZ, 0xc0, !PT ;  /* 0x0000000110ff7812 */ /* 0x000fc6000784c0ff */
[----:B------:R-:W3:Y:S01]  /*3eef0*/  LDL.LU.64 R168, [R1+0xba0] ;  /* 0x000ba00001a87983 */ /* 0x000ee20000300a00 */
[----:B------:R-:W-:Y:S02]  /*3ef00*/  PRMT R0, R68, 0x7772, RZ ;  /* 0x0000777244007816 */ /* 0x000fe400000000ff */
        /* <DEDUP_REMOVED lines=13> */
[----:B------:R-:W-:Y:S01]  /*3efe0*/  LOP3.LUT R191, R191, 0xfffff7ff, RZ, 0xc0, !PT ;  /* 0xfffff7ffbfbf7812 */ /* 0x000fe200078ec0ff */
[----:B----4-:R0:W-:Y:S04]  /*3eff0*/  @P2 STG.E.U8 desc[UR6][R170.64], R0 ;  /* 0x00000000aa002986 */ /* 0x0101e8000c101106 */
[----:B0-----:R-:W4:Y:S04]  /*3f000*/  LDL.LU.64 R170, [R1+0xb98] ;  /* 0x000b980001aa7983 */ /* 0x001f280000300a00 */
[----:B------:R-:W4:Y:S02]  /*3f010*/  LDL.LU.64 R66, [R1+0xb90] ;  /* 0x000b900001427983 */ /* 0x000f240000300a00 */
[----:B------:R-:W-:-:S02]  /*3f020*/  @P4 LOP3.LUT R191, R191, 0x800, RZ, 0xfc, !PT ;  /* 0x00000800bfbf4812 */ /* 0x000fc400078efcff */
[----:B------:R-:W-:Y:S01]  /*3f030*/  LOP3.LUT P4, RZ, R16, 0x2000, RZ, 0xc0, !PT ;  /* 0x0000200010ff7812 */ /* 0x000fe2000788c0ff */
[----:B------:R-:W4:Y:S01]  /*3f040*/  LDL.LU.64 R64, [R1+0xb88] ;  /* 0x000b880001407983 */ /* 0x000f220000300a00 */
[----:B------:R-:W-:-:S03]  /*3f050*/  LOP3.LUT R191, R191, 0xffffefff, RZ, 0xc0, !PT ;  /* 0xffffefffbfbf7812 */ /* 0x000fc600078ec0ff */
[----:B------:R-:W4:Y:S01]  /*3f060*/  LDL.LU.64 R62, [R1+0xb80] ;  /* 0x000b8000013e7983 */ /* 0x000f220000300a00 */
[C---:B------:R-:W-:Y:S02]  /*3f070*/  LOP3.LUT P1, RZ, R16.reuse, 0x4, RZ, 0xc0, !PT ;  /* 0x0000000410ff7812 */ /* 0x040fe4000782c0ff */
[C---:B------:R-:W-:Y:S01]  /*3f080*/  LOP3.LUT P0, RZ, R16.reuse, 0x8, RZ, 0xc0, !PT ;  /* 0x0000000810ff7812 */ /* 0x040fe2000780c0ff */
[----:B------:R-:W4:Y:S04]  /*3f090*/  LDL.LU.64 R60, [R1+0xb78] ;  /* 0x000b7800013c7983 */ /* 0x000f280000300a00 */
[----:B------:R-:W-:Y:S01]  /*3f0a0*/  @P4 LOP3.LUT R191, R191, 0x1000, RZ, 0xfc, !PT ;  /* 0x00001000bfbf4812 */ /* 0x000fe200078efcff */
[----:B------:R-:W4:Y:S01]  /*3f0b0*/  LDL.LU.64 R58, [R1+0xb70] ;  /* 0x000b7000013a7983 */ /* 0x000f220000300a00 */
[----:B------:R-:W-:-:S02]  /*3f0c0*/  LOP3.LUT P4, RZ, R16, 0x800, RZ, 0xc0, !PT ;  /* 0x0000080010ff7812 */ /* 0x000fc4000788c0ff */
[----:B------:R-:W-:Y:S01]  /*3f0d0*/  LOP3.LUT R191, R191, 0xffffdfff, RZ, 0xc0, !PT ;  /* 0xffffdfffbfbf7812 */ /* 0x000fe200078ec0ff */
[----:B------:R-:W4:Y:S01]  /*3f0e0*/  LDL.LU.64 R56, [R1+0xb68] ;  /* 0x000b680001387983 */ /* 0x000f220000300a00 */
[----:B------:R-:W-:-:S09]  /*3f0f0*/  LOP3.LUT P5, RZ, R16, 0x20, RZ, 0xc0, !PT ;  /* 0x0000002010ff7812 */ /* 0x000fd200078ac0ff */
[----:B------:R-:W-:Y:S02]  /*3f100*/  @P4 LOP3.LUT R191, R191, 0x2000, RZ, 0xfc, !PT ;  /* 0x00002000bfbf4812 */ /* 0x000fe400078efcff */
[----:B------:R-:W-:Y:S02]  /*3f110*/  LOP3.LUT P4, RZ, R16, 0x400, RZ, 0xc0, !PT ;  /* 0x0000040010ff7812 */ /* 0x000fe4000788c0ff */
[----:B------:R-:W-:Y:S02]  /*3f120*/  LOP3.LUT R191, R191, 0xffffbfff, RZ, 0xc0, !PT ;  /* 0xffffbfffbfbf7812 */ /* 0x000fe400078ec0ff */
[----:B------:R-:W-:Y:S02]  /*3f130*/  PRMT R68, R68, 0x7773, RZ ;  /* 0x0000777344447816 */ /* 0x000fe400000000ff */
[----:B------:R-:W-:-:S03]  /*3f140*/  PRMT R0, R69, 0x7770, RZ ;  /* 0x0000777045007816 */ /* 0x000fc600000000ff */
[----:B--2---:R0:W-:Y:S04]  /*3f150*/  @P1 STG.E.U8 desc[UR6][R54.64], R68 ;  /* 0x0000004436001986 */ /* 0x0041e8000c101106 */
[----:B------:R-:W-:Y:S01]  /*3f160*/  @P4 LOP3.LUT R191, R191, 0x4000, RZ, 0xfc, !PT ;  /* 0x00004000bfbf4812 */ /* 0x000fe200078efcff */
[----:B---3--:R1:W-:Y:S01]  /*3f170*/  @P0 STG.E.U8 desc[UR6][R52.64], R0 ;  /* 0x0000000034000986 */ /* 0x0083e2000c101106 */
[----:B------:R-:W-:-:S03]  /*3f180*/  LOP3.LUT P4, RZ, R16, 0x100, RZ, 0xc0, !PT ;  /* 0x0000010010ff7812 */ /* 0x000fc6000788c0ff */
[----:B0-----:R-:W2:Y:S01]  /*3f190*/  LDL.LU.64 R54, [R1+0xb60] ;  /* 0x000b600001367983 */ /* 0x001ea20000300a00 */
[----:B-1----:R-:W-:-:S03]  /*3f1a0*/  PRMT R0, R69, 0x7771, RZ ;  /* 0x0000777145007816 */ /* 0x002fc600000000ff */
[----:B------:R-:W3:Y:S04]  /*3f1b0*/  LDL.LU.64 R52, [R1+0xb58] ;  /* 0x000b580001347983 */ /* 0x000ee80000300a00 */
[----:B------:R0:W-:Y:S02]  /*3f1c0*/  @P5 STG.E.U8 desc[UR6][R50.64], R0 ;  /* 0x0000000032005986 */ /* 0x0001e4000c101106 */
[----:B0-----:R-:W-:Y:S02]  /*3f1d0*/  PRMT R0, R69, 0x7772, RZ ;  /* 0x0000777245007816 */ /* 0x001fe400000000ff */
[----:B------:R-:W3:Y:S04]  /*3f1e0*/  LDL.LU.64 R50, [R1+0xb50] ;  /* 0x000b500001327983 */ /* 0x000ee80000300a00 */
[----:B------:R0:W-:Y:S01]  /*3f1f0*/  @P4 STG.E.U8 desc[UR6][R48.64], R0 ;  /* 0x0000000030004986 */ /* 0x0001e2000c101106 */
[----:B------:R-:W-:-:S02]  /*3f200*/  LOP3.LUT P4, RZ, R191, 0x4000, RZ, 0xc0, !PT ;  /* 0x00004000bfff7812 */ /* 0x000fc4000788c0ff */
[----:B------:R-:W-:Y:S01]  /*3f210*/  PRMT R69, R69, 0x7773, RZ ;  /* 0x0000777345457816 */ /* 0x000fe200000000ff */
[----:B0-----:R-:W3:Y:S10]  /*3f220*/  LDL.LU.64 R48, [R1+0xb48] ;  /* 0x000b480001307983 */ /* 0x001ef40000300a00 */
[----:B------:R0:W-:Y:S01]  /*3f230*/  @P4 STG.E.U8 desc[UR6][R168.64], R69 ;  /* 0x00000045a8004986 */ /* 0x0001e2000c101106 */
[----:B------:R-:W-:-:S02]  /*3f240*/  LOP3.LUT P4, RZ, R191, 0x2000, RZ, 0xc0, !PT ;  /* 0x00002000bfff7812 */ /* 0x000fc4000788c0ff */
[----:B------:R-:W-:Y:S01]  /*3f250*/  PRMT R0, R70, 0x7770, RZ ;  /* 0x0000777046007816 */ /* 0x000fe200000000ff */
[----:B0-----:R-:W3:Y:S10]  /*3f260*/  LDL.LU.64 R168, [R1+0xb40] ;  /* 0x000b400001a87983 */ /* 0x001ef40000300a00 */
[----:B----4-:R0:W-:Y:S04]  /*3f270*/  @P4 STG.E.U8 desc[UR6][R170.64], R0 ;  /* 0x00000000aa004986 */ /* 0x0101e8000c101106 */
[----:B0-----:R-:W4:Y:S01]  /*3f280*/  LDL.LU.64 R170, [R1+0xb38] ;  /* 0x000b380001aa7983 */ /* 0x001f220000300a00 */
[----:B------:R-:W-:-:S02]  /*3f290*/  LOP3.LUT P4, RZ, R191, 0x1000, RZ, 0xc0, !PT ;  /* 0x00001000bfff7812 */ /* 0x000fc4000788c0ff */
[----:B------:R-:W-:-:S11]  /*3f2a0*/  PRMT R0, R70, 0x7771, RZ ;  /* 0x0000777146007816 */ /* 0x000fd600000000ff */
[----:B------:R0:W-:Y:S01]  /*3f2b0*/  @P4 STG.E.U8 desc[UR6][R66.64], R0 ;  /* 0x0000000042004986 */ /* 0x0001e2000c101106 */
[----:B------:R-:W-:Y:S02]  /*3f2c0*/  LOP3.LUT P4, RZ, R191, 0x800, RZ, 0xc0, !PT ;  /* 0x00000800bfff7812 */ /* 0x000fe4000788c0ff */
[----:B0-----:R-:W-:-:S11]  /*3f2d0*/  PRMT R0, R70, 0x7772, RZ ;  /* 0x0000777246007816 */ /* 0x001fd600000000ff */
[----:B------:R0:W-:Y:S01]  /*3f2e0*/  @P4 STG.E.U8 desc[UR6][R64.64], R0 ;  /* 0x0000000040004986 */ /* 0x0001e2000c101106 */
[----:B------:R-:W-:Y:S02]  /*3f2f0*/  LOP3.LUT P4, RZ, R191, 0x400, RZ, 0xc0, !PT ;  /* 0x00000400bfff7812 */ /* 0x000fe4000788c0ff */
[----:B------:R-:W-:-:S11]  /*3f300*/  PRMT R70, R70, 0x7773, RZ ;  /* 0x0000777346467816 */ /* 0x000fd600000000ff */
[----:B------:R-:W-:Y:S01]  /*3f310*/  @P4 STG.E.U8 desc[UR6][R62.64], R70 ;  /* 0x000000463e004986 */ /* 0x000fe2000c101106 */
[----:B------:R-:W-:Y:S02]  /*3f320*/  LOP3.LUT P4, RZ, R191, 0x200, RZ, 0xc0, !PT ;  /* 0x00000200bfff7812 */ /* 0x000fe4000788c0ff */
[----:B0-----:R-:W-:-:S11]  /*3f330*/  PRMT R0, R71, 0x7770, RZ ;  /* 0x0000777047007816 */ /* 0x001fd600000000ff */
[----:B------:R0:W-:Y:S01]  /*3f340*/  @P4 STG.E.U8 desc[UR6][R60.64], R0 ;  /* 0x000000003c004986 */ /* 0x0001e2000c101106 */
[----:B------:R-:W-:Y:S02]  /*3f350*/  LOP3.LUT P4, RZ, R191, 0x100, RZ, 0xc0, !PT ;  /* 0x00000100bfff7812 */ /* 0x000fe4000788c0ff */
[----:B0-----:R-:W-:-:S11]  /*3f360*/  PRMT R0, R71, 0x7771, RZ ;  /* 0x0000777147007816 */ /* 0x001fd600000000ff */
[----:B------:R0:W-:Y:S01]  /*3f370*/  @P4 STG.E.U8 desc[UR6][R58.64], R0 ;  /* 0x000000003a004986 */ /* 0x0001e2000c101106 */
[----:B------:R-:W-:Y:S02]  /*3f380*/  LOP3.LUT P4, RZ, R191, 0x80, RZ, 0xc0, !PT ;  /* 0x00000080bfff7812 */ /* 0x000fe4000788c0ff */
[C---:B------:R-:W-:Y:S02]  /*3f390*/  LOP3.LUT P3, RZ, R16.reuse, 0x4000000, RZ, 0xc0, !PT ;  /* 0x0400000010ff7812 */ /* 0x040fe4000786c0ff */
[C---:B------:R-:W-:Y:S02]  /*3f3a0*/  LOP3.LUT P6, RZ, R16.reuse, 0x8000000, RZ, 0xc0, !PT ;  /* 0x0800000010ff7812 */ /* 0x040fe400078cc0ff */
[----:B------:R-:W-:Y:S02]  /*3f3b0*/  LOP3.LUT P2, RZ, R16, 0x20000000, RZ, 0xc0, !PT ;  /* 0x2000000010ff7812 */ /* 0x000fe4000784c0ff */
[C---:B0-----:R-:W-:Y:S02]  /*3f3c0*/  PRMT R0, R71.reuse, 0x7772, RZ ;  /* 0x0000777247007816 */ /* 0x041fe400000000ff */
[----:B------:R-:W-:-:S03]  /*3f3d0*/  PRMT R71, R71, 0x7773, RZ ;  /* 0x0000777347477816 */ /* 0x000fc600000000ff */
[----:B------:R0:W-:Y:S01]  /*3f3e0*/  @P4 STG.E.U8 desc[UR6][R56.64], R0 ;  /* 0x0000000038004986 */ /* 0x0001e2000c101106 */
[----:B------:R-:W-:-:S03]  /*3f3f0*/  LOP3.LUT P1, RZ, R15, 0x1, RZ, 0xc0, !PT ;  /* 0x000000010fff7812 */ /* 0x000fc6000782c0ff */
[----:B--2---:R-:W-:Y:S01]  /*3f400*/  @P3 STG.E.U8 desc[UR6][R54.64], R71 ;  /* 0x0000004736003986 */ /* 0x004fe2000c101106 */
[----:B0-----:R-:W-:-:S05]  /*3f410*/  PRMT R0, R72, 0x7770, RZ ;  /* 0x0000777048007816 */ /* 0x001fca00000000ff */
[----:B---3--:R0:W-:Y:S01]  /*3f420*/  @P6 STG.E.U8 desc[UR6][R52.64], R0 ;  /* 0x0000000034006986 */ /* 0x0081e2000c101106 */
[C---:B------:R-:W-:Y:S02]  /*3f430*/  LOP3.LUT P0, RZ, R15.reuse, 0x4, RZ, 0xc0, !PT ;  /* 0x000000040fff7812 */ /* 0x040fe4000780c0ff */
[----:B------:R-:W-:Y:S02]  /*3f440*/  LOP3.LUT P5, RZ, R15, 0x8, RZ, 0xc0, !PT ;  /* 0x000000080fff7812 */ /* 0x000fe400078ac0ff */
[----:B0-----:R-:W-:-:S05]  /*3f450*/  PRMT R0, R72, 0x7771, RZ ;  /* 0x0000777148007816 */ /* 0x001fca00000000ff */
[----:B------:R0:W-:Y:S02]  /*3f460*/  @P2 STG.E.U8 desc[UR6][R50.64], R0 ;  /* 0x0000000032002986 */ /* 0x0001e4000c101106 */
[C---:B0-----:R-:W-:Y:S02]  /*3f470*/  PRMT R0, R72.reuse, 0x7772, RZ ;  /* 0x0000777248007816 */ /* 0x041fe400000000ff */
[----:B------:R-:W-:-:S03]  /*3f480*/  PRMT R72, R72, 0x7773, RZ ;  /* 0x0000777348487816 */ /* 0x000fc600000000ff */
[----:B------:R0:W-:Y:S04]  /*3f490*/  @P1 STG.E.U8 desc[UR6][R48.64], R0 ;  /* 0x0000000030001986 */ /* 0x0001e8000c101106 */
[----:B------:R-:W-:Y:S01]  /*3f4a0*/  @P0 STG.E.U8 desc[UR6][R168.64], R72 ;  /* 0x00000048a8000986 */ /* 0x000fe2000c101106 */
[----:B0-----:R-:W-:-:S05]  /*3f4b0*/  PRMT R0, R73, 0x7770, RZ ;  /* 0x0000777049007816 */ /* 0x001fca00000000ff */
[----:B----4-:R0:W-:Y:S04]  /*3f4c0*/  @P5 STG.E.U8 desc[UR6][R170.64], R0 ;  /* 0x00000000aa005986 */ /* 0x0101e8000c101106 */
[----:B0-----:R-:W2:Y:S04]  /*3f4d0*/  LDL.LU.64 R170, [R1+0xb30] ;  /* 0x000b300001aa7983 */ /* 0x001ea80000300a00 */
[----:B------:R-:W3:Y:S04]  /*3f4e0*/  LDL.LU.64 R54, [R1+0xb28] ;  /* 0x000b280001367983 */ /* 0x000ee80000300a00 */
[----:B------:R-:W4:Y:S04]  /*3f4f0*/  LDL.LU.64 R52, [R1+0xb20] ;  /* 0x000b200001347983 */ /* 0x000f280000300a00 */
[----:B------:R-:W4:Y:S04]  /*3f500*/  LDL.LU.64 R50, [R1+0xb18] ;  /* 0x000b180001327983 */ /* 0x000f280000300a00 */
[----:B------:R-:W4:Y:S01]  /*3f510*/  LDL.LU.64 R48, [R1+0xb10] ;  /* 0x000b100001307983 */ /* 0x000f220000300a00 */
[----:B------:R-:W-:-:S03]  /*3f520*/  LOP3.LUT P2, RZ, R15, 0x20, RZ, 0xc0, !PT ;  /* 0x000000200fff7812 */ /* 0x000fc6000784c0ff */
[----:B------:R-:W4:Y:S01]  /*3f530*/  LDL.LU.64 R168, [R1+0xb08] ;  /* 0x000b080001a87983 */ /* 0x000f220000300a00 */
        /* <DEDUP_REMOVED lines=15> */
[----:B--2---:R0:W-:Y:S04]  /*3f630*/  @P2 STG.E.U8 desc[UR6][R170.64], R0 ;  /* 0x00000000aa002986 */ /* 0x0041e8000c101106 */
[----:B0-----:R-:W2:Y:S04]  /*3f640*/  LDL.LU.64 R170, [R1+0xb00] ;  /* 0x000b000001aa7983 */ /* 0x001ea80000300a00 */
[----:B------:R-:W2:Y:S02]  /*3f650*/  LDL.LU.64 R66, [R1+0xaf8] ;  /* 0x000af80001427983 */ /* 0x000ea40000300a00 */
[----:B------:R-:W-:-:S02]  /*3f660*/  @P4 LOP3.LUT R191, R191, 0x8, RZ, 0xfc, !PT ;  /* 0x00000008bfbf4812 */ /* 0x000fc400078efcff */
[----:B------:R-:W-:Y:S01]  /*3f670*/  LOP3.LUT P4, RZ, R15, 0x80000, RZ, 0xc0, !PT ;  /* 0x000800000fff7812 */ /* 0x000fe2000788c0ff */
[----:B------:R-:W2:Y:S01]  /*3f680*/  LDL.LU.64 R64, [R1+0xaf0] ;  /* 0x000af00001407983 */ /* 0x000ea20000300a00 */
[----:B------:R-:W-:-:S03]  /*3f690*/  LOP3.LUT R191, R191, 0xffffffef, RZ, 0xc0, !PT ;  /* 0xffffffefbfbf7812 */ /* 0x000fc600078ec0ff */
[----:B------:R-:W2:Y:S01]  /*3f6a0*/  LDL.LU.64 R62, [R1+0xae8] ;  /* 0x000ae800013e7983 */ /* 0x000ea20000300a00 */
[----:B------:R-:W-:-:S03]  /*3f6b0*/  LOP3.LUT P1, RZ, R15, 0x100, RZ, 0xc0, !PT ;  /* 0x000001000fff7812 */ /* 0x000fc6000782c0ff */
[----:B------:R-:W2:Y:S04]  /*3f6c0*/  LDL.LU.64 R60, [R1+0xae0] ;  /* 0x000ae000013c7983 */ /* 0x000ea80000300a00 */
[----:B------:R-:W-:Y:S01]  /*3f6d0*/  @P4 LOP3.LUT R191, R191, 0x10, RZ, 0xfc, !PT ;  /* 0x00000010bfbf4812 */ /* 0x000fe200078efcff */
[----:B------:R-:W2:Y:S01]  /*3f6e0*/  LDL.LU.64 R58, [R1+0xad8] ;  /* 0x000ad800013a7983 */ /* 0x000ea20000300a00 */
[----:B------:R-:W-:Y:S02]  /*3f6f0*/  LOP3.LUT P4, RZ, R15, 0x40000, RZ, 0xc0, !PT ;  /* 0x000400000fff7812 */ /* 0x000fe4000788c0ff */
[----:B------:R-:W-:Y:S01]  /*3f700*/  LOP3.LUT R191, R191, 0xffffffdf, RZ, 0xc0, !PT ;  /* 0xffffffdfbfbf7812 */ /* 0x000fe200078ec0ff */
[----:B------:R-:W2:Y:S01]  /*3f710*/  LDL.LU.64 R56, [R1+0xad0] ;  /* 0x000ad00001387983 */ /* 0x000ea20000300a00 */
[----:B------:R-:W-:-:S09]  /*3f720*/  LOP3.LUT P0, RZ, R15, 0x400, RZ, 0xc0, !PT ;  /* 0x000004000fff7812 */ /* 0x000fd2000780c0ff */
[----:B------:R-:W-:Y:S02]  /*3f730*/  @P4 LOP3.LUT R191, R191, 0x20, RZ, 0xfc, !PT ;  /* 0x00000020bfbf4812 */ /* 0x000fe400078efcff */
[C---:B------:R-:W-:Y:S02]  /*3f740*/  LOP3.LUT P4, RZ, R15.reuse, 0x10000, RZ, 0xc0, !PT ;  /* 0x000100000fff7812 */ /* 0x040fe4000788c0ff */
[----:B------:R-:W-:Y:S02]  /*3f750*/  LOP3.LUT P5, RZ, R15, 0x800, RZ, 0xc0, !PT ;  /* 0x000008000fff7812 */ /* 0x000fe400078ac0ff */
[----:B------:R-:W-:Y:S02]  /*3f760*/  LOP3.LUT R191, R191, 0xffffffbf, RZ, 0xc0, !PT ;  /* 0xffffffbfbfbf7812 */ /* 0x000fe400078ec0ff */
[C---:B------:R-:W-:Y:S02]  /*3f770*/  PRMT R0, R73.reuse, 0x7772, RZ ;  /* 0x0000777249007816 */ /* 0x040fe400000000ff */
[----:B------:R-:W-:-:S03]  /*3f780*/  PRMT R73, R73, 0x7773, RZ ;  /* 0x0000777349497816 */ /* 0x000fc600000000ff */
[----:B---3--:R0:W-:Y:S02]  /*3f790*/  @P1 STG.E.U8 desc[UR6][R54.64], R0 ;  /* 0x0000000036001986 */ /* 0x0081e4000c101106 */
[----:B------:R-:W-:Y:S02]  /*3f7a0*/  @P4 LOP3.LUT R191, R191, 0x40, RZ, 0xfc, !PT ;  /* 0x00000040bfbf4812 */ /* 0x000fe400078efcff */
[----:B------:R-:W-:Y:S01]  /*3f7b0*/  LOP3.LUT P4, RZ, R15, 0x2000, RZ, 0xc0, !PT ;  /* 0x000020000fff7812 */ /* 0x000fe2000788c0ff */
[----:B----4-:R1:W-:Y:S01]  /*3f7c0*/  @P0 STG.E.U8 desc[UR6][R52.64], R73 ;  /* 0x0000004934000986 */ /* 0x0103e2000c101106 */
[----:B0-----:R-:W-:-:S03]  /*3f7d0*/  PRMT R0, R74, 0x7770, RZ ;  /* 0x000077704a007816 */ /* 0x001fc600000000ff */
[----:B------:R-:W3:Y:S04]  /*3f7e0*/  LDL.LU.64 R54, [R1+0xac8] ;  /* 0x000ac80001367983 */ /* 0x000ee80000300a00 */
[----:B------:R0:W-:Y:S04]  /*3f7f0*/  @P5 STG.E.U8 desc[UR6][R50.64], R0 ;  /* 0x0000000032005986 */ /* 0x0001e8000c101106 */
[----:B-1----:R-:W4:Y:S01]  /*3f800*/  LDL.LU.64 R52, [R1+0xac0] ;  /* 0x000ac00001347983 */ /* 0x002f220000300a00 */
[----:B0-----:R-:W-:-:S03]  /*3f810*/  PRMT R0, R74, 0x7771, RZ ;  /* 0x000077714a007816 */ /* 0x001fc600000000ff */
[----:B------:R-:W4:Y:S04]  /*3f820*/  LDL.LU.64 R50, [R1+0xab8] ;  /* 0x000ab80001327983 */ /* 0x000f280000300a00 */
[----:B------:R0:W-:Y:S01]  /*3f830*/  @P4 STG.E.U8 desc[UR6][R48.64], R0 ;  /* 0x0000000030004986 */ /* 0x0001e2000c101106 */
[C---:B------:R-:W-:Y:S02]  /*3f840*/  LOP3.LUT P4, RZ, R191.reuse, 0x40, RZ, 0xc0, !PT ;  /* 0x00000040bfff7812 */ /* 0x040fe4000788c0ff */
[----:B0-----:R-:W-:Y:S01]  /*3f850*/  PRMT R0, R74, 0x7772, RZ ;  /* 0x000077724a007816 */ /* 0x001fe200000000ff */
[----:B------:R-:W4:Y:S10]  /*3f860*/  LDL.LU.64 R48, [R1+0xab0] ;  /* 0x000ab00001307983 */ /* 0x000f340000300a00 */
[----:B------:R0:W-:Y:S01]  /*3f870*/  @P4 STG.E.U8 desc[UR6][R168.64], R0 ;  /* 0x00000000a8004986 */ /* 0x0001e2000c101106 */
[----:B------:R-:W-:-:S02]  /*3f880*/  LOP3.LUT P4, RZ, R191, 0x20, RZ, 0xc0, !PT ;  /* 0x00000020bfff7812 */ /* 0x000fc4000788c0ff */
[----:B------:R-:W-:Y:S01]  /*3f890*/  PRMT R74, R74, 0x7773, RZ ;  /* 0x000077734a4a7816 */ /* 0x000fe200000000ff */
[----:B0-----:R-:W4:Y:S10]  /*3f8a0*/  LDL.LU.64 R168, [R1+0xaa8] ;  /* 0x000aa80001a87983 */ /* 0x001f340000300a00 */
[----:B--2---:R0:W-:Y:S04]  /*3f8b0*/  @P4 STG.E.U8 desc[UR6][R170.64], R74 ;  /* 0x0000004aaa004986 */ /* 0x0041e8000c101106 */
[----:B0-----:R-:W2:Y:S01]  /*3f8c0*/  LDL.LU.64 R170, [R1+0xaa0] ;  /* 0x000aa00001aa7983 */ /* 0x001ea20000300a00 */
[----:B------:R-:W-:-:S02]  /*3f8d0*/  LOP3.LUT P4, RZ, R191, 0x10, RZ, 0xc0, !PT ;  /* 0x00000010bfff7812 */ /* 0x000fc4000788c0ff */
[----:B------:R-:W-:-:S11]  /*3f8e0*/  PRMT R0, R75, 0x7770, RZ ;  /* 0x000077704b007816 */ /* 0x000fd600000000ff */
[----:B------:R0:W-:Y:S01]  /*3f8f0*/  @P4 STG.E.U8 desc[UR6][R66.64], R0 ;  /* 0x0000000042004986 */ /* 0x0001e2000c101106 */
[----:B------:R-:W-:Y:S02]  /*3f900*/  LOP3.LUT P4, RZ, R191, 0x8, RZ, 0xc0, !PT ;  /* 0x00000008bfff7812 */ /* 0x000fe4000788c0ff */
[----:B0-----:R-:W-:-:S11]  /*3f910*/  PRMT R0, R75, 0x7771, RZ ;  /* 0x000077714b007816 */ /* 0x001fd600000000ff */
        /* <DEDUP_REMOVED lines=8> */
[----:B0-----:R-:W-:Y:S02]  /*3f9a0*/  PRMT R0, R76, 0x7770, RZ ;  /* 0x000077704c007816 */ /* 0x001fe400000000ff */
[----:B------:R-:W-:-:S09]  /*3f9b0*/  LOP3.LUT P3, RZ, R14, 0x1, RZ, 0xc0, !PT ;  /* 0x000000010eff7812 */ /* 0x000fd2000786c0ff */
[----:B------:R0:W-:Y:S01]  /*3f9c0*/  @P4 STG.E.U8 desc[UR6][R58.64], R0 ;  /* 0x000000003a004986 */ /* 0x0001e2000c101106 */
[----:B------:R-:W-:Y:S02]  /*3f9d0*/  LOP3.LUT P4, RZ, R16, 0x80000000, RZ, 0xc0, !PT ;  /* 0x8000000010ff7812 */ /* 0x000fe4000788c0ff */
[C---:B------:R-:W-:Y:S02]  /*3f9e0*/  LOP3.LUT P6, RZ, R14.reuse, 0x4, RZ, 0xc0, !PT ;  /* 0x000000040eff7812 */ /* 0x040fe400078cc0ff */
[----:B------:R-:W-:Y:S02]  /*3f9f0*/  LOP3.LUT P2, RZ, R14, 0x8, RZ, 0xc0, !PT ;  /* 0x000000080eff7812 */ /* 0x000fe4000784c0ff */
[----:B0-----:R-:W-:-:S07]  /*3fa00*/  PRMT R0, R76, 0x7771, RZ ;  /* 0x000077714c007816 */ /* 0x001fce00000000ff */
[----:B------:R0:W-:Y:S01]  /*3fa10*/  @P4 STG.E.U8 desc[UR6][R56.64], R0 ;  /* 0x0000000038004986 */ /* 0x0001e2000c101106 */
[----:B------:R-:W-:Y:S02]  /*3fa20*/  LOP3.LUT P1, RZ, R14, 0x20, RZ, 0xc0, !PT ;  /* 0x000000200eff7812 */ /* 0x000fe4000782c0ff */
[C---:B0-----:R-:W-:Y:S02]  /*3fa30*/  PRMT R0, R76.reuse, 0x7772, RZ ;  /* 0x000077724c007816 */ /* 0x041fe400000000ff */
[----:B------:R-:W-:-:S03]  /*3fa40*/  PRMT R76, R76, 0x7773, RZ ;  /* 0x000077734c4c7816 */ /* 0x000fc600000000ff */
[----:B---3--:R0:W-:Y:S01]  /*3fa50*/  @P3 STG.E.U8 desc[UR6][R54.64], R0 ;  /* 0x0000000036003986 */ /* 0x0081e2000c101106 */
[C---:B------:R-:W-:Y:S02]  /*3fa60*/  LOP3.LUT P0, RZ, R14.reuse, 0x100, RZ, 0xc0, !PT ;  /* 0x000001000eff7812 */ /* 0x040fe4000780c0ff */
[----:B------:R-:W-:Y:S01]  /*3fa70*/  LOP3.LUT P5, RZ, R14, 0x400, RZ, 0xc0, !PT ;  /* 0x000004000eff7812 */ /* 0x000fe200078ac0ff */
[----:B----4-:R-:W-:Y:S01]  /*3fa80*/  @P6 STG.E.U8 desc[UR6][R52.64], R76 ;  /* 0x0000004c34006986 */ /* 0x010fe2000c101106 */
[----:B0-----:R-:W-:-:S05]  /*3fa90*/  PRMT R0, R77, 0x7770, RZ ;  /* 0x000077704d007816 */ /* 0x001fca00000000ff */
[----:B------:R0:W-:Y:S02]  /*3faa0*/  @P2 STG.E.U8 desc[UR6][R50.64], R0 ;  /* 0x0000000032002986 */ /* 0x0001e4000c101106 */
[----:B0-----:R-:W-:-:S05]  /*3fab0*/  PRMT R0, R77, 0x7771, RZ ;  /* 0x000077714d007816 */ /* 0x001fca00000000ff */
[----:B------:R0:W-:Y:S02]  /*3fac0*/  @P1 STG.E.U8 desc[UR6][R48.64], R0 ;  /* 0x0000000030001986 */ /* 0x0001e4000c101106 */
[C---:B0-----:R-:W-:Y:S02]  /*3fad0*/  PRMT R0, R77.reuse, 0x7772, RZ ;  /* 0x000077724d007816 */ /* 0x041fe400000000ff */
[----:B------:R-:W-:-:S03]  /*3fae0*/  PRMT R77, R77, 0x7773, RZ ;  /* 0x000077734d4d7816 */ /* 0x000fc600000000ff */
[----:B------:R-:W-:Y:S04]  /*3faf0*/  @P0 STG.E.U8 desc[UR6][R168.64], R0 ;  /* 0x00000000a8000986 */ /* 0x000fe8000c101106 */
[----:B--2---:R0:W-:Y:S04]  /*3fb00*/  @P5 STG.E.U8 desc[UR6][R170.64], R77 ;  /* 0x0000004daa005986 */ /* 0x0041e8000c101106 */
        /* <DEDUP_REMOVED lines=26> */
[----:B------:R-:W2:Y:S01]  /*3fcb0*/  LDL.LU.64 R64, [R1+0xa58] ;  /* 0x000a580001407983 */ /* 0x000ea20000300a00 */
[----:B------:R-:W-:Y:S02]  /*3fcc0*/  LOP3.LUT P4, RZ, R9, 0x1000, RZ, 0xc0, !PT ;  /* 0x0000100009ff7812 */ /* 0x000fe4000788c0ff */
[----:B------:R-:W-:Y:S01]  /*3fcd0*/  LOP3.LUT R16, R16, 0xefffffff, RZ, 0xc0, !PT ;  /* 0xefffffff10107812 */ /* 0x000fe200078ec0ff */
[----:B------:R-:W2:Y:S04]  /*3fce0*/  LDL.LU.64 R62, [R1+0xa50] ;  /* 0x000a5000013e7983 */ /* 0x000ea80000300a00 */
[----:B------:R-:W2:Y:S01]  /*3fcf0*/  LDL.LU.64 R60, [R1+0xa48] ;  /* 0x000a4800013c7983 */ /* 0x000ea20000300a00 */
[C---:B------:R-:W-:Y:S02]  /*3fd00*/  LOP3.LUT P1, RZ, R14.reuse, 0x2000, RZ, 0xc0, !PT ;  /* 0x000020000eff7812 */ /* 0x040fe4000782c0ff */
[----:B------:R-:W-:Y:S01]  /*3fd10*/  LOP3.LUT P0, RZ, R14, 0x10000, RZ, 0xc0, !PT ;  /* 0x000100000eff7812 */ /* 0x000fe2000780c0ff */
[----:B------:R-:W2:Y:S02]  /*3fd20*/  LDL.LU.64 R58, [R1+0xa40] ;  /* 0x000a4000013a7983 */ /* 0x000ea40000300a00 */
[----:B------:R-:W-:-:S02]  /*3fd30*/  @P4 LOP3.LUT R16, R16, 0x10000000, RZ, 0xfc, !PT ;  /* 0x1000000010104812 */ /* 0x000fc400078efcff */
[----:B------:R-:W-:Y:S01]  /*3fd40*/  LOP3.LUT P4, RZ, R14, 0x1000000, RZ, 0xc0, !PT ;  /* 0x010000000eff7812 */ /* 0x000fe2000788c0ff */
[----:B------:R-:W2:Y:S01]  /*3fd50*/  LDL.LU.64 R56, [R1+0xa38] ;  /* 0x000a380001387983 */ /* 0x000ea20000300a00 */
[----:B------:R-:W-:-:S11]  /*3fd60*/  LOP3.LUT R16, R16, 0xdfffffff, RZ, 0xc0, !PT ;  /* 0xdfffffff10107812 */ /* 0x000fd600078ec0ff */
[----:B------:R-:W-:Y:S02]  /*3fd70*/  @P4 LOP3.LUT R16, R16, 0x20000000, RZ, 0xfc, !PT ;  /* 0x2000000010104812 */ /* 0x000fe400078efcff */
[----:B------:R-:W-:Y:S02]  /*3fd80*/  LOP3.LUT P4, RZ, R14, 0x200000, RZ, 0xc0, !PT ;  /* 0x002000000eff7812 */ /* 0x000fe4000788c0ff */
[----:B------:R-:W-:Y:S02]  /*3fd90*/  LOP3.LUT R16, R16, 0xbfffffff, RZ, 0xc0, !PT ;  /* 0xbfffffff10107812 */ /* 0x000fe400078ec0ff */
[----:B------:R-:W-:Y:S02]  /*3fda0*/  PRMT R0, R78, 0x7771, RZ ;  /* 0x000077714e007816 */ /* 0x000fe400000000ff */
[----:B------:R-:W-:-:S03]  /*3fdb0*/  LOP3.LUT P5, RZ, R14, 0x40000, RZ, 0xc0, !PT ;  /* 0x000400000eff7812 */ /* 0x000fc600078ac0ff */
[----:B---3--:R0:W-:Y:S04]  /*3fdc0*/  @P1 STG.E.U8 desc[UR6][R54.64], R0 ;  /* 0x0000000036001986 */ /* 0x0081e8000c101106 */
[----:B------:R-:W-:Y:S02]  /*3fdd0*/  @P4 LOP3.LUT R16, R16, 0x40000000, RZ, 0xfc, !PT ;  /* 0x4000000010104812 */ /* 0x000fe400078efcff */
[----:B------:R-:W-:Y:S02]  /*3fde0*/  LOP3.LUT P4, RZ, R14, 0x80000, RZ, 0xc0, !PT ;  /* 0x000800000eff7812 */ /* 0x000fe4000788c0ff */
[C---:B0-----:R-:W-:Y:S01]  /*3fdf0*/  PRMT R0, R78.reuse, 0x7772, RZ ;  /* 0x000077724e007816 */ /* 0x041fe200000000ff */
[----:B------:R-:W3:Y:S01]  /*3fe00*/  LDL.LU.64 R54, [R1+0xa30] ;  /* 0x000a300001367983 */ /* 0x000ee20000300a00 */
[----:B------:R-:W-:-:S03]  /*3fe10*/  PRMT R78, R78, 0x7773, RZ ;  /* 0x000077734e4e7816 */ /* 0x000fc600000000ff */
[----:B----4-:R0:W-:Y:S04]  /*3fe20*/  @P0 STG.E.U8 desc[UR6][R52.64], R0 ;  /* 0x0000000034000986 */ /* 0x0101e8000c101106 */
[----:B------:R1:W-:Y:S01]  /*3fe30*/  @P5 STG.E.U8 desc[UR6][R50.64], R78 ;  /* 0x0000004e32005986 */ /* 0x0003e2000c101106 */
[----:B0-----:R-:W-:-:S03]  /*3fe40*/  PRMT R0, R79, 0x7770, RZ ;  /* 0x000077704f007816 */ /* 0x001fc600000000ff */
[----:B------:R-:W4:Y:S04]  /*3fe50*/  LDL.LU.64 R52, [R1+0xa28] ;  /* 0x000a280001347983 */ /* 0x000f280000300a00 */
[----:B------:R0:W-:Y:S01]  /*3fe60*/  @P4 STG.E.U8 desc[UR6][R48.64], R0 ;  /* 0x0000000030004986 */ /* 0x0001e2000c101106 */
[----:B------:R-:W-:-:S03]  /*3fe70*/  LOP3.LUT P4, RZ, R16, 0x40000000, RZ, 0xc0, !PT ;  /* 0x4000000010ff7812 */ /* 0x000fc6000788c0ff */
[----:B-1----:R-:W4:Y:S01]  /*3fe80*/  LDL.LU.64 R50, [R1+0xa20] ;  /* 0x000a200001327983 */ /* 0x002f220000300a00 */
[----:B0-----:R-:W-:-:S03]  /*3fe90*/  PRMT R0, R79, 0x7771, RZ ;  /* 0x000077714f007816 */ /* 0x001fc600000000ff */
[----:B------:R-:W4:Y:S06]  /*3fea0*/  LDL.LU.64 R48, [R1+0xa18] ;  /* 0x000a180001307983 */ /* 0x000f2c0000300a00 */
[----:B------:R0:W-:Y:S01]  /*3feb0*/  @P4 STG.E.U8 desc[UR6][R168.64], R0 ;  /* 0x00000000a8004986 */ /* 0x0001e2000c101106 */
[----:B------:R-:W-:-:S03]  /*3fec0*/  LOP3.LUT P4, RZ, R16, 0x20000000, RZ, 0xc0, !PT ;  /* 0x2000000010ff7812 */ /* 0x000fc6000788c0ff */
[----:B0-----:R-:W4:Y:S01]  /*3fed0*/  LDL.LU.64 R168, [R1+0xa10] ;  /* 0x000a100001a87983 */ /* 0x001f220000300a00 */
[----:B------:R-:W-:-:S09]  /*3fee0*/  PRMT R0, R79, 0x7772, RZ ;  /* 0x000077724f007816 */ /* 0x000fd200000000ff */
[----:B--2---:R0:W-:Y:S04]  /*3fef0*/  @P4 STG.E.U8 desc[UR6][R170.64], R0 ;  /* 0x00000000aa004986 */ /* 0x0041e8000c101106 */
[----:B0-----:R-:W2:Y:S01]  /*3ff00*/  LDL.LU.64 R170, [R1+0xa08] ;  /* 0x000a080001aa7983 */ /* 0x001ea20000300a00 */
[----:B------:R-:W-:Y:S02]  /*3ff10*/  LOP3.LUT P4, RZ, R16, 0x10000000, RZ, 0xc0, !PT ;  /* 0x1000000010ff7812 */ /* 0x000fe4000788c0ff */
[----:B------:R-:W-:Y:S02]  /*3ff20*/  PRMT R79, R79, 0x7773, RZ ;  /* 0x000077734f4f7816 */ /* 0x000fe400000000ff */
[----:B------:R-:W-:-:S09]  /*3ff30*/  PRMT R0, R80, 0x7770, RZ ;  /* 0x0000777050007816 */ /* 0x000fd200000000ff */
[----:B------:R-:W-:Y:S01]  /*3ff40*/  @P4 STG.E.U8 desc[UR6][R66.64], R79 ;  /* 0x0000004f42004986 */ /* 0x000fe2000c101106 */
[----:B------:R-:W-:-:S13]  /*3ff50*/  LOP3.LUT P4, RZ, R16, 0x8000000, RZ, 0xc0, !PT ;  /* 0x0800000010ff7812 */ /* 0x000fda000788c0ff */
        /* <DEDUP_REMOVED lines=8> */
[----:B------:R-:W-:Y:S02]  /*3ffe0*/  PRMT R80, R80, 0x7773, RZ ;  /* 0x0000777350507816 */ /* 0x000fe400000000ff */
[----:B------:R-:W-:-:S09]  /*3fff0*/  LOP3.LUT P3, RZ, R13, 0x20000, RZ, 0xc0, !PT ;  /* 0x000200000dff7812 */ /* 0x000fd2000786c0ff */
[----:B------:R-:W-:Y:S01]  /*40000*/  @P4 STG.E.U8 desc[UR6][R58.64], R80 ;  /* 0x000000503a004986 */ /* 0x000fe2000c101106 */
[----:B------:R-:W-:Y:S02]  /*40010*/  LOP3.LUT P4, RZ, R16, 0x800000, RZ, 0xc0, !PT ;  /* 0x0080000010ff7812 */ /* 0x000fe4000788c0ff */
[----:B0-----:R-:W-:Y:S02]  /*40020*/  PRMT R0, R81, 0x7770, RZ ;  /* 0x0000777051007816 */ /* 0x001fe400000000ff */
[C---:B------:R-:W-:Y:S02]  /*40030*/  LOP3.LUT P6, RZ, R13.reuse, 0x2000, RZ, 0xc0, !PT ;  /* 0x000020000dff7812 */ /* 0x040fe400078cc0ff */
[C---:B------:R-:W-:Y:S02]  /*40040*/  LOP3.LUT P2, RZ, R13.reuse, 0x10000, RZ, 0xc0, !PT ;  /* 0x000100000dff7812 */ /* 0x040fe4000784c0ff */
[----:B------:R-:W-:-:S05]  /*40050*/  LOP3.LUT P1, RZ, R13, 0x800, RZ, 0xc0, !PT ;  /* 0x000008000dff7812 */ /* 0x000fca000782c0ff */
[----:B------:R0:W-:Y:S01]  /*40060*/  @P4 STG.E.U8 desc[UR6][R56.64], R0 ;  /* 0x0000000038004986 */ /* 0x0001e2000c101106 */
[----:B------:R-:W-:Y:S02]  /*40070*/  LOP3.LUT P0, RZ, R13, 0x4000, RZ, 0xc0, !PT ;  /* 0x000040000dff7812 */ /* 0x000fe4000780c0ff */
[----:B0-----:R-:W-:-:S05]  /*40080*/  PRMT R0, R81, 0x7771, RZ ;  /* 0x0000777151007816 */ /* 0x001fca00000000ff */
[----:B---3--:R0:W-:Y:S01]  /*40090*/  @P3 STG.E.U8 desc[UR6][R54.64], R0 ;  /* 0x0000000036003986 */ /* 0x0081e2000c101106 */
[----:B------:R-:W-:Y:S02]  /*400a0*/  LOP3.LUT P5, RZ, R13, 0x200, RZ, 0xc0, !PT ;  /* 0x000002000dff7812 */ /* 0x000fe400078ac0ff */
[C---:B0-----:R-:W-:Y:S02]  /*400b0*/  PRMT R0, R81.reuse, 0x7772, RZ ;  /* 0x0000777251007816 */ /* 0x041fe400000000ff */
[----:B------:R-:W-:-:S03]  /*400c0*/  PRMT R81, R81, 0x7773, RZ ;  /* 0x0000777351517816 */ /* 0x000fc600000000ff */
[----:B----4-:R0:W-:Y:S04]  /*400d0*/  @P6 STG.E.U8 desc[UR6][R52.64], R0 ;  /* 0x0000000034006986 */ /* 0x0101e8000c101106 */
[----:B------:R-:W-:Y:S01]  /*400e0*/  @P2 STG.E.U8 desc[UR6][R50.64], R81 ;  /* 0x0000005132002986 */ /* 0x000fe2000c101106 */
[----:B0-----:R-:W-:-:S05]  /*400f0*/  PRMT R0, R82, 0x7770, RZ ;  /* 0x0000777052007816 */ /* 0x001fca00000000ff */
[----:B------:R0:W-:Y:S02]  /*40100*/  @P1 STG.E.U8 desc[UR6][R48.64], R0 ;  /* 0x0000000030001986 */ /* 0x0001e4000c101106 */
[----:B0-----:R-:W-:-:S05]  /*40110*/  PRMT R0, R82, 0x7771, RZ ;  /* 0x0000777152007816 */ /* 0x001fca00000000ff */
[----:B------:R0:W-:Y:S02]  /*40120*/  @P0 STG.E.U8 desc[UR6][R168.64], R0 ;  /* 0x00000000a8000986 */ /* 0x0001e4000c101106 */
[----:B0-----:R-:W-:-:S05]  /*40130*/  PRMT R0, R82, 0x7772, RZ ;  /* 0x0000777252007816 */ /* 0x001fca00000000ff */
        /* <DEDUP_REMOVED lines=25> */
[----:B------:R-:W2:Y:S04]  /*402d0*/  LDL.LU.64 R66, [R1+0x9c8] ;  /* 0x0009c80001427983 */ /* 0x000ea80000300a00 */
[----:B------:R-:W2:Y:S04]  /*402e0*/  LDL.LU.64 R64, [R1+0x9c0] ;  /* 0x0009c00001407983 */ /* 0x000ea80000300a00 */
[----:B------:R-:W2:Y:S04]  /*402f0*/  LDL.LU.64 R62, [R1+0x9b8] ;  /* 0x0009b800013e7983 */ /* 0x000ea80000300a00 */
[----:B------:R-:W2:Y:S01]  /*40300*/  LDL.LU.64 R60, [R1+0x9b0] ;  /* 0x0009b000013c7983 */ /* 0x000ea20000300a00 */
[----:B------:R-:W-:-:S02]  /*40310*/  @P4 LOP3.LUT R16, R16, 0x80000, RZ, 0xfc, !PT ;  /* 0x0008000010104812 */ /* 0x000fc400078efcff */
[C---:B------:R-:W-:Y:S01]  /*40320*/  LOP3.LUT P4, RZ, R13.reuse, 0x40000, RZ, 0xc0, !PT ;  /* 0x000400000dff7812 */ /* 0x040fe2000788c0ff */
[----:B------:R-:W2:Y:S01]  /*40330*/  LDL.LU.64 R58, [R1+0x9a8] ;  /* 0x0009a800013a7983 */ /* 0x000ea20000300a00 */
[C---:B------:R-:W-:Y:S02]  /*40340*/  LOP3.LUT P1, RZ, R13.reuse, 0x80, RZ, 0xc0, !PT ;  /* 0x000000800dff7812 */ /* 0x040fe4000782c0ff */
[----:B------:R-:W-:Y:S01]  /*40350*/  LOP3.LUT R16, R16, 0xffefffff, RZ, 0xc0, !PT ;  /* 0xffefffff10107812 */ /* 0x000fe200078ec0ff */
[----:B------:R-:W2:Y:S01]  /*40360*/  LDL.LU.64 R56, [R1+0x9a0] ;  /* 0x0009a00001387983 */ /* 0x000ea20000300a00 */
[----:B------:R-:W-:Y:S02]  /*40370*/  LOP3.LUT P0, RZ, R13, 0x400, RZ, 0xc0, !PT ;  /* 0x000004000dff7812 */ /* 0x000fe4000780c0ff */
[----:B------:R-:W-:-:S05]  /*40380*/  PRMT R0, R83, 0x7770, RZ ;  /* 0x0000777053007816 */ /* 0x000fca00000000ff */
[----:B------:R-:W-:Y:S02]  /*40390*/  @P4 LOP3.LUT R16, R16, 0x100000, RZ, 0xfc, !PT ;  /* 0x0010000010104812 */ /* 0x000fe400078efcff */
[----:B------:R-:W-:Y:S01]  /*403a0*/  LOP3.LUT P4, RZ, R14, 0x8000000, RZ, 0xc0, !PT ;  /* 0x080000000eff7812 */ /* 0x000fe2000788c0ff */
[----:B---3--:R0:W-:Y:S01]  /*403b0*/  @P1 STG.E.U8 desc[UR6][R54.64], R0 ;  /* 0x0000000036001986 */ /* 0x0081e2000c101106 */
[----:B------:R-:W-:Y:S02]  /*403c0*/  LOP3.LUT R16, R16, 0xffdfffff, RZ, 0xc0, !PT ;  /* 0xffdfffff10107812 */ /* 0x000fe400078ec0ff */
[----:B------:R-:W-:Y:S02]  /*403d0*/  LOP3.LUT P5, RZ, R9, 0x800, RZ, 0xc0, !PT ;  /* 0x0000080009ff7812 */ /* 0x000fe400078ac0ff */
[----:B0-----:R-:W-:Y:S01]  /*403e0*/  PRMT R0, R83, 0x7771, RZ ;  /* 0x0000777153007816 */ /* 0x001fe200000000ff */
[----:B------:R-:W3:Y:S06]  /*403f0*/  LDL.LU.64 R54, [R1+0x998] ;  /* 0x0009980001367983 */ /* 0x000eec0000300a00 */
[----:B------:R-:W-:-:S02]  /*40400*/  @P4 LOP3.LUT R16, R16, 0x200000, RZ, 0xfc, !PT ;  /* 0x0020000010104812 */ /* 0x000fc400078efcff */
[----:B------:R-:W-:Y:S01]  /*40410*/  LOP3.LUT P4, RZ, R14, 0x4000000, RZ, 0xc0, !PT ;  /* 0x040000000eff7812 */ /* 0x000fe2000788c0ff */
[----:B----4-:R0:W-:Y:S01]  /*40420*/  @P0 STG.E.U8 desc[UR6][R52.64], R0 ;  /* 0x0000000034000986 */ /* 0x0101e2000c101106 */
[----:B------:R-:W-:-:S03]  /*40430*/  LOP3.LUT R16, R16, 0xffbfffff, RZ, 0xc0, !PT ;  /* 0xffbfffff10107812 */ /* 0x000fc600078ec0ff */
[----:B0-----:R-:W4:Y:S01]  /*40440*/  LDL.LU.64 R52, [R1+0x990] ;  /* 0x0009900001347983 */ /* 0x001f220000300a00 */
[----:B------:R-:W-:-:S07]  /*40450*/  PRMT R0, R83, 0x7772, RZ ;  /* 0x0000777253007816 */ /* 0x000fce00000000ff */
[----:B------:R-:W-:Y:S02]  /*40460*/  @P4 LOP3.LUT R16, R16, 0x400000, RZ, 0xfc, !PT ;  /* 0x0040000010104812 */ /* 0x000fe400078efcff */
[----:B------:R-:W-:Y:S01]  /*40470*/  LOP3.LUT P4, RZ, R9, 0x200, RZ, 0xc0, !PT ;  /* 0x0000020009ff7812 */ /* 0x000fe2000788c0ff */
[----:B------:R0:W-:Y:S01]  /*40480*/  @P5 STG.E.U8 desc[UR6][R50.64], R0 ;  /* 0x0000000032005986 */ /* 0x0001e2000c101106 */
[----:B------:R-:W-:-:S03]  /*40490*/  PRMT R83, R83, 0x7773, RZ ;  /* 0x0000777353537816 */ /* 0x000fc600000000ff */
[----:B0-----:R-:W4:Y:S08]  /*404a0*/  LDL.LU.64 R50, [R1+0x988] ;  /* 0x0009880001327983 */ /* 0x001f300000300a00 */
[----:B------:R0:W-:Y:S01]  /*404b0*/  @P4 STG.E.U8 desc[UR6][R48.64], R83 ;  /* 0x0000005330004986 */ /* 0x0001e2000c101106 */
[----:B------:R-:W-:Y:S02]  /*404c0*/  LOP3.LUT P4, RZ, R16, 0x400000, RZ, 0xc0, !PT ;  /* 0x0040000010ff7812 */ /* 0x000fe4000788c0ff */
[----:B------:R-:W-:Y:S01]  /*404d0*/  PRMT R0, R84, 0x7770, RZ ;  /* 0x0000777054007816 */ /* 0x000fe200000000ff */
[----:B0-----:R-:W4:Y:S10]  /*404e0*/  LDL.LU.64 R48, [R1+0x980] ;  /* 0x0009800001307983 */ /* 0x001f340000300a00 */
[----:B------:R0:W-:Y:S01]  /*404f0*/  @P4 STG.E.U8 desc[UR6][R168.64], R0 ;  /* 0x00000000a8004986 */ /* 0x0001e2000c101106 */
[----:B------:R-:W-:-:S03]  /*40500*/  LOP3.LUT P4, RZ, R16, 0x200000, RZ, 0xc0, !PT ;  /* 0x0020000010ff7812 */ /* 0x000fc6000788c0ff */
[----:B0-----:R-:W4:Y:S01]  /*40510*/  LDL.LU.64 R168, [R1+0x978] ;  /* 0x0009780001a87983 */ /* 0x001f220000300a00 */
[----:B------:R-:W-:-:S09]  /*40520*/  PRMT R0, R84, 0x7771, RZ ;  /* 0x0000777154007816 */ /* 0x000fd200000000ff */
[----:B--2---:R0:W-:Y:S04]  /*40530*/  @P4 STG.E.U8 desc[UR6][R170.64], R0 ;  /* 0x00000000aa004986 */ /* 0x0041e8000c101106 */
[----:B0-----:R-:W2:Y:S01]  /*40540*/  LDL.LU.64 R170, [R1+0x970] ;  /* 0x0009700001aa7983 */ /* 0x001ea20000300a00 */
[----:B------:R-:W-:Y:S02]  /*40550*/  LOP3.LUT P4, RZ, R16, 0x100000, RZ, 0xc0, !PT ;  /* 0x0010000010ff7812 */ /* 0x000fe4000788c0ff */
[C---:B------:R-:W-:Y:S02]  /*40560*/  PRMT R0, R84.reuse, 0x7772, RZ ;  /* 0x0000777254007816 */ /* 0x040fe400000000ff */
[----:B------:R-:W-:-:S09]  /*40570*/  PRMT R84, R84, 0x7773, RZ ;  /* 0x0000777354547816 */ /* 0x000fd200000000ff */
[----:B------:R0:W-:Y:S01]  /*40580*/  @P4 STG.E.U8 desc[UR6][R66.64], R0 ;  /* 0x0000000042004986 */ /* 0x0001e2000c101106 */
[----:B------:R-:W-:-:S13]  /*40590*/  LOP3.LUT P4, RZ, R16, 0x80000, RZ, 0xc0, !PT ;  /* 0x0008000010ff7812 */ /* 0x000fda000788c0ff */
[----:B------:R-:W-:Y:S01]  /*405a0*/  @P4 STG.E.U8 desc[UR6][R64.64], R84 ;  /* 0x0000005440004986 */ /* 0x000fe2000c101106 */
[----:B------:R-:W-:Y:S02]  /*405b0*/  LOP3.LUT P4, RZ, R16, 0x40000, RZ, 0xc0, !PT ;  /* 0x0004000010ff7812 */ /* 0x000fe4000788c0ff */
[----:B0-----:R-:W-:-:S11]  /*405c0*/  PRMT R0, R85, 0x7770, RZ ;  /* 0x0000777055007816 */ /* 0x001fd600000000ff */
[----:B------:R0:W-:Y:S01]  /*405d0*/  @P4 STG.E.U8 desc[UR6][R62.64], R0 ;  /* 0x000000003e004986 */ /* 0x0001e2000c101106 */
[----:B------:R-:W-:Y:S02]  /*405e0*/  LOP3.LUT P4, RZ, R16, 0x20000, RZ, 0xc0, !PT ;  /* 0x0002000010ff7812 */ /* 0x000fe4000788c0ff */
[----:B0-----:R-:W-:-:S11]  /*405f0*/  PRMT R0, R85, 0x7771, RZ ;  /* 0x0000777155007816 */ /* 0x001fd600000000ff */
[----:B------:R0:W-:Y:S01]  /*40600*/  @P4 STG.E.U8 desc[UR6][R60.64], R0 ;  /* 0x000000003c004986 */ /* 0x0001e2000c101106 */
[C---:B------:R-:W-:Y:S02]  /*40610*/  LOP3.LUT P4, RZ, R16.reuse, 0x10000, RZ, 0xc0, !PT ;  /* 0x0001000010ff7812 */ /* 0x040fe4000788c0ff */
[----:B0-----:R-:W-:Y:S01]  /*40620*/  PRMT R0, R85, 0x7772, RZ ;  /* 0x0000777255007816 */ /* 0x001fe200000000ff */
[----:B------:R-:W2:Y:S10]  /*40630*/  LDL.LU.64 R60, [R1+0x968] ;  /* 0x00096800013c7983 */ /* 0x000eb40000300a00 */
[----:B------:R0:W-:Y:S01]  /*40640*/  @P4 STG.E.U8 desc[UR6][R58.64], R0 ;  /* 0x000000003a004986 */ /* 0x0001e2000c101106 */
[----:B------:R-:W-:-:S02]  /*40650*/  LOP3.LUT P4, RZ, R16, 0x8000, RZ, 0xc0, !PT ;  /* 0x0000800010ff7812 */ /* 0x000fc4000788c0ff */
[C---:B------:R-:W-:Y:S02]  /*40660*/  LOP3.LUT P3, RZ, R14.reuse, 0x40000000, RZ, 0xc0, !PT ;  /* 0x400000000eff7812 */ /* 0x040fe4000786c0ff */
[----:B------:R-:W-:Y:S02]  /*40670*/  PRMT R85, R85, 0x7773, RZ ;  /* 0x0000777355557816 */ /* 0x000fe400000000ff */
[----:B------:R-:W-:Y:S01]  /*40680*/  LOP3.LUT P6, RZ, R14, 0x80000000, RZ, 0xc0, !PT ;  /* 0x800000000eff7812 */ /* 0x000fe200078cc0ff */
[----:B0-----:R-:W2:Y:S01]  /*40690*/  LDL.LU.64 R58, [R1+0x960] ;  /* 0x00096000013a7983 */ /* 0x001ea20000300a00 */
[----:B------:R-:W-:-:S05]  /*406a0*/  PRMT R0, R86, 0x7770, RZ ;  /* 0x0000777056007816 */ /* 0x000fca00000000ff */
[----:B------:R0:W-:Y:S04]  /*406b0*/  @P4 STG.E.U8 desc[UR6][R56.64], R85 ;  /* 0x0000005538004986 */ /* 0x0001e8000c101106 */
[----:B---3--:R1:W-:Y:S04]  /*406c0*/  @P3 STG.E.U8 desc[UR6][R54.64], R0 ;  /* 0x0000000036003986 */ /* 0x0083e8000c101106 */
[----:B0-----:R-:W3:Y:S01]  /*406d0*/  LDL.LU.64 R56, [R1+0x958] ;  /* 0x0009580001387983 */ /* 0x001ee20000300a00 */
[----:B-1----:R-:W-:-:S03]  /*406e0*/  PRMT R0, R86, 0x7771, RZ ;  /* 0x0000777156007816 */ /* 0x002fc600000000ff */
[----:B------:R-:W3:Y:S01]  /*406f0*/  LDL.LU.64 R54, [R1+0x950] ;  /* 0x0009500001367983 */ /* 0x000ee20000300a00 */
[----:B------:R-:W-:-:S03]  /*40700*/  LOP3.LUT P2, RZ, R13, 0x1, RZ, 0xc0, !PT ;  /* 0x000000010dff7812 */ /* 0x000fc6000784c0ff */
[----:B----4-:R0:W-:Y:S04]  /*40710*/  @P6 STG.E.U8 desc[UR6][R52.64], R0 ;  /* 0x0000000034006986 */ /* 0x0101e8000c101106 */
[----:B0-----:R-:W4:Y:S01]  /*40720*/  LDL.LU.64 R52, [R1+0x948] ;  /* 0x0009480001347983 */ /* 0x001f220000300a00 */
[----:B------:R-:W-:Y:S02]  /*40730*/  PRMT R0, R86, 0x7772, RZ ;  /* 0x0000777256007816 */ /* 0x000fe400000000ff */
[----:B------:R-:W-:-:S03]  /*40740*/  LOP3.LUT P1, RZ, R13, 0x2, RZ, 0xc0, !PT ;  /* 0x000000020dff7812 */ /* 0x000fc6000782c0ff */
[----:B------:R0:W-:Y:S01]  /*40750*/  @P2 STG.E.U8 desc[UR6][R50.64], R0 ;  /* 0x0000000032002986 */ /* 0x0001e2000c101106 */
[----:B------:R-:W-:-:S03]  /*40760*/  PRMT R86, R86, 0x7773, RZ ;  /* 0x0000777356567816 */ /* 0x000fc600000000ff */
[----:B0-----:R-:W4:Y:S01]  /*40770*/  LDL.LU.64 R50, [R1+0x940] ;  /* 0x0009400001327983 */ /* 0x001f220000300a00 */
[----:B------:R-:W-:-:S05]  /*40780*/  LOP3.LUT P0, RZ, R13, 0x800000, RZ, 0xc0, !PT ;  /* 0x008000000dff7812 */ /* 0x000fca000780c0ff */
[----:B------:R0:W-:Y:S01]  /*40790*/  @P1 STG.E.U8 desc[UR6][R48.64], R86 ;  /* 0x0000005630001986 */ /* 0x0001e2000c101106 */
[----:B------:R-:W-:-:S03]  /*407a0*/  PRMT R0, R87, 0x7770, RZ ;  /* 0x0000777057007816 */ /* 0x000fc600000000ff */
[----:B0-----:R-:W4:Y:S01]  /*407b0*/  LDL.LU.64 R48, [R1+0x938] ;  /* 0x0009380001307983 */ /* 0x001f220000300a00 */
[----:B------:R-:W-:-:S03]  /*407c0*/  LOP3.LUT P5, RZ, R13, 0x400000, RZ, 0xc0, !PT ;  /* 0x004000000dff7812 */ /* 0x000fc600078ac0ff */
[----:B------:R0:W-:Y:S04]  /*407d0*/  @P0 STG.E.U8 desc[UR6][R168.64], R0 ;  /* 0x00000000a8000986 */ /* 0x0001e8000c101106 */
[----:B0-----:R-:W4:Y:S01]  /*407e0*/  LDL.LU.64 R168, [R1+0x930] ;  /* 0x0009300001a87983 */ /* 0x001f220000300a00 */
[----:B------:R-:W-:Y:S02]  /*407f0*/  PRMT R0, R87, 0x7771, RZ ;  /* 0x0000777157007816 */ /* 0x000fe400000000ff */
[----:B------:R-:W-:-:S03]  /*40800*/  LOP3.LUT P4, RZ, R13, 0x40000000, RZ, 0xc0, !PT ;  /* 0x400000000dff7812 */ /* 0x000fc6000788c0ff */
[----:B--2---:R0:W-:Y:S04]  /*40810*/  @P5 STG.E.U8 desc[UR6][R170.64], R0 ;  /* 0x00000000aa005986 */ /* 0x0041e8000c101106 */
[----:B0-----:R-:W2:Y:S01]  /*40820*/  LDL.LU.64 R170, [R1+0x928] ;  /* 0x0009280001aa7983 */ /* 0x001ea20000300a00 */
[----:B------:R-:W-:-:S05]  /*40830*/  LOP3.LUT R16, R16, 0xffffff7f, RZ, 0xc0, !PT ;  /* 0xffffff7f10107812 */ /* 0x000fca00078ec0ff */
        /* <DEDUP_REMOVED lines=19> */
[C---:B------:R-:W-:Y:S02]  /*40970*/  LOP3.LUT P1, RZ, R13.reuse, 0x8, RZ, 0xc0, !PT ;  /* 0x000000080dff7812 */ /* 0x040fe4000782c0ff */
[----:B------:R-:W-:-:S05]  /*40980*/  LOP3.LUT P0, RZ, R13, 0x1000000, RZ, 0xc0, !PT ;  /* 0x010000000dff7812 */ /* 0x000fca000780c0ff */
[----:B------:R-:W-:Y:S02]  /*40990*/  @P4 LOP3.LUT R16, R16, 0x2000, RZ, 0xfc, !PT ;  /* 0x0000200010104812 */ /* 0x000fe400078efcff */
[----:B------:R-:W-:Y:S02]  /*409a0*/  LOP3.LUT P4, RZ, R13, 0x20, RZ, 0xc0, !PT ;  /* 0x000000200dff7812 */ /* 0x000fe4000788c0ff */
[----:B------:R-:W-:Y:S02]  /*409b0*/  PRMT R0, R87, 0x7772, RZ ;  /* 0x0000777257007816 */ /* 0x000fe400000000ff */
[----:B------:R-:W-:Y:S02]  /*409c0*/  LOP3.LUT P5, RZ, R13, 0x2000000, RZ, 0xc0, !PT ;  /* 0x020000000dff7812 */ /* 0x000fe400078ac0ff */
[----:B------:R-:W-:Y:S01]  /*409d0*/  LOP3.LUT R16, R16, 0xffffbfff, RZ, 0xc0, !PT ;  /* 0xffffbfff10107812 */ /* 0x000fe200078ec0ff */
[----:B------:R0:W-:Y:S01]  /*409e0*/  @P2 STG.E.U8 desc[UR6][R60.64], R0 ;  /* 0x000000003c002986 */ /* 0x0001e2000c101106 */
[----:B------:R-:W-:-:S05]  /*409f0*/  PRMT R87, R87, 0x7773, RZ ;  /* 0x0000777357577816 */ /* 0x000fca00000000ff */
[----:B------:R-:W-:Y:S01]  /*40a00*/  @P4 LOP3.LUT R16, R16, 0x4000, RZ, 0xfc, !PT ;  /* 0x0000400010104812 */ /* 0x000fe200078efcff */
[----:B------:R-:W-:Y:S01]  /*40a10*/  @P1 STG.E.U8 desc[UR6][R58.64], R87 ;  /* 0x000000573a001986 */ /* 0x000fe2000c101106 */
[----:B------:R-:W-:Y:S02]  /*40a20*/  LOP3.LUT P4, RZ, R13, 0x10, RZ, 0xc0, !PT ;  /* 0x000000100dff7812 */ /* 0x000fe4000788c0ff */
[----:B0-----:R-:W-:-:S05]  /*40a30*/  PRMT R0, R88, 0x7770, RZ ;  /* 0x0000777058007816 */ /* 0x001fca00000000ff */
[----:B---3--:R0:W-:Y:S02]  /*40a40*/  @P0 STG.E.U8 desc[UR6][R56.64], R0 ;  /* 0x0000000038000986 */ /* 0x0081e4000c101106 */
[----:B0-----:R-:W-:-:S05]  /*40a50*/  PRMT R0, R88, 0x7771, RZ ;  /* 0x0000777158007816 */ /* 0x001fca00000000ff */
[----:B------:R0:W-:Y:S02]  /*40a60*/  @P5 STG.E.U8 desc[UR6][R54.64], R0 ;  /* 0x0000000036005986 */ /* 0x0001e4000c101106 */
[----:B0-----:R-:W-:-:S05]  /*40a70*/  PRMT R0, R88, 0x7772, RZ ;  /* 0x0000777258007816 */ /* 0x001fca00000000ff */
[----:B----4-:R0:W-:Y:S01]  /*40a80*/  @P4 STG.E.U8 desc[UR6][R52.64], R0 ;  /* 0x0000000034004986 */ /* 0x0101e2000c101106 */
        /* <DEDUP_REMOVED lines=10> */
[----:B0-----:R-:W-:-:S11]  /*40b30*/  PRMT R0, R89, 0x7772, RZ ;  /* 0x0000777259007816 */ /* 0x001fd600000000ff */
[----:B--2---:R0:W-:Y:S04]  /*40b40*/  @P4 STG.E.U8 desc[UR6][R170.64], R0 ;  /* 0x00000000aa004986 */ /* 0x0041e8000c101106 */
[----:B0-----:R-:W2:Y:S04]  /*40b50*/  LDL.LU.64 R170, [R1+0x920] ;  /* 0x0009200001aa7983 */ /* 0x001ea80000300a00 */
[----:B------:R-:W3:Y:S04]  /*40b60*/  LDL.LU.64 R54, [R1+0x918] ;  /* 0x0009180001367983 */ /* 0x000ee80000300a00 */
[----:B------:R-:W4:Y:S04]  /*40b70*/  LDL.LU.64 R52, [R1+0x910] ;  /* 0x0009100001347983 */ /* 0x000f280000300a00 */
[----:B------:R-:W4:Y:S01]  /*40b80*/  LDL.LU.64 R50, [R1+0x908] ;  /* 0x0009080001327983 */ /* 0x000f220000300a00 */
[----:B------:R-:W-:-:S03]  /*40b90*/  LOP3.LUT P4, RZ, R16, 0x400, RZ, 0xc0, !PT ;  /* 0x0000040010ff7812 */ /* 0x000fc6000788c0ff */
[----:B------:R-:W4:Y:S01]  /*40ba0*/  LDL.LU.64 R48, [R1+0x900] ;  /* 0x0009000001307983 */ /* 0x000f220000300a00 */
[----:B------:R-:W-:Y:S02]  /*40bb0*/  PRMT R89, R89, 0x7773, RZ ;  /* 0x0000777359597816 */ /* 0x000fe400000000ff */
[----:B------:R-:W-:Y:S01]  /*40bc0*/  PRMT R0, R90, 0x7770, RZ ;  /* 0x000077705a007816 */ /* 0x000fe200000000ff */
[----:B------:R-:W4:Y:S06]  /*40bd0*/  LDL.LU.64 R168, [R1+0x8f8] ;  /* 0x0008f80001a87983 */ /* 0x000f2c0000300a00 */
[----:B------:R-:W-:Y:S01]  /*40be0*/  @P4 STG.E.U8 desc[UR6][R196.64], R89 ;  /* 0x00000059c4004986 */ /* 0x000fe2000c101106 */
[----:B------:R-:W-:-:S13]  /*40bf0*/  LOP3.LUT P4, RZ, R16, 0x200, RZ, 0xc0, !PT ;  /* 0x0000020010ff7812 */ /* 0x000fda000788c0ff */
[----:B------:R0:W-:Y:S01]  /*40c00*/  @P4 STG.E.U8 desc[UR6][R194.64], R0 ;  /* 0x00000000c2004986 */ /* 0x0001e2000c101106 */
[----:B------:R-:W-:Y:S02]  /*40c10*/  LOP3.LUT P4, RZ, R16, 0x100, RZ, 0xc0, !PT ;  /* 0x0000010010ff7812 */ /* 0x000fe4000788c0ff */
[----:B0-----:R-:W-:-:S11]  /*40c20*/  PRMT R0, R90, 0x7771, RZ ;  /* 0x000077715a007816 */ /* 0x001fd600000000ff */
[----:B------:R0:W-:Y:S01]  /*40c30*/  @P4 STG.E.U8 desc[UR6][R192.64], R0 ;  /* 0x00000000c0004986 */ /* 0x0001e2000c101106 */
[----:B------:R-:W-:Y:S02]  /*40c40*/  LOP3.LUT P4, RZ, R16, 0x80, RZ, 0xc0, !PT ;  /* 0x0000008010ff7812 */ /* 0x000fe4000788c0ff */
[----:B------:R-:W-:Y:S02]  /*40c50*/  LOP3.LUT P3, RZ, R13, 0x80000000, RZ, 0xc0, !PT ;  /* 0x800000000dff7812 */ /* 0x000fe4000786c0ff */
[C---:B------:R-:W-:Y:S02]  /*40c60*/  LOP3.LUT P6, RZ, R9.reuse, 0x1, RZ, 0xc0, !PT ;  /* 0x0000000109ff7812 */ /* 0x040fe400078cc0ff */
[----:B------:R-:W-:Y:S02]  /*40c70*/  LOP3.LUT P2, RZ, R9, 0x2, RZ, 0xc0, !PT ;  /* 0x0000000209ff7812 */ /* 0x000fe4000784c0ff */
[C---:B0-----:R-:W-:Y:S02]  /*40c80*/  PRMT R0, R90.reuse, 0x7772, RZ ;  /* 0x000077725a007816 */ /* 0x041fe400000000ff */
[----:B------:R-:W-:-:S03]  /*40c90*/  PRMT R90, R90, 0x7773, RZ ;  /* 0x000077735a5a7816 */ /* 0x000fc600000000ff */
[----:B------:R0:W-:Y:S01]  /*40ca0*/  @P4 STG.E.U8 desc[UR6][R188.64], R0 ;  /* 0x00000000bc004986 */ /* 0x0001e2000c101106 */
[----:B------:R-:W-:-:S03]  /*40cb0*/  LOP3.LUT P1, RZ, R9, 0x4, RZ, 0xc0, !PT ;  /* 0x0000000409ff7812 */ /* 0x000fc6000782c0ff */
[----:B------:R-:W-:Y:S01]  /*40cc0*/  @P3 STG.E.U8 desc[UR6][R186.64], R90 ;  /* 0x0000005aba003986 */ /* 0x000fe2000c101106 */
[----:B0-----:R-:W-:-:S05]  /*40cd0*/  PRMT R0, R91, 0x7770, RZ ;  /* 0x000077705b007816 */ /* 0x001fca00000000ff */
[----:B------:R0:W-:Y:S01]  /*40ce0*/  @P6 STG.E.U8 desc[UR6][R184.64], R0 ;  /* 0x00000000b8006986 */ /* 0x0001e2000c101106 */
[C---:B------:R-:W-:Y:S02]  /*40cf0*/  LOP3.LUT P0, RZ, R9.reuse, 0x8, RZ, 0xc0, !PT ;  /* 0x0000000809ff7812 */ /* 0x040fe4000780c0ff */
[----:B------:R-:W-:Y:S02]  /*40d00*/  LOP3.LUT P5, RZ, R9, 0x10, RZ, 0xc0, !PT ;  /* 0x0000001009ff7812 */ /* 0x000fe400078ac0ff */
[----:B0-----:R-:W-:-:S05]  /*40d10*/  PRMT R0, R91, 0x7771, RZ ;  /* 0x000077715b007816 */ /* 0x001fca00000000ff */
[----:B------:R0:W-:Y:S01]  /*40d20*/  @P2 STG.E.U8 desc[UR6][R182.64], R0 ;  /* 0x00000000b6002986 */ /* 0x0001e2000c101106 */
[----:B------:R-:W-:Y:S02]  /*40d30*/  LOP3.LUT P2, RZ, R9, 0x40, RZ, 0xc0, !PT ;  /* 0x0000004009ff7812 */ /* 0x000fe4000784c0ff */
[C---:B0-----:R-:W-:Y:S02]  /*40d40*/  PRMT R0, R91.reuse, 0x7772, RZ ;  /* 0x000077725b007816 */ /* 0x041fe400000000ff */
[----:B------:R-:W-:-:S03]  /*40d50*/  PRMT R91, R91, 0x7773, RZ ;  /* 0x000077735b5b7816 */ /* 0x000fc600000000ff */
[----:B------:R0:W-:Y:S04]  /*40d60*/  @P1 STG.E.U8 desc[UR6][R180.64], R0 ;  /* 0x00000000b4001986 */ /* 0x0001e8000c101106 */
[----:B------:R-:W-:Y:S01]  /*40d70*/  @P0 STG.E.U8 desc[UR6][R178.64], R91 ;  /* 0x0000005bb2000986 */ /* 0x000fe2000c101106 */
[----:B0-----:R-:W-:-:S05]  /*40d80*/  PRMT R0, R92, 0x7770, RZ ;  /* 0x000077705c007816 */ /* 0x001fca00000000ff */
[----:B------:R0:W-:Y:S02]  /*40d90*/  @P5 STG.E.U8 desc[UR6][R176.64], R0 ;  /* 0x00000000b0005986 */ /* 0x0001e4000c101106 */
[----:B0-----:R-:W-:Y:S02]  /*40da0*/  PRMT R0, R92, 0x7771, RZ ;  /* 0x000077715c007816 */ /* 0x001fe400000000ff */
[----:B------:R-:W-:Y:S02]  /*40db0*/  LOP3.LUT P4, RZ, R12, 0x40000, RZ, 0xc0, !PT ;  /* 0x000400000cff7812 */ /* 0x000fe4000788c0ff */
[----:B------:R-:W-:-:S11]  /*40dc0*/  LOP3.LUT R13, R13, 0x7fffffff, RZ, 0xc0, !PT ;  /* 0x7fffffff0d0d7812 */ /* 0x000fd600078ec0ff */
[----:B------:R-:W-:Y:S02]  /*40dd0*/  @P4 LOP3.LUT R13, R13, 0x80000000, RZ, 0xfc, !PT ;  /* 0x800000000d0d4812 */ /* 0x000fe400078efcff */
[----:B------:R-:W-:Y:S02]  /*40de0*/  LOP3.LUT P4, RZ, R12, 0x80000, RZ, 0xc0, !PT ;  /* 0x000800000cff7812 */ /* 0x000fe4000788c0ff */
[----:B------:R-:W-:-:S11]  /*40df0*/  LOP3.LUT R16, R16, 0xfffffffe, RZ, 0xc0, !PT ;  /* 0xfffffffe10107812 */ /* 0x000fd600078ec0ff */
[----:B------:R-:W-:Y:S01]  /*40e00*/  @P4 LOP3.LUT R16, R16, 0x1, RZ, 0xfc, !PT ;  /* 0x0000000110104812 */ /* 0x000fe200078efcff */
[----:B--2---:R0:W-:Y:S04]  /*40e10*/  @P2 STG.E.U8 desc[UR6][R170.64], R0 ;  /* 0x00000000aa002986 */ /* 0x0041e8000c101106 */
[----:B0-----:R-:W2:Y:S01]  /*40e20*/  LDL.LU.64 R170, [R1+0x8f0] ;  /* 0x0008f00001aa7983 */ /* 0x001ea20000300a00 */
[----:B------:R-:W-:-:S03]  /*40e30*/  LOP3.LUT P4, RZ, R12, 0x100000, RZ, 0xc0, !PT ;  /* 0x001000000cff7812 */ /* 0x000fc6000788c0ff */
[----:B------:R-:W2:Y:S01]  /*40e40*/  LDL.LU.64 R66, [R1+0x8e8] ;  /* 0x0008e80001427983 */ /* 0x000ea20000300a00 */
[----:B------:R-:W-:-:S03]  /*40e50*/  LOP3.LUT R16, R16, 0xfffffffd, RZ, 0xc0, !PT ;  /* 0xfffffffd10107812 */ /* 0x000fc600078ec0ff */
[----:B------:R-:W2:Y:S04]  /*40e60*/  LDL.LU.64 R64, [R1+0x8e0] ;  /* 0x0008e00001407983 */ /* 0x000ea80000300a00 */
[----:B------:R-:W2:Y:S02]  /*40e70*/  LDL.LU.64 R62, [R1+0x8d8] ;  /* 0x0008d800013e7983 */ /* 0x000ea40000300a00 */
[----:B------:R-:W-:Y:S02]  /*40e80*/  @P4 LOP3.LUT R16, R16, 0x2, RZ, 0xfc, !PT ;  /* 0x0000000210104812 */ /* 0x000fe400078efcff */
[----:B------:R-:W-:Y:S01]  /*40e90*/  LOP3.LUT P4, RZ, R12, 0x200000, RZ, 0xc0, !PT ;  /* 0x002000000cff7812 */ /* 0x000fe2000788c0ff */
[----:B------:R-:W2:Y:S01]  /*40ea0*/  LDL.LU.64 R60, [R1+0x8d0] ;  /* 0x0008d000013c7983 */ /* 0x000ea20000300a00 */
[----:B------:R-:W-:-:S03]  /*40eb0*/  LOP3.LUT R16, R16, 0xfffffffb, RZ, 0xc0, !PT ;  /* 0xfffffffb10107812 */ /* 0x000fc600078ec0ff */
[----:B------:R-:W2:Y:S01]  /*40ec0*/  LDL.LU.64 R58, [R1+0x8c8] ;  /* 0x0008c800013a7983 */ /* 0x000ea20000300a00 */
[C---:B------:R-:W-:Y:S02]  /*40ed0*/  LOP3.LUT P1, RZ, R12.reuse, 0x20000000, RZ, 0xc0, !PT ;  /* 0x200000000cff7812 */ /* 0x040fe4000782c0ff */
[----:B------:R-:W-:Y:S01]  /*40ee0*/  LOP3.LUT P0, RZ, R12, 0x10000000, RZ, 0xc0, !PT ;  /* 0x100000000cff7812 */ /* 0x000fe2000780c0ff */
[----:B------:R-:W2:Y:S04]  /*40ef0*/  LDL.LU.64 R56, [R1+0x8c0] ;  /* 0x0008c00001387983 */ /* 0x000ea80000300a00 */
[----:B------:R-:W-:Y:S02]  /*40f00*/  @P4 LOP3.LUT R16, R16, 0x4, RZ, 0xfc, !PT ;  /* 0x0000000410104812 */ /* 0x000fe400078efcff */
        /* <DEDUP_REMOVED lines=11> */
[----:B------:R-:W-:Y:S01]  /*40fc0*/  LOP3.LUT P4, RZ, R12, 0x2000000, RZ, 0xc0, !PT ;  /* 0x020000000cff7812 */ /* 0x000fe2000788c0ff */
[----:B---3--:R0:W-:Y:S01]  /*40fd0*/  @P1 STG.E.U8 desc[UR6][R54.64], R0 ;  /* 0x0000000036001986 */ /* 0x0081e2000c101106 */
[----:B------:R-:W-:Y:S02]  /*40fe0*/  PRMT R92, R92, 0x7773, RZ ;  /* 0x000077735c5c7816 */ /* 0x000fe400000000ff */
[----:B------:R-:W-:-:S03]  /*40ff0*/  LOP3.LUT R16, R16, 0xffffffbf, RZ, 0xc0, !PT ;  /* 0xffffffbf10107812 */ /* 0x000fc600078ec0ff */
[----:B----4-:R1:W-:Y:S01]  /*41000*/  @P0 STG.E.U8 desc[UR6][R52.64], R92 ;  /* 0x0000005c34000986 */ /* 0x0103e2000c101106 */
[----:B0-----:R-:W-:-:S03]  /*41010*/  PRMT R0, R93, 0x7770, RZ ;  /* 0x000077705d007816 */ /* 0x001fc600000000ff */
[----:B------:R-:W3:Y:S02]  /*41020*/  LDL.LU.64 R54, [R1+0x8b8] ;  /* 0x0008b80001367983 */ /* 0x000ee40000300a00 */
[----:B------:R-:W-:Y:S02]  /*41030*/  @P4 LOP3.LUT R16, R16, 0x40, RZ, 0xfc, !PT ;  /* 0x0000004010104812 */ /* 0x000fe400078efcff */
[----:B------:R-:W-:Y:S01]  /*41040*/  LOP3.LUT P4, RZ, R12, 0x4000000, RZ, 0xc0, !PT ;  /* 0x040000000cff7812 */ /* 0x000fe2000788c0ff */
[----:B------:R0:W-:Y:S04]  /*41050*/  @P5 STG.E.U8 desc[UR6][R50.64], R0 ;  /* 0x0000000032005986 */ /* 0x0001e8000c101106 */
[----:B-1----:R-:W4:Y:S04]  /*41060*/  LDL.LU.64 R52, [R1+0x98] ;  /* 0x0000980001347983 */ /* 0x002f280000300a00 */
[----:B0-----:R-:W4:Y:S01]  /*41070*/  LDL.LU.64 R50, [R1+0x90] ;  /* 0x0000900001327983 */ /* 0x001f220000300a00 */
[----:B------:R-:W-:-:S05]  /*41080*/  PRMT R0, R93, 0x7771, RZ ;  /* 0x000077715d007816 */ /* 0x000fca00000000ff */
[----:B------:R0:W-:Y:S04]  /*41090*/  @P4 STG.E.U8 desc[UR6][R48.64], R0 ;  /* 0x0000000030004986 */ /* 0x0001e8000c101106 */
[----:B0-----:R-:W4:Y:S01]  /*410a0*/  LDL.LU.64 R48, [R1+0x88] ;  /* 0x0000880001307983 */ /* 0x001f220000300a00 */
[----:B------:R-:W-:Y:S02]  /*410b0*/  LOP3.LUT P4, RZ, R16, 0x40, RZ, 0xc0, !PT ;  /* 0x0000004010ff7812 */ /* 0x000fe4000788c0ff */
[C---:B------:R-:W-:Y:S02]  /*410c0*/  PRMT R0, R93.reuse, 0x7772, RZ ;  /* 0x000077725d007816 */ /* 0x040fe400000000ff */
[----:B------:R-:W-:-:S09]  /*410d0*/  PRMT R93, R93, 0x7773, RZ ;  /* 0x000077735d5d7816 */ /* 0x000fd200000000ff */
[----:B------:R0:W-:Y:S01]  /*410e0*/  @P4 STG.E.U8 desc[UR6][R168.64], R0 ;  /* 0x00000000a8004986 */ /* 0x0001e2000c101106 */
[----:B------:R-:W-:-:S03]  /*410f0*/  LOP3.LUT P4, RZ, R16, 0x20, RZ, 0xc0, !PT ;  /* 0x0000002010ff7812 */ /* 0x000fc6000788c0ff */
[----:B0-----:R-:W4:Y:S01]  /*41100*/  LDL.LU.64 R168, [R1+0x80] ;  /* 0x0000800001a87983 */ /* 0x001f220000300a00 */
[----:B------:R-:W-:-:S09]  /*41110*/  PRMT R0, R94, 0x7770, RZ ;  /* 0x000077705e007816 */ /* 0x000fd200000000ff */
[----:B--2---:R0:W-:Y:S04]  /*41120*/  @P4 STG.E.U8 desc[UR6][R170.64], R93 ;  /* 0x0000005daa004986 */ /* 0x0041e8000c101106 */
[----:B0-----:R-:W2:Y:S01]  /*41130*/  LDL.LU.64 R170, [R1+0x78] ;  /* 0x0000780001aa7983 */ /* 0x001ea20000300a00 */
        /* <DEDUP_REMOVED lines=19> */
[----:B------:R0:W-:Y:S02]  /*41270*/  @P4 STG.E.U8 desc[UR6][R56.64], R0 ;  /* 0x0000000038004986 */ /* 0x0001e4000c101106 */
[C---:B0-----:R-:W-:Y:S02]  /*41280*/  PRMT R0, R95.reuse, 0x7772, RZ ;  /* 0x000077725f007816 */ /* 0x041fe400000000ff */
[----:B------:R-:W-:-:S03]  /*41290*/  PRMT R95, R95, 0x7773, RZ ;  /* 0x000077735f5f7816 */ /* 0x000fc600000000ff */
[----:B---3--:R0:W-:Y:S01]  /*412a0*/  @P3 STG.E.U8 desc[UR6][R54.64], R0 ;  /* 0x0000000036003986 */ /* 0x0081e2000c101106 */
[----:B------:R-:W-:-:S03]  /*412b0*/  LOP3.LUT P1, RZ, R12, 0x4000, RZ, 0xc0, !PT ;  /* 0x000040000cff7812 */ /* 0x000fc6000782c0ff */
[----:B----4-:R-:W-:Y:S01]  /*412c0*/  @P6 STG.E.U8 desc[UR6][R52.64], R95 ;  /* 0x0000005f34006986 */ /* 0x010fe2000c101106 */
[----:B0-----:R-:W-:-:S05]  /*412d0*/  PRMT R0, R96, 0x7770, RZ ;  /* 0x0000777060007816 */ /* 0x001fca00000000ff */
[----:B------:R0:W-:Y:S04]  /*412e0*/  @P2 STG.E.U8 desc[UR6][R50.64], R0 ;  /* 0x0000000032002986 */ /* 0x0001e8000c101106 */
[----:B0-----:R-:W3:Y:S01]  /*412f0*/  LDL.LU.64 R50, [R1+0x70] ;  /* 0x0000700001327983 */ /* 0x001ee20000300a00 */
[----:B------:R-:W-:-:S05]  /*41300*/  PRMT R0, R96, 0x7771, RZ ;  /* 0x0000777160007816 */ /* 0x000fca00000000ff */
[----:B------:R0:W-:Y:S04]  /*41310*/  @P1 STG.E.U8 desc[UR6][R48.64], R0 ;  /* 0x0000000030001986 */ /* 0x0001e8000c101106 */
[----:B0-----:R-:W4:Y:S01]  /*41320*/  LDL.LU.64 R48, [R1+0x68] ;  /* 0x0000680001307983 */ /* 0x001f220000300a00 */
[C---:B------:R-:W-:Y:S02]  /*41330*/  LOP3.LUT P0, RZ, R12.reuse, 0x2000, RZ, 0xc0, !PT ;  /* 0x000020000cff7812 */ /* 0x040fe4000780c0ff */
[----:B------:R-:W-:Y:S02]  /*41340*/  LOP3.LUT P5, RZ, R12, 0x1000, RZ, 0xc0, !PT ;  /* 0x000010000cff7812 */ /* 0x000fe400078ac0ff */
[C---:B------:R-:W-:Y:S02]  /*41350*/  PRMT R0, R96.reuse, 0x7772, RZ ;  /* 0x0000777260007816 */ /* 0x040fe400000000ff */
[----:B------:R-:W-:-:S07]  /*41360*/  PRMT R96, R96, 0x7773, RZ ;  /* 0x0000777360607816 */ /* 0x000fce00000000ff */
[----:B------:R0:W-:Y:S04]  /*41370*/  @P0 STG.E.U8 desc[UR6][R168.64], R0 ;  /* 0x00000000a8000986 */ /* 0x0001e8000c101106 */
[----:B0-----:R-:W4:Y:S04]  /*41380*/  LDL.LU.64 R168, [R1+0x60] ;  /* 0x0000600001a87983 */ /* 0x001f280000300a00 */
[----:B--2---:R0:W-:Y:S04]  /*41390*/  @P5 STG.E.U8 desc[UR6][R170.64], R96 ;  /* 0x00000060aa005986 */ /* 0x0041e8000c101106 */
[----:B0-----:R-:W2:Y:S04]  /*413a0*/  LDL.LU.64 R170, [R1+0x58] ;  /* 0x0000580001aa7983 */ /* 0x001ea80000300a00 */
[----:B------:R-:W2:Y:S04]  /*413b0*/  LDL.LU.64 R64, [R1+0x50] ;  /* 0x0000500001407983 */ /* 0x000ea80000300a00 */
[----:B------:R-:W2:Y:S04]  /*413c0*/  LDL.LU.64 R62, [R1+0x48] ;  /* 0x00004800013e7983 */ /* 0x000ea80000300a00 */
[----:B------:R-:W2:Y:S04]  /*413d0*/  LDL.LU.64 R60, [R1+0x40] ;  /* 0x00004000013c7983 */ /* 0x000ea80000300a00 */
[----:B------:R-:W2:Y:S04]  /*413e0*/  LDL.LU.64 R58, [R1+0x38] ;  /* 0x00003800013a7983 */ /* 0x000ea80000300a00 */
[----:B------:R-:W2:Y:S04]  /*413f0*/  LDL.LU.64 R56, [R1+0x30] ;  /* 0x0000300001387983 */ /* 0x000ea80000300a00 */
[----:B------:R-:W2:Y:S01]  /*41400*/  LDL.LU.64 R54, [R1+0x28] ;  /* 0x0000280001367983 */ /* 0x000ea20000300a00 */
[----:B------:R-:W-:-:S03]  /*41410*/  LOP3.LUT P2, RZ, R12, 0x800, RZ, 0xc0, !PT ;  /* 0x000008000cff7812 */ /* 0x000fc6000784c0ff */
[----:B------:R-:W2:Y:S01]  /*41420*/  LDL.LU.64 R52, [R1+0x20] ;  /* 0x0000200001347983 */ /* 0x000ea20000300a00 */
[----:B------:R-:W-:Y:S02]  /*41430*/  PRMT R0, R97, 0x7770, RZ ;  /* 0x0000777061007816 */ /* 0x000fe400000000ff */
[----:B------:R-:W-:Y:S02]  /*41440*/  LOP3.LUT P1, RZ, R12, 0x400, RZ, 0xc0, !PT ;  /* 0x000004000cff7812 */ /* 0x000fe4000782c0ff */
[----:B------:R-:W-:Y:S02]  /*41450*/  LOP3.LUT P4, RZ, R10, 0x80000000, RZ, 0xc0, !PT ;  /* 0x800000000aff7812 */ /* 0x000fe4000788c0ff */
[----:B------:R-:W-:Y:S02]  /*41460*/  LOP3.LUT P0, RZ, R12, 0x200, RZ, 0xc0, !PT ;  /* 0x000002000cff7812 */ /* 0x000fe4000780c0ff */
[----:B------:R-:W-:Y:S01]  /*41470*/  LOP3.LUT R13, R13, 0xff7fffff, RZ, 0xc0, !PT ;  /* 0xff7fffff0d0d7812 */ /* 0x000fe200078ec0ff */
[----:B---3--:R0:W-:Y:S04]  /*41480*/  @P2 STG.E.U8 desc[UR6][R50.64], R0 ;  /* 0x0000000032002986 */ /* 0x0081e8000c101106 */
[----:B0-----:R-:W3:Y:S01]  /*41490*/  LDL.LU.64 R50, [R1+0x18] ;  /* 0x0000180001327983 */ /* 0x001ee20000300a00 */
[----:B------:R-:W-:-:S05]  /*414a0*/  PRMT R0, R97, 0x7771, RZ ;  /* 0x0000777161007816 */ /* 0x000fca00000000ff */
[----:B----4-:R0:W-:Y:S04]  /*414b0*/  @P1 STG.E.U8 desc[UR6][R48.64], R0 ;  /* 0x0000000030001986 */ /* 0x0101e8000c101106 */
[----:B0-----:R-:W4:Y:S01]  /*414c0*/  LDL.LU.64 R48, [R1+0x10] ;  /* 0x0000100001307983 */ /* 0x001f220000300a00 */
[C---:B------:R-:W-:Y:S02]  /*414d0*/  LOP3.LUT P5, RZ, R12.reuse, 0x100, RZ, 0xc0, !PT ;  /* 0x000001000cff7812 */ /* 0x040fe400078ac0ff */
[----:B------:R-:W-:Y:S02]  /*414e0*/  @P4 LOP3.LUT R13, R13, 0x800000, RZ, 0xfc, !PT ;  /* 0x008000000d0d4812 */ /* 0x000fe400078efcff */
[----:B------:R-:W-:Y:S02]  /*414f0*/  LOP3.LUT P4, RZ, R12, 0x1, RZ, 0xc0, !PT ;  /* 0x000000010cff7812 */ /* 0x000fe4000788c0ff */
[----:B------:R-:W-:-:S02]  /*41500*/  PRMT R0, R97, 0x7772, RZ ;  /* 0x0000777261007816 */ /* 0x000fc400000000ff */
[----:B------:R-:W-:-:S03]  /*41510*/  PRMT R97, R97, 0x7773, RZ ;  /* 0x0000777361617816 */ /* 0x000fc600000000ff */
[----:B------:R0:W-:Y:S01]  /*41520*/  @P0 STG.E.U8 desc[UR6][R168.64], R0 ;  /* 0x00000000a8000986 */ /* 0x0001e2000c101106 */
[----:B------:R-:W-:-:S05]  /*41530*/  LOP3.LUT R13, R13, 0xfeffffff, RZ, 0xc0, !PT ;  /* 0xfeffffff0d0d7812 */ /* 0x000fca00078ec0ff */
[----:B------:R-:W-:Y:S01]  /*41540*/  @P4 LOP3.LUT R13, R13, 0x1000000, RZ, 0xfc, !PT ;  /* 0x010000000d0d4812 */ /* 0x000fe200078efcff */
[----:B0-----:R-:W4:Y:S01]  /*41550*/  LDL.LU.64 R168, [R1+0x8] ;  /* 0x0000080001a87983 */ /* 0x001f220000300a00 */
        /* <DEDUP_REMOVED lines=11> */
[----:B------:R-:W-:Y:S01]  /*41610*/  @P4 LOP3.LUT R13, R13, 0x10000000, RZ, 0xfc, !PT ;  /* 0x100000000d0d4812 */ /* 0x000fe200078efcff */
[----:B--2---:R0:W-:Y:S04]  /*41620*/  @P5 STG.E.U8 desc[UR6][R170.64], R97 ;  /* 0x00000061aa005986 */ /* 0x0041e8000c101106 */
[----:B0-----:R-:W2:Y:S01]  /*41630*/  LDL.LU.64 R170, [R1] ;  /* 0x0000000001aa7983 */ /* 0x001ea20000300a00 */
[----:B------:R-:W-:Y:S02]  /*41640*/  LOP3.LUT P4, RZ, R12, 0x20, RZ, 0xc0, !PT ;  /* 0x000000200cff7812 */ /* 0x000fe4000788c0ff */
[----:B------:R-:W-:-:S11]  /*41650*/  LOP3.LUT R13, R13, 0xdfffffff, RZ, 0xc0, !PT ;  /* 0xdfffffff0d0d7812 */ /* 0x000fd600078ec0ff */
[----:B------:R-:W-:Y:S02]  /*41660*/  @P4 LOP3.LUT R13, R13, 0x20000000, RZ, 0xfc, !PT ;  /* 0x200000000d0d4812 */ /* 0x000fe400078efcff */
[----:B------:R-:W-:Y:S02]  /*41670*/  LOP3.LUT P4, RZ, R12, 0x40, RZ, 0xc0, !PT ;  /* 0x000000400cff7812 */ /* 0x000fe4000788c0ff */
[----:B------:R-:W-:Y:S02]  /*41680*/  LOP3.LUT R13, R13, 0xbfffffff, RZ, 0xc0, !PT ;  /* 0xbfffffff0d0d7812 */ /* 0x000fe400078ec0ff */
[----:B------:R-:W-:-:S09]  /*41690*/  PRMT R0, R98, 0x7770, RZ ;  /* 0x0000777062007816 */ /* 0x000fd200000000ff */
[----:B------:R-:W-:Y:S02]  /*416a0*/  @P4 LOP3.LUT R13, R13, 0x40000000, RZ, 0xfc, !PT ;  /* 0x400000000d0d4812 */ /* 0x000fe400078efcff */
        /* <DEDUP_REMOVED lines=22> */
[----:B---3--:R-:W-:Y:S01]  /*41810*/  @P4 STG.E.U8 desc[UR6][R50.64], R99 ;  /* 0x0000006332004986 */ /* 0x008fe2000c101106 */
[----:B------:R-:W-:Y:S02]  /*41820*/  LOP3.LUT P4, RZ, R13, 0x800000, RZ, 0xc0, !PT ;  /* 0x008000000dff7812 */ /* 0x000fe4000788c0ff */
[----:B0-----:R-:W-:-:S11]  /*41830*/  PRMT R0, R100, 0x7770, RZ ;  /* 0x0000777064007816 */ /* 0x001fd600000000ff */
[----:B----4-:R0:W-:Y:S01]  /*41840*/  @P4 STG.E.U8 desc[UR6][R48.64], R0 ;  /* 0x0000000030004986 */ /* 0x0101e2000c101106 */
        /* <DEDUP_REMOVED lines=15> */
[----:B------:R-:W-:-:S07]  /*41940*/  LOP3.LUT P6, RZ, R10, 0x20000000, RZ, 0xc0, !PT ;  /* 0x200000000aff7812 */ /* 0x000fce00078cc0ff */
[----:B------:R-:W-:Y:S02]  /*41950*/  @P4 LOP3.LUT R13, R13, 0x80000, RZ, 0xfc, !PT ;  /* 0x000800000d0d4812 */ /* 0x000fe400078efcff */
[----:B------:R-:W-:Y:S02]  /*41960*/  LOP3.LUT P4, RZ, R10, 0x20000, RZ, 0xc0, !PT ;  /* 0x000200000aff7812 */ /* 0x000fe4000788c0ff */
[----:B0-----:R-:W-:Y:S02]  /*41970*/  PRMT R0, R100, 0x7771, RZ ;  /* 0x0000777164007816 */ /* 0x001fe400000000ff */
[----:B------:R-:W-:Y:S02]  /*41980*/  LOP3.LUT R13, R13, 0xffefffff, RZ, 0xc0, !PT ;  /* 0xffefffff0d0d7812 */ /* 0x000fe400078ec0ff */
[C---:B------:R-:W-:Y:S01]  /*41990*/  LOP3.LUT P2, RZ, R10.reuse, 0x10000000, RZ, 0xc0, !PT ;  /* 0x100000000aff7812 */ /* 0x040fe2000784c0ff */
[----:B------:R0:W-:Y:S01]  /*419a0*/  @P3 STG.E.U8 desc[UR6][R168.64], R0 ;  /* 0x00000000a8003986 */ /* 0x0001e2000c101106 */
[----:B------:R-:W-:-:S05]  /*419b0*/  LOP3.LUT P1, RZ, R10, 0x8000000, RZ, 0xc0, !PT ;  /* 0x080000000aff7812 */ /* 0x000fca000782c0ff */
[----:B------:R-:W-:Y:S02]  /*419c0*/  @P4 LOP3.LUT R13, R13, 0x100000, RZ, 0xfc, !PT ;  /* 0x001000000d0d4812 */ /* 0x000fe400078efcff */
[----:B------:R-:W-:Y:S02]  /*419d0*/  LOP3.LUT P4, RZ, R10, 0x40000, RZ, 0xc0, !PT ;  /* 0x000400000aff7812 */ /* 0x000fe4000788c0ff */
[----:B0-----:R-:W-:Y:S02]  /*419e0*/  PRMT R0, R100, 0x7772, RZ ;  /* 0x0000777264007816 */ /* 0x001fe400000000ff */
[----:B------:R-:W-:Y:S02]  /*419f0*/  LOP3.LUT P0, RZ, R10, 0x4000000, RZ, 0xc0, !PT ;  /* 0x040000000aff7812 */ /* 0x000fe4000780c0ff */
[----:B------:R-:W-:Y:S02]  /*41a00*/  PRMT R100, R100, 0x7773, RZ ;  /* 0x0000777364647816 */ /* 0x000fe400000000ff */
[----:B------:R-:W-:-:S02]  /*41a10*/  LOP3.LUT P5, RZ, R10, 0x2000000, RZ, 0xc0, !PT ;  /* 0x020000000aff7812 */ /* 0x000fc400078ac0ff */
[----:B------:R-:W-:-:S04]  /*41a20*/  LOP3.LUT R13, R13, 0xffdfffff, RZ, 0xc0, !PT ;  /* 0xffdfffff0d0d7812 */ /* 0x000fc800078ec0ff */
[----:B------:R-:W-:Y:S02]  /*41a30*/  @P4 LOP3.LUT R13, R13, 0x200000, RZ, 0xfc, !PT ;  /* 0x002000000d0d4812 */ /* 0x000fe400078efcff */
[----:B------:R-:W-:Y:S02]  /*41a40*/  LOP3.LUT P4, RZ, R10, 0x80000, RZ, 0xc0, !PT ;  /* 0x000800000aff7812 */ /* 0x000fe4000788c0ff */
[----:B------:R-:W-:Y:S01]  /*41a50*/  LOP3.LUT R13, R13, 0xffbfffff, RZ, 0xc0, !PT ;  /* 0xffbfffff0d0d7812 */ /* 0x000fe200078ec0ff */
[----:B--2---:R0:W-:Y:S04]  /*41a60*/  @P6 STG.E.U8 desc[UR6][R170.64], R0 ;  /* 0x00000000aa006986 */ /* 0x0041e8000c101106 */
[----:B------:R-:W-:Y:S01]  /*41a70*/  @P2 STG.E.U8 desc[UR6][R250.64], R100 ;  /* 0x00000064fa002986 */ /* 0x000fe2000c101106 */
[----:B0-----:R-:W-:-:S03]  /*41a80*/  PRMT R0, R101, 0x7770, RZ ;  /* 0x0000777065007816 */ /* 0x001fc600000000ff */
[----:B------:R-:W2:Y:S04]  /*41a90*/  LDL.LU.64 R170, [R1+0x8b0] ;  /* 0x0008b00001aa7983 */ /* 0x000ea80000300a00 */
[----:B------:R0:W-:Y:S01]  /*41aa0*/  @P1 STG.E.U8 desc[UR6][R248.64], R0 ;  /* 0x00000000f8001986 */ /* 0x0001e2000c101106 */
[C---:B------:R-:W-:Y:S02]  /*41ab0*/  LOP3.LUT P2, RZ, R10.reuse, 0x1000000, RZ, 0xc0, !PT ;  /* 0x010000000aff7812 */ /* 0x040fe4000784c0ff */
[C---:B------:R-:W-:Y:S01]  /*41ac0*/  LOP3.LUT P1, RZ, R10.reuse, 0x800000, RZ, 0xc0, !PT ;  /* 0x008000000aff7812 */ /* 0x040fe2000782c0ff */
[----:B------:R-:W3:Y:S01]  /*41ad0*/  LDL.LU.64 R54, [R1+0x8a8] ;  /* 0x0008a80001367983 */ /* 0x000ee20000300a00 */
[----:B------:R-:W-:Y:S02]  /*41ae0*/  @P4 LOP3.LUT R13, R13, 0x400000, RZ, 0xfc, !PT ;  /* 0x004000000d0d4812 */ /* 0x000fe400078efcff */
[----:B0-----:R-:W-:Y:S01]  /*41af0*/  PRMT R0, R101, 0x7771, RZ ;  /* 0x0000777165007816 */ /* 0x001fe200000000ff */
[----:B------:R-:W4:Y:S04]  /*41b00*/  LDL.LU.64 R52, [R1+0x8a0] ;  /* 0x0008a00001347983 */ /* 0x000f280000300a00 */
[----:B------:R0:W-:Y:S01]  /*41b10*/  @P0 STG.E.U8 desc[UR6][R246.64], R0 ;  /* 0x00000000f6000986 */ /* 0x0001e2000c101106 */
[----:B------:R-:W-:-:S02]  /*41b20*/  LOP3.LUT P0, RZ, R10, 0x400000, RZ, 0xc0, !PT ;  /* 0x004000000aff7812 */ /* 0x000fc4000780c0ff */
[C---:B------:R-:W-:Y:S01]  /*41b30*/  LOP3.LUT P4, RZ, R10.reuse, 0x100000, RZ, 0xc0, !PT ;  /* 0x001000000aff7812 */ /* 0x040fe2000788c0ff */
[----:B------:R-:W4:Y:S01]  /*41b40*/  LDL.LU.64 R50, [R1+0x898] ;  /* 0x0008980001327983 */ /* 0x000f220000300a00 */
[C---:B------:R-:W-:Y:S02]  /*41b50*/  LOP3.LUT P3, RZ, R10.reuse, 0x800, RZ, 0xc0, !PT ;  /* 0x000008000aff7812 */ /* 0x040fe4000786c0ff */
[----:B------:R-:W-:Y:S01]  /*41b60*/  LOP3.LUT P6, RZ, R10, 0x400, RZ, 0xc0, !PT ;  /* 0x000004000aff7812 */ /* 0x000fe200078cc0ff */
[----:B------:R-:W4:Y:S01]  /*41b70*/  LDL.LU.64 R48, [R1+0x890] ;  /* 0x0008900001307983 */ /* 0x000f220000300a00 */
[----:B0-----:R-:W-:-:S03]  /*41b80*/  PRMT R0, R101, 0x7772, RZ ;  /* 0x0000777265007816 */ /* 0x001fc600000000ff */
[----:B------:R-:W4:Y:S01]  /*41b90*/  LDL.LU.64 R168, [R1+0x888] ;  /* 0x0008880001a87983 */ /* 0x000f220000300a00 */
[----:B------:R-:W-:-:S03]  /*41ba0*/  PRMT R101, R101, 0x7773, RZ ;  /* 0x0000777365657816 */ /* 0x000fc600000000ff */
[----:B------:R0:W-:Y:S01]  /*41bb0*/  @P5 STG.E.U8 desc[UR6][R244.64], R0 ;  /* 0x00000000f4005986 */ /* 0x0001e2000c101106 */
[----:B------:R-:W-:-:S03]  /*41bc0*/  LOP3.LUT P5, RZ, R10, 0x200000, RZ, 0xc0, !PT ;  /* 0x002000000aff7812 */ /* 0x000fc600078ac0ff */
        /* <DEDUP_REMOVED lines=46> */
[----:B------:R-:W-:Y:S02]  /*41eb0*/  LOP3.LUT R13, R13, 0xfffff7ff, RZ, 0xc0, !PT ;  /* 0xfffff7ff0d0d7812 */ /* 0x000fe400078ec0ff */
[----:B0-----:R-:W-:Y:S02]  /*41ec0*/  PRMT R0, R105, 0x7770, RZ ;  /* 0x0000777069007816 */ /* 0x001fe400000000ff */
[----:B------:R-:W-:-:S07]  /*41ed0*/  LOP3.LUT P2, RZ, R10, 0x200, RZ, 0xc0, !PT ;  /* 0x000002000aff7812 */ /* 0x000fce000784c0ff */
[----:B------:R-:W-:Y:S02]  /*41ee0*/  @P4 LOP3.LUT R13, R13, 0x800, RZ, 0xfc, !PT ;  /* 0x000008000d0d4812 */ /* 0x000fe400078efcff */
[----:B------:R-:W-:Y:S01]  /*41ef0*/  LOP3.LUT P4, RZ, R11, 0x40000000, RZ, 0xc0, !PT ;  /* 0x400000000bff7812 */ /* 0x000fe2000788c0ff */
[----:B------:R0:W-:Y:S01]  /*41f00*/  @P3 STG.E.U8 desc[UR6][R216.64], R0 ;  /* 0x00000000d8003986 */ /* 0x0001e2000c101106 */
[----:B------:R-:W-:Y:S02]  /*41f10*/  LOP3.LUT R13, R13, 0xffffefff, RZ, 0xc0, !PT ;  /* 0xffffefff0d0d7812 */ /* 0x000fe400078ec0ff */
[C---:B------:R-:W-:Y:S02]  /*41f20*/  LOP3.LUT P1, RZ, R10.reuse, 0x100, RZ, 0xc0, !PT ;  /* 0x000001000aff7812 */ /* 0x040fe4000782c0ff */
[----:B------:R-:W-:Y:S02]  /*41f30*/  LOP3.LUT P0, RZ, R10, 0x80, RZ, 0xc0, !PT ;  /* 0x000000800aff7812 */ /* 0x000fe4000780c0ff */
[----:B0-----:R-:W-:-:S05]  /*41f40*/  PRMT R0, R105, 0x7771, RZ ;  /* 0x0000777169007816 */ /* 0x001fca00000000ff */
[----:B------:R-:W-:Y:S02]  /*41f50*/  @P4 LOP3.LUT R13, R13, 0x1000, RZ, 0xfc, !PT ;  /* 0x000010000d0d4812 */ /* 0x000fe400078efcff */
[----:B------:R-:W-:Y:S01]  /*41f60*/  LOP3.LUT P4, RZ, R11, 0x80000000, RZ, 0xc0, !PT ;  /* 0x800000000bff7812 */ /* 0x000fe2000788c0ff */
[----:B------:R0:W-:Y:S01]  /*41f70*/  @P6 STG.E.U8 desc[UR6][R214.64], R0 ;  /* 0x00000000d6006986 */ /* 0x0001e2000c101106 */
[----:B------:R-:W-:Y:S02]  /*41f80*/  LOP3.LUT P5, RZ, R10, 0x40, RZ, 0xc0, !PT ;  /* 0x000000400aff7812 */ /* 0x000fe400078ac0ff */
[----:B------:R-:W-:Y:S02]  /*41f90*/  LOP3.LUT R13, R13, 0xffffdfff, RZ, 0xc0, !PT ;  /* 0xffffdfff0d0d7812 */ /* 0x000fe400078ec0ff */
[C---:B0-----:R-:W-:Y:S02]  /*41fa0*/  PRMT R0, R105.reuse, 0x7772, RZ ;  /* 0x0000777269007816 */ /* 0x041fe400000000ff */
[----:B------:R-:W-:-:S03]  /*41fb0*/  PRMT R105, R105, 0x7773, RZ ;  /* 0x0000777369697816 */ /* 0x000fc600000000ff */
[----:B------:R0:W-:Y:S01]  /*41fc0*/  @P2 STG.E.U8 desc[UR6][R212.64], R0 ;  /* 0x00000000d4002986 */ /* 0x0001e2000c101106 */
[----:B------:R-:W-:-:S03]  /*41fd0*/  LOP3.LUT P2, RZ, R10, 0x20, RZ, 0xc0, !PT ;  /* 0x000000200aff7812 */ /* 0x000fc6000784c0ff */
[----:B------:R-:W-:Y:S01]  /*41fe0*/  @P1 STG.E.U8 desc[UR6][R210.64], R105 ;  /* 0x00000069d2001986 */ /* 0x000fe2000c101106 */
[----:B------:R-:W-:Y:S02]  /*41ff0*/  @P4 LOP3.LUT R13, R13, 0x2000, RZ, 0xfc, !PT ;  /* 0x000020000d0d4812 */ /* 0x000fe400078efcff */
[----:B0-----:R-:W-:Y:S02]  /*42000*/  PRMT R0, R106, 0x7770, RZ ;  /* 0x000077706a007816 */ /* 0x001fe400000000ff */
[----:B------:R-:W-:-:S03]  /*42010*/  LOP3.LUT P4, RZ, R10, 0x1, RZ, 0xc0, !PT ;  /* 0x000000010aff7812 */ /* 0x000fc6000788c0ff */
[----:B------:R0:W-:Y:S01]  /*42020*/  @P0 STG.E.U8 desc[UR6][R208.64], R0 ;  /* 0x00000000d0000986 */ /* 0x0001e2000c101106 */
[C---:B------:R-:W-:Y:S02]  /*42030*/  LOP3.LUT P1, RZ, R10.reuse, 0x10, RZ, 0xc0, !PT ;  /* 0x000000100aff7812 */ /* 0x040fe4000782c0ff */
[----:B------:R-:W-:Y:S02]  /*42040*/  LOP3.LUT P0, RZ, R10, 0x8, RZ, 0xc0, !PT ;  /* 0x000000080aff7812 */ /* 0x000fe4000780c0ff */
[----:B0-----:R-:W-:-:S05]  /*42050*/  PRMT R0, R106, 0x7771, RZ ;  /* 0x000077716a007816 */ /* 0x001fca00000000ff */
[----:B------:R0:W-:Y:S01]  /*42060*/  @P5 STG.E.U8 desc[UR6][R206.64], R0 ;  /* 0x00000000ce005986 */ /* 0x0001e2000c101106 */
[----:B------:R-:W-:Y:S02]  /*42070*/  LOP3.LUT P5, RZ, R10, 0x4, RZ, 0xc0, !PT ;  /* 0x000000040aff7812 */ /* 0x000fe400078ac0ff */
[----:B------:R-:W-:Y:S02]  /*42080*/  LOP3.LUT R13, R13, 0xffffbfff, RZ, 0xc0, !PT ;  /* 0xffffbfff0d0d7812 */ /* 0x000fe400078ec0ff */
[C---:B0-----:R-:W-:Y:S02]  /*42090*/  PRMT R0, R106.reuse, 0x7772, RZ ;  /* 0x000077726a007816 */ /* 0x041fe400000000ff */
[----:B------:R-:W-:-:S03]  /*420a0*/  PRMT R106, R106, 0x7773, RZ ;  /* 0x000077736a6a7816 */ /* 0x000fc600000000ff */
[----:B------:R0:W-:Y:S01]  /*420b0*/  @P2 STG.E.U8 desc[UR6][R204.64], R0 ;  /* 0x00000000cc002986 */ /* 0x0001e2000c101106 */
[----:B------:R-:W-:Y:S02]  /*420c0*/  @P4 LOP3.LUT R13, R13, 0x4000, RZ, 0xfc, !PT ;  /* 0x000040000d0d4812 */ /* 0x000fe400078efcff */
[----:B------:R-:W-:Y:S01]  /*420d0*/  LOP3.LUT P4, RZ, R10, 0x2, RZ, 0xc0, !PT ;  /* 0x000000020aff7812 */ /* 0x000fe2000788c0ff */
[----:B------:R-:W-:Y:S01]  /*420e0*/  @P1 STG.E.U8 desc[UR6][R202.64], R106 ;  /* 0x0000006aca001986 */ /* 0x000fe2000c101106 */
[----:B0-----:R-:W-:-:S05]  /*420f0*/  PRMT R0, R107, 0x7770, RZ ;  /* 0x000077706b007816 */ /* 0x001fca00000000ff */
[----:B------:R0:W-:Y:S02]  /*42100*/  @P0 STG.E.U8 desc[UR6][R200.64], R0 ;  /* 0x00000000c8000986 */ /* 0x0001e4000c101106 */
[----:B0-----:R-:W-:-:S05]  /*42110*/  PRMT R0, R107, 0x7771, RZ ;  /* 0x000077716b007816 */ /* 0x001fca00000000ff */
[----:B------:R0:W-:Y:S02]  /*42120*/  @P5 STG.E.U8 desc[UR6][R198.64], R0 ;  /* 0x00000000c6005986 */ /* 0x0001e4000c101106 */
[----:B0-----:R-:W-:-:S05]  /*42130*/  PRMT R0, R107, 0x7772, RZ ;  /* 0x000077726b007816 */ /* 0x001fca00000000ff */
        /* <DEDUP_REMOVED lines=44> */
[----:B0-----:R-:W-:-:S05]  /*42400*/  PRMT R0, R111, 0x7771, RZ ;  /* 0x000077716f007816 */ /* 0x001fca00000000ff */
[----:B--2---:R0:W-:Y:S04]  /*42410*/  @P2 STG.E.U8 desc[UR6][R170.64], R0 ;  /* 0x00000000aa002986 */ /* 0x0041e8000c101106 */
[----:B0-----:R-:W2:Y:S01]  /*42420*/  LDL.LU.64 R170, [R1+0x880] ;  /* 0x0008800001aa7983 */ /* 0x001ea20000300a00 */
[----:B------:R-:W-:Y:S02]  /*42430*/  LOP3.LUT P4, RZ, R11, 0x40, RZ, 0xc0, !PT ;  /* 0x000000400bff7812 */ /* 0x000fe4000788c0ff */
[----:B------:R-:W-:Y:S01]  /*42440*/  LOP3.LUT R10, R10, 0x7fffffff, RZ, 0xc0, !PT ;  /* 0x7fffffff0a0a7812 */ /* 0x000fe200078ec0ff */
[----:B------:R-:W2:Y:S01]  /*42450*/  LDL.LU.64 R66, [R1+0x878] ;  /* 0x0008780001427983 */ /* 0x000ea20000300a00 */
[----:B------:R-:W-:-:S03]  /*42460*/  LOP3.LUT R13, R13, 0xfffffffe, RZ, 0xc0, !PT ;  /* 0xfffffffe0d0d7812 */ /* 0x000fc600078ec0ff */
[----:B------:R-:W2:Y:S04]  /*42470*/  LDL.LU.64 R64, [R1+0x870] ;  /* 0x0008700001407983 */ /* 0x000ea80000300a00 */
[----:B------:R-:W2:Y:S02]  /*42480*/  LDL.LU.64 R62, [R1+0x868] ;  /* 0x00086800013e7983 */ /* 0x000ea40000300a00 */
[----:B------:R-:W-:Y:S02]  /*42490*/  @P4 LOP3.LUT R10, R10, 0x80000000, RZ, 0xfc, !PT ;  /* 0x800000000a0a4812 */ /* 0x000fe400078efcff */
[C---:B------:R-:W-:Y:S01]  /*424a0*/  LOP3.LUT P4, RZ, R11.reuse, 0x80, RZ, 0xc0, !PT ;  /* 0x000000800bff7812 */ /* 0x040fe2000788c0ff */
[----:B------:R-:W2:Y:S01]  /*424b0*/  LDL.LU.64 R60, [R1+0x860] ;  /* 0x00086000013c7983 */ /* 0x000ea20000300a00 */
[----:B------:R-:W-:-:S02]  /*424c0*/  LOP3.LUT P1, RZ, R11, 0x20000, RZ, 0xc0, !PT ;  /* 0x000200000bff7812 */ /* 0x000fc4000782c0ff */
[C---:B------:R-:W-:Y:S01]  /*424d0*/  LOP3.LUT P0, RZ, R11.reuse, 0x10000, RZ, 0xc0, !PT ;  /* 0x000100000bff7812 */ /* 0x040fe2000780c0ff */
[----:B------:R-:W2:Y:S01]  /*424e0*/  LDL.LU.64 R58, [R1+0x858] ;  /* 0x00085800013a7983 */ /* 0x000ea20000300a00 */
[----:B------:R-:W-:Y:S02]  /*424f0*/  LOP3.LUT P5, RZ, R11, 0x8000, RZ, 0xc0, !PT ;  /* 0x000080000bff7812 */ /* 0x000fe400078ac0ff */
[----:B------:R-:W-:Y:S01]  /*42500*/  PRMT R0, R111, 0x7772, RZ ;  /* 0x000077726f007816 */ /* 0x000fe200000000ff */
        /* <DEDUP_REMOVED lines=19> */
[----:B---3--:R0:W-:Y:S01]  /*42640*/  @P1 STG.E.U8 desc[UR6][R54.64], R0 ;  /* 0x0000000036001986 */ /* 0x0081e2000c101106 */
[----:B------:R-:W-:-:S09]  /*42650*/  PRMT R111, R111, 0x7773, RZ ;  /* 0x000077736f6f7816 */ /* 0x000fd200000000ff */
[----:B------:R-:W-:Y:S02]  /*42660*/  @P4 LOP3.LUT R13, R13, 0x40, RZ, 0xfc, !PT ;  /* 0x000000400d0d4812 */ /* 0x000fe400078efcff */
[----:B------:R-:W-:Y:S02]  /*42670*/  LOP3.LUT P4, RZ, R11, 0x4000, RZ, 0xc0, !PT ;  /* 0x000040000bff7812 */ /* 0x000fe4000788c0ff */
[C---:B0-----:R-:W-:Y:S01]  /*42680*/  PRMT R0, R112.reuse, 0x7770, RZ ;  /* 0x0000777070007816 */ /* 0x041fe200000000ff */
[----:B----4-:R0:W-:Y:S04]  /*42690*/  @P0 STG.E.U8 desc[UR6][R52.64], R111 ;  /* 0x0000006f34000986 */ /* 0x0101e8000c101106 */
[----:B------:R1:W-:Y:S04]  /*426a0*/  @P5 STG.E.U8 desc[UR6][R50.64], R0 ;  /* 0x0000000032005986 */ /* 0x0003e8000c101106 */
[----:B------:R-:W3:Y:S04]  /*426b0*/  LDL.LU.64 R54, [R1+0x848] ;  /* 0x0008480001367983 */ /* 0x000ee80000300a00 */
[----:B0-----:R-:W4:Y:S01]  /*426c0*/  LDL.LU.64 R52, [R1+0x840] ;  /* 0x0008400001347983 */ /* 0x001f220000300a00 */
[----:B-1----:R-:W-:-:S03]  /*426d0*/  PRMT R0, R112, 0x7771, RZ ;  /* 0x0000777170007816 */ /* 0x002fc600000000ff */
        /* <DEDUP_REMOVED lines=32> */
[C---:B------:R-:W-:Y:S02]  /*428e0*/  LOP3.LUT P1, RZ, R11.reuse, 0x4, RZ, 0xc0, !PT ;  /* 0x000000040bff7812 */ /* 0x040fe4000782c0ff */
[C---:B0-----:R-:W-:Y:S02]  /*428f0*/  PRMT R0, R114.reuse, 0x7772, RZ ;  /* 0x0000777272007816 */ /* 0x041fe400000000ff */
[----:B------:R-:W-:Y:S02]  /*42900*/  PRMT R114, R114, 0x7773, RZ ;  /* 0x0000777372727816 */ /* 0x000fe400000000ff */
[C---:B------:R-:W-:Y:S02]  /*42910*/  LOP3.LUT P0, RZ, R11.reuse, 0x2, RZ, 0xc0, !PT ;  /* 0x000000020bff7812 */ /* 0x040fe4000780c0ff */
[----:B------:R-:W-:Y:S01]  /*42920*/  LOP3.LUT P5, RZ, R11, 0x1, RZ, 0xc0, !PT ;  /* 0x000000010bff7812 */ /* 0x000fe200078ac0ff */
[----:B---3--:R0:W-:Y:S04]  /*42930*/  @P3 STG.E.U8 desc[UR6][R54.64], R0 ;  /* 0x0000000036003986 */ /* 0x0081e8000c101106 */
        /* <DEDUP_REMOVED lines=156> */
[----:B------:R-:W3:Y:S04]  /*43300*/  LDL.LU.64 R54, [R1+0x718] ;  /* 0x0007180001367983 */ /* 0x000ee80000300a00 */
[----:B----4-:R0:W-:Y:S02]  /*43310*/  @P0 STG.E.U8 desc[UR6][R52.64], R0 ;  /* 0x0000000034000986 */ /* 0x0101e4000c101106 */
[----:B0-----:R-:W-:-:S02]  /*43320*/  PRMT R0, R121, 0x7772, RZ ;  /* 0x0000777279007816 */ /* 0x001fc400000000ff */
        /* <DEDUP_REMOVED lines=27> */
[----:B------:R-:W-:Y:S02]  /*434e0*/  LOP3.LUT P3, RZ, R5, 0x1000, RZ, 0xc0, !PT ;  /* 0x0000100005ff7812 */ /* 0x000fe4000786c0ff */
[----:B0-----:R-:W-:-:S09]  /*434f0*/  PRMT R0, R123, 0x7772, RZ ;  /* 0x000077727b007816 */ /* 0x001fd200000000ff */
[----:B------:R0:W-:Y:S01]  /*43500*/  @P4 STG.E.U8 desc[UR6][R58.64], R0 ;  /* 0x000000003a004986 */ /* 0x0001e2000c101106 */
[----:B------:R-:W-:Y:S02]  /*43510*/  LOP3.LUT P4, RZ, R10, 0x8000, RZ, 0xc0, !PT ;  /* 0x000080000aff7812 */ /* 0x000fe4000788c0ff */
[----:B------:R-:W-:Y:S02]  /*43520*/  LOP3.LUT P6, RZ, R5, 0x400, RZ, 0xc0, !PT ;  /* 0x0000040005ff7812 */ /* 0x000fe400078cc0ff */
[----:B------:R-:W-:Y:S02]  /*43530*/  PRMT R123, R123, 0x7773, RZ ;  /* 0x000077737b7b7816 */ /* 0x000fe400000000ff */
[----:B------:R-:W-:Y:S02]  /*43540*/  LOP3.LUT P2, RZ, R5, 0x200, RZ, 0xc0, !PT ;  /* 0x0000020005ff7812 */ /* 0x000fe4000784c0ff */
[----:B0-----:R-:W-:-:S05]  /*43550*/  PRMT R0, R124, 0x7770, RZ ;  /* 0x000077707c007816 */ /* 0x001fca00000000ff */
[----:B------:R-:W-:Y:S04]  /*43560*/  @P4 STG.E.U8 desc[UR6][R56.64], R123 ;  /* 0x0000007b38004986 */ /* 0x000fe8000c101106 */
[----:B---3--:R0:W-:Y:S01]  /*43570*/  @P3 STG.E.U8 desc[UR6][R54.64], R0 ;  /* 0x0000000036003986 */ /* 0x0081e2000c101106 */
[C---:B------:R-:W-:Y:S02]  /*43580*/  LOP3.LUT P1, RZ, R5.reuse, 0x40, RZ, 0xc0, !PT ;  /* 0x0000004005ff7812 */ /* 0x040fe4000782c0ff */
[----:B------:R-:W-:Y:S02]  /*43590*/  LOP3.LUT P0, RZ, R5, 0x20, RZ, 0xc0, !PT ;  /* 0x0000002005ff7812 */ /* 0x000fe4000780c0ff */
[----:B0-----:R-:W-:-:S05]  /*435a0*/  PRMT R0, R124, 0x7771, RZ ;  /* 0x000077717c007816 */ /* 0x001fca00000000ff */
[----:B----4-:R0:W-:Y:S01]  /*435b0*/  @P6 STG.E.U8 desc[UR6][R52.64], R0 ;  /* 0x0000000034006986 */ /* 0x0101e2000c101106 */
        /* <DEDUP_REMOVED lines=39> */
[----:B------:R-:W-:Y:S02]  /*43830*/  LOP3.LUT P1, RZ, R5, 0x1, RZ, 0xc0, !PT ;  /* 0x0000000105ff7812 */ /* 0x000fe4000782c0ff */
[----:B------:R-:W-:Y:S01]  /*43840*/  LOP3.LUT P0, RZ, R6, 0x40000000, RZ, 0xc0, !PT ;  /* 0x4000000006ff7812 */ /* 0x000fe2000780c0ff */
[----:B------:R-:W2:Y:S04]  /*43850*/  LDL.LU.64 R60, [R1+0x450] ;  /* 0x00045000013c7983 */ /* 0x000ea80000300a00 */
[----:B------:R-:W-:Y:S01]  /*43860*/  @P4 LOP3.LUT R10, R10, 0x1000, RZ, 0xfc, !PT ;  /* 0x000010000a0a4812 */ /* 0x000fe200078efcff */
[----:B------:R-:W2:Y:S01]  /*43870*/  LDL.LU.64 R58, [R1+0x448] ;  /* 0x00044800013a7983 */ /* 0x000ea20000300a00 */
[----:B------:R-:W-:-:S02]  /*43880*/  LOP3.LUT P4, RZ, R6, 0x400000, RZ, 0xc0, !PT ;  /* 0x0040000006ff7812 */ /* 0x000fc4000788c0ff */
[----:B------:R-:W-:Y:S01]  /*43890*/  LOP3.LUT R10, R10, 0xffffdfff, RZ, 0xc0, !PT ;  /* 0xffffdfff0a0a7812 */ /* 0x000fe200078ec0ff */
[----:B------:R-:W2:Y:S01]  /*438a0*/  LDL.LU.64 R56, [R1+0x440] ;  /* 0x0004400001387983 */ /* 0x000ea20000300a00 */
[----:B------:R-:W-:-:S09]  /*438b0*/  LOP3.LUT P5, RZ, R6, 0x10000000, RZ, 0xc0, !PT ;  /* 0x1000000006ff7812 */ /* 0x000fd200078ac0ff */
[----:B------:R-:W-:Y:S02]  /*438c0*/  @P4 LOP3.LUT R10, R10, 0x2000, RZ, 0xfc, !PT ;  /* 0x000020000a0a4812 */ /* 0x000fe400078efcff */
[----:B------:R-:W-:Y:S02]  /*438d0*/  LOP3.LUT P4, RZ, R6, 0x1000000, RZ, 0xc0, !PT ;  /* 0x0100000006ff7812 */ /* 0x000fe4000788c0ff */
[----:B------:R-:W-:Y:S02]  /*438e0*/  LOP3.LUT R10, R10, 0xffffbfff, RZ, 0xc0, !PT ;  /* 0xffffbfff0a0a7812 */ /* 0x000fe400078ec0ff */
[----:B------:R-:W-:Y:S02]  /*438f0*/  PRMT R125, R125, 0x7773, RZ ;  /* 0x000077737d7d7816 */ /* 0x000fe400000000ff */
[----:B------:R-:W-:-:S03]  /*43900*/  PRMT R0, R126, 0x7770, RZ ;  /* 0x000077707e007816 */ /* 0x000fc600000000ff */
[----:B---3--:R0:W-:Y:S04]  /*43910*/  @P1 STG.E.U8 desc[UR6][R54.64], R125 ;  /* 0x0000007d36001986 */ /* 0x0081e8000c101106 */
[----:B------:R-:W-:Y:S01]  /*43920*/  @P4 LOP3.LUT R10, R10, 0x4000, RZ, 0xfc, !PT ;  /* 0x000040000a0a4812 */ /* 0x000fe200078efcff */
[----:B----4-:R1:W-:Y:S01]  /*43930*/  @P0 STG.E.U8 desc[UR6][R52.64], R0 ;  /* 0x0000000034000986 */ /* 0x0103e2000c101106 */
[----:B------:R-:W-:-:S03]  /*43940*/  LOP3.LUT P4, RZ, R6, 0x4000000, RZ, 0xc0, !PT ;  /* 0x0400000006ff7812 */ /* 0x000fc6000788c0ff */
[----:B0-----:R-:W3:Y:S01]  /*43950*/  LDL.LU.64 R54, [R1+0x438] ;  /* 0x0004380001367983 */ /* 0x001ee20000300a00 */
[----:B-1----:R-:W-:-:S03]  /*43960*/  PRMT R0, R126, 0x7771, RZ ;  /* 0x000077717e007816 */ /* 0x002fc600000000ff */
        /* <DEDUP_REMOVED lines=37> */
[----:B---3--:R-:W-:Y:S01]  /*43bc0*/  @P3 STG.E.U8 desc[UR6][R54.64], R128 ;  /* 0x0000008036003986 */ /* 0x008fe2000c101106 */
[----:B0-----:R-:W-:-:S05]  /*43bd0*/  PRMT R0, R129, 0x7770, RZ ;  /* 0x0000777081007816 */ /* 0x001fca00000000ff */
[----:B----4-:R0:W-:Y:S01]  /*43be0*/  @P6 STG.E.U8 desc[UR6][R52.64], R0 ;  /* 0x0000000034006986 */ /* 0x0101e2000c101106 */
        /* <DEDUP_REMOVED lines=42> */
[----:B------:R-:W-:Y:S01]  /*43e90*/  LOP3.LUT P0, RZ, R7, 0x4000000, RZ, 0xc0, !PT ;  /* 0x0400000007ff7812 */ /* 0x000fe2000780c0ff */
[----:B------:R-:W2:Y:S01]  /*43ea0*/  LDL.LU.64 R56, [R1+0x5b8] ;  /* 0x0005b80001387983 */ /* 0x000ea20000300a00 */
[----:B------:R-:W-:Y:S02]  /*43eb0*/  LOP3.LUT R10, R10, 0xffffffef, RZ, 0xc0, !PT ;  /* 0xffffffef0a0a7812 */ /* 0x000fe400078ec0ff */
[C---:B------:R-:W-:Y:S02]  /*43ec0*/  PRMT R0, R130.reuse, 0x7772, RZ ;  /* 0x0000777282007816 */ /* 0x040fe400000000ff */
[----:B------:R-:W-:-:S03]  /*43ed0*/  PRMT R130, R130, 0x7773, RZ ;  /* 0x0000777382827816 */ /* 0x000fc600000000ff */
[----:B------:R-:W-:Y:S02]  /*43ee0*/  @P4 LOP3.LUT R10, R10, 0x10, RZ, 0xfc, !PT ;  /* 0x000000100a0a4812 */ /* 0x000fe400078efcff */
[C---:B------:R-:W-:Y:S01]  /*43ef0*/  LOP3.LUT P4, RZ, R7.reuse, 0x100000, RZ, 0xc0, !PT ;  /* 0x0010000007ff7812 */ /* 0x040fe2000788c0ff */
[----:B---3--:R0:W-:Y:S01]  /*43f00*/  @P1 STG.E.U8 desc[UR6][R54.64], R0 ;  /* 0x0000000036001986 */ /* 0x0081e2000c101106 */
[----:B------:R-:W-:-:S03]  /*43f10*/  LOP3.LUT P5, RZ, R7, 0x2000000, RZ, 0xc0, !PT ;  /* 0x0200000007ff7812 */ /* 0x000fc600078ac0ff */
[----:B----4-:R1:W-:Y:S01]  /*43f20*/  @P0 STG.E.U8 desc[UR6][R52.64], R130 ;  /* 0x0000008234000986 */ /* 0x0103e2000c101106 */
[----:B------:R-:W-:-:S03]  /*43f30*/  LOP3.LUT R10, R10, 0xffffffdf, RZ, 0xc0, !PT ;  /* 0xffffffdf0a0a7812 */ /* 0x000fc600078ec0ff */
[----:B0-----:R-:W3:Y:S04]  /*43f40*/  LDL.LU.64 R54, [R1+0x6b0] ;  /* 0x0006b00001367983 */ /* 0x001ee80000300a00 */
[----:B-1----:R-:W4:Y:S01]  /*43f50*/  LDL.LU.64 R52, [R1+0x488] ;  /* 0x0004880001347983 */ /* 0x002f220000300a00 */
[----:B------:R-:W-:Y:S02]  /*43f60*/  @P4 LOP3.LUT R10, R10, 0x20, RZ, 0xfc, !PT ;  /* 0x000000200a0a4812 */ /* 0x000fe400078efcff */
[----:B------:R-:W-:Y:S02]  /*43f70*/  LOP3.LUT P4, RZ, R7, 0x400000, RZ, 0xc0, !PT ;  /* 0x0040000007ff7812 */ /* 0x000fe4000788c0ff */
[----:B------:R-:W-:Y:S02]  /*43f80*/  PRMT R0, R131, 0x7770, RZ ;  /* 0x0000777083007816 */ /* 0x000fe400000000ff */
[----:B------:R-:W-:-:S03]  /*43f90*/  LOP3.LUT R10, R10, 0xffffffbf, RZ, 0xc0, !PT ;  /* 0xffffffbf0a0a7812 */ /* 0x000fc600078ec0ff */
[----:B------:R0:W-:Y:S06]  /*43fa0*/  @P5 STG.E.U8 desc[UR6][R50.64], R0 ;  /* 0x0000000032005986 */ /* 0x0001ec000c101106 */
[----:B------:R-:W-:Y:S01]  /*43fb0*/  @P4 LOP3.LUT R10, R10, 0x40, RZ, 0xfc, !PT ;  /* 0x000000400a0a4812 */ /* 0x000fe200078efcff */
[----:B0-----:R-:W4:Y:S01]  /*43fc0*/  LDL.LU.64 R50, [R1+0x6a8] ;  /* 0x0006a80001327983 */ /* 0x001f220000300a00 */
[----:B------:R-:W-:Y:S02]  /*43fd0*/  LOP3.LUT P4, RZ, R7, 0x800000, RZ, 0xc0, !PT ;  /* 0x0080000007ff7812 */ /* 0x000fe4000788c0ff */
[----:B------:R-:W-:-:S11]  /*43fe0*/  PRMT R0, R131, 0x7771, RZ ;  /* 0x0000777183007816 */ /* 0x000fd600000000ff */
[----:B------:R0:W-:Y:S01]  /*43ff0*/  @P4 STG.E.U8 desc[UR6][R48.64], R0 ;  /* 0x0000000030004986 */ /* 0x0001e2000c101106 */
[----:B------:R-:W-:-:S03]  /*44000*/  LOP3.LUT P4, RZ, R10, 0x40, RZ, 0xc0, !PT ;  /* 0x000000400aff7812 */ /* 0x000fc6000788c0ff */
[----:B0-----:R-:W4:Y:S01]  /*44010*/  LDL.LU.64 R48, [R1+0x5b0] ;  /* 0x0005b00001307983 */ /* 0x001f220000300a00 */
[----:B------:R-:W-:-:S09]  /*44020*/  PRMT R0, R131, 0x7772, RZ ;  /* 0x0000777283007816 */ /* 0x000fd200000000ff */
[----:B------:R0:W-:Y:S01]  /*44030*/  @P4 STG.E.U8 desc[UR6][R168.64], R0 ;  /* 0x00000000a8004986 */ /* 0x0001e2000c101106 */
[----:B------:R-:W-:Y:S02]  /*44040*/  LOP3.LUT P4, RZ, R10, 0x20, RZ, 0xc0, !PT ;  /* 0x000000200aff7812 */ /* 0x000fe4000788c0ff */
[----:B------:R-:W-:Y:S01]  /*44050*/  PRMT R131, R131, 0x7773, RZ ;  /* 0x0000777383837816 */ /* 0x000fe200000000ff */
        /* <DEDUP_REMOVED lines=20> */
[----:B------:R-:W-:Y:S02]  /*441a0*/  LOP3.LUT P6, RZ, R7, 0x10, RZ, 0xc0, !PT ;  /* 0x0000001007ff7812 */ /* 0x000fe400078cc0ff */
[----:B0-----:R-:W-:-:S09]  /*441b0*/  PRMT R0, R133, 0x7771, RZ ;  /* 0x0000777185007816 */ /* 0x001fd200000000ff */
[----:B------:R0:W-:Y:S01]  /*441c0*/  @P4 STG.E.U8 desc[UR6][R56.64], R0 ;  /* 0x0000000038004986 */ /* 0x0001e2000c101106 */
[----:B------:R-:W-:Y:S02]  /*441d0*/  LOP3.LUT P2, RZ, R7, 0x8, RZ, 0xc0, !PT ;  /* 0x0000000807ff7812 */ /* 0x000fe4000784c0ff */
[C---:B0-----:R-:W-:Y:S02]  /*441e0*/  PRMT R0, R133.reuse, 0x7772, RZ ;  /* 0x0000777285007816 */ /* 0x041fe400000000ff */
[----:B------:R-:W-:-:S03]  /*441f0*/  PRMT R133, R133, 0x7773, RZ ;  /* 0x0000777385857816 */ /* 0x000fc600000000ff */
[----:B---3--:R-:W-:Y:S04]  /*44200*/  @P3 STG.E.U8 desc[UR6][R54.64], R0 ;  /* 0x0000000036003986 */ /* 0x008fe8000c101106 */
[----:B----4-:R0:W-:Y:S04]  /*44210*/  @P6 STG.E.U8 desc[UR6][R52.64], R133 ;  /* 0x0000008534006986 */ /* 0x0101e8000c101106 */
[----:B0-----:R-:W3:Y:S01]  /*44220*/  LDL.LU.64 R52, [R1+0x698] ;  /* 0x0006980001347983 */ /* 0x001ee20000300a00 */
[----:B------:R-:W-:-:S05]  /*44230*/  PRMT R0, R134, 0x7770, RZ ;  /* 0x0000777086007816 */ /* 0x000fca00000000ff */
[----:B------:R0:W-:Y:S01]  /*44240*/  @P2 STG.E.U8 desc[UR6][R50.64], R0 ;  /* 0x0000000032002986 */ /* 0x0001e2000c101106 */
[----:B------:R-:W-:-:S03]  /*44250*/  LOP3.LUT P1, RZ, R7, 0x2, RZ, 0xc0, !PT ;  /* 0x0000000207ff7812 */ /* 0x000fc6000782c0ff */
[----:B0-----:R-:W4:Y:S01]  /*44260*/  LDL.LU.64 R50, [R1+0x5a8] ;  /* 0x0005a80001327983 */ /* 0x001f220000300a00 */
[C---:B------:R-:W-:Y:S02]  /*44270*/  PRMT R0, R134.reuse, 0x7771, RZ ;  /* 0x0000777186007816 */ /* 0x040fe400000000ff */
[----:B------:R-:W-:Y:S01]  /*44280*/  LOP3.LUT P0, RZ, R7, 0x1, RZ, 0xc0, !PT ;  /* 0x0000000107ff7812 */ /* 0x000fe2000780c0ff */
[----:B------:R-:W4:Y:S06]  /*44290*/  LDL.LU.64 R58, [R1+0x690] ;  /* 0x00069000013a7983 */ /* 0x000f2c0000300a00 */
[----:B------:R0:W-:Y:S04]  /*442a0*/  @P1 STG.E.U8 desc[UR6][R48.64], R0 ;  /* 0x0000000030001986 */ /* 0x0001e8000c101106 */
[----:B0-----:R-:W4:Y:S01]  /*442b0*/  LDL.LU.64 R48, [R1+0x4a0] ;  /* 0x0004a00001307983 */ /* 0x001f220000300a00 */
[----:B------:R-:W-:-:S02]  /*442c0*/  PRMT R0, R134, 0x7772, RZ ;  /* 0x0000777286007816 */ /* 0x000fc400000000ff */
[----:B------:R-:W-:-:S03]  /*442d0*/  LOP3.LUT P5, RZ, R8, 0x40000000, RZ, 0xc0, !PT ;  /* 0x4000000008ff7812 */ /* 0x000fc600078ac0ff */
[----:B------:R0:W-:Y:S01]  /*442e0*/  @P0 STG.E.U8 desc[UR6][R168.64], R0 ;  /* 0x00000000a8000986 */ /* 0x0001e2000c101106 */
[----:B------:R-:W-:-:S03]  /*442f0*/  PRMT R134, R134, 0x7773, RZ ;  /* 0x0000777386867816 */ /* 0x000fc600000000ff */
[----:B0-----:R-:W4:Y:S06]  /*44300*/  LDL.LU.64 R168, [R1+0x688] ;  /* 0x0006880001a87983 */ /* 0x001f2c0000300a00 */
[----:B--2---:R0:W-:Y:S04]  /*44310*/  @P5 STG.E.U8 desc[UR6][R170.64], R134 ;  /* 0x00000086aa005986 */ /* 0x0041e8000c101106 */
[----:B0-----:R-:W2:Y:S01]  /*44320*/  LDL.LU.64 R170, [R1+0x5a0] ;  /* 0x0005a00001aa7983 */ /* 0x001ea20000300a00 */
[----:B------:R-:W-:-:S02]  /*44330*/  LOP3.LUT P3, RZ, R8, 0x800, RZ, 0xc0, !PT ;  /* 0x0000080008ff7812 */ /* 0x000fc4000786c0ff */
[----:B------:R-:W-:Y:S01]  /*44340*/  LOP3.LUT R9, R9, 0xfdffffff, RZ, 0xc0, !PT ;  /* 0xfdffffff09097812 */ /* 0x000fe200078ec0ff */
[----:B------:R-:W2:Y:S01]  /*44350*/  LDL.LU.64 R56, [R1+0x680] ;  /* 0x0006800001387983 */ /* 0x000ea20000300a00 */
[----:B------:R-:W-:-:S03]  /*44360*/  LOP3.LUT P1, RZ, R8, 0x10000000, RZ, 0xc0, !PT ;  /* 0x1000000008ff7812 */ /* 0x000fc6000782c0ff */
[----:B------:R-:W2:Y:S06]  /*44370*/  LDL.LU.64 R54, [R1+0x4b0] ;  /* 0x0004b00001367983 */ /* 0x000eac0000300a00 */
        /* <DEDUP_REMOVED lines=12> */
[----:B------:R-:W-:Y:S02]  /*44440*/  PRMT R0, R135, 0x7770, RZ ;  /* 0x0000777087007816 */ /* 0x000fe400000000ff */
[----:B------:R-:W-:-:S07]  /*44450*/  LOP3.LUT P0, RZ, R8, 0x4000000, RZ, 0xc0, !PT ;  /* 0x0400000008ff7812 */ /* 0x000fce000780c0ff */
[----:B------:R-:W-:Y:S02]  /*44460*/  @P3 LOP3.LUT R9, R9, 0x20000000, RZ, 0xfc, !PT ;  /* 0x2000000009093812 */ /* 0x000fe400078efcff */
[C---:B------:R-:W-:Y:S02]  /*44470*/  LOP3.LUT P3, RZ, R8.reuse, 0x100000, RZ, 0xc0, !PT ;  /* 0x0010000008ff7812 */ /* 0x040fe4000786c0ff */
[----:B------:R-:W-:Y:S02]  /*44480*/  LOP3.LUT P5, RZ, R8, 0x80, RZ, 0xc0, !PT ;  /* 0x0000008008ff7812 */ /* 0x000fe400078ac0ff */
[----:B------:R-:W-:-:S09]  /*44490*/  LOP3.LUT R9, R9, 0xbfffffff, RZ, 0xc0, !PT ;  /* 0xbfffffff09097812 */ /* 0x000fd200078ec0ff */
[----:B------:R-:W-:-:S04]  /*444a0*/  @P3 LOP3.LUT R9, R9, 0x40000000, RZ, 0xfc, !PT ;  /* 0x4000000009093812 */ /* 0x000fc800078efcff */
[----:B------:R-:W-:-:S04]  /*444b0*/  LOP3.LUT R9, R9, 0xff7fffff, RZ, 0xc0, !PT ;  /* 0xff7fffff09097812 */ /* 0x000fc800078ec0ff */
[----:B------:R-:W-:Y:S01]  /*444c0*/  @P5 LOP3.LUT R9, R9, 0x800000, RZ, 0xfc, !PT ;  /* 0x0080000009095812 */ /* 0x000fe200078efcff */
[----:B---3--:R0:W-:Y:S04]  /*444d0*/  @P1 STG.E.U8 desc[UR6][R52.64], R0 ;  /* 0x0000000034001986 */ /* 0x0081e8000c101106 */
[----:B0-----:R-:W3:Y:S01]  /*444e0*/  LDL.LU.64 R52, [R1+0x678] ;  /* 0x0006780001347983 */ /* 0x001ee20000300a00 */
[----:B------:R-:W-:-:S05]  /*444f0*/  PRMT R0, R135, 0x7771, RZ ;  /* 0x0000777187007816 */ /* 0x000fca00000000ff */
[----:B----4-:R0:W-:Y:S01]  /*44500*/  @P0 STG.E.U8 desc[UR6][R50.64], R0 ;  /* 0x0000000032000986 */ /* 0x0101e2000c101106 */
[C---:B------:R-:W-:Y:S02]  /*44510*/  LOP3.LUT P5, RZ, R8.reuse, 0x100, RZ, 0xc0, !PT ;  /* 0x0000010008ff7812 */ /* 0x040fe400078ac0ff */
[C---:B------:R-:W-:Y:S02]  /*44520*/  LOP3.LUT P2, RZ, R8.reuse, 0x1000000, RZ, 0xc0, !PT ;  /* 0x0100000008ff7812 */ /* 0x040fe4000784c0ff */
[----:B------:R-:W-:Y:S01]  /*44530*/  LOP3.LUT P3, RZ, R8, 0x400000, RZ, 0xc0, !PT ;  /* 0x0040000008ff7812 */ /* 0x000fe2000786c0ff */
[----:B0-----:R-:W4:Y:S04]  /*44540*/  LDL.LU.64 R50, [R1+0x598] ;  /* 0x0005980001327983 */ /* 0x001f280000300a00 */
[----:B------:R-:W4:Y:S01]  /*44550*/  LDL.LU.64 R60, [R1+0x670] ;  /* 0x00067000013c7983 */ /* 0x000f220000300a00 */
[----:B------:R-:W-:-:S02]  /*44560*/  LOP3.LUT R9, R9, 0xfeffffff, RZ, 0xc0, !PT ;  /* 0xfeffffff09097812 */ /* 0x000fc400078ec0ff */
[C---:B------:R-:W-:Y:S02]  /*44570*/  PRMT R0, R135.reuse, 0x7772, RZ ;  /* 0x0000777287007816 */ /* 0x040fe400000000ff */
[----:B------:R-:W-:Y:S02]  /*44580*/  PRMT R135, R135, 0x7773, RZ ;  /* 0x0000777387877816 */ /* 0x000fe400000000ff */
[----:B------:R-:W-:Y:S01]  /*44590*/  @P5 LOP3.LUT R9, R9, 0x1000000, RZ, 0xfc, !PT ;  /* 0x0100000009095812 */ /* 0x000fe200078efcff */
[----:B------:R-:W-:Y:S04]  /*445a0*/  @P2 STG.E.U8 desc[UR6][R58.64], R0 ;  /* 0x000000003a002986 */ /* 0x000fe8000c101106 */
[----:B------:R0:W-:Y:S01]  /*445b0*/  @P3 STG.E.U8 desc[UR6][R48.64], R135 ;  /* 0x0000008730003986 */ /* 0x0001e2000c101106 */
[----:B------:R-:W-:-:S03]  /*445c0*/  LOP3.LUT P3, RZ, R9, 0x40000000, RZ, 0xc0, !PT ;  /* 0x4000000009ff7812 */ /* 0x000fc6000786c0ff */
[----:B0-----:R-:W4:Y:S01]  /*445d0*/  LDL.LU.64 R48, [R1+0x4b8] ;  /* 0x0004b80001307983 */ /* 0x001f220000300a00 */
[----:B------:R-:W-:-:S09]  /*445e0*/  PRMT R0, R136, 0x7770, RZ ;  /* 0x0000777088007816 */ /* 0x000fd200000000ff */
[----:B------:R0:W-:Y:S01]  /*445f0*/  @P3 STG.E.U8 desc[UR6][R168.64], R0 ;  /* 0x00000000a8003986 */ /* 0x0001e2000c101106 */
[----:B------:R-:W-:-:S03]  /*44600*/  LOP3.LUT P3, RZ, R9, 0x20000000, RZ, 0xc0, !PT ;  /* 0x2000000009ff7812 */ /* 0x000fc6000786c0ff */
[----:B0-----:R-:W4:Y:S01]  /*44610*/  LDL.LU.64 R168, [R1+0x668] ;  /* 0x0006680001a87983 */ /* 0x001f220000300a00 */
[----:B------:R-:W-:-:S03]  /*44620*/  PRMT R0, R136, 0x7771, RZ ;  /* 0x0000777188007816 */ /* 0x000fc600000000ff */
[----:B------:R-:W4:Y:S06]  /*44630*/  LDL.LU.64 R58, [R1+0x590] ;  /* 0x00059000013a7983 */ /* 0x000f2c0000300a00 */
[----:B--2---:R0:W-:Y:S04]  /*44640*/  @P3 STG.E.U8 desc[UR6][R170.64], R0 ;  /* 0x00000000aa003986 */ /* 0x0041e8000c101106 */
[----:B0-----:R-:W2:Y:S01]  /*44650*/  LDL.LU.64 R170, [R1+0x660] ;  /* 0x0006600001aa7983 */ /* 0x001ea20000300a00 */
[----:B------:R-:W-:-:S02]  /*44660*/  LOP3.LUT P3, RZ, R9, 0x10000000, RZ, 0xc0, !PT ;  /* 0x1000000009ff7812 */ /* 0x000fc4000786c0ff */
[C---:B------:R-:W-:Y:S02]  /*44670*/  PRMT R0, R136.reuse, 0x7772, RZ ;  /* 0x0000777288007816 */ /* 0x040fe400000000ff */
[----:B------:R-:W-:-:S09]  /*44680*/  PRMT R136, R136, 0x7773, RZ ;  /* 0x0000777388887816 */ /* 0x000fd200000000ff */
[----:B------:R0:W-:Y:S01]  /*44690*/  @P3 STG.E.U8 desc[UR6][R56.64], R0 ;  /* 0x0000000038003986 */ /* 0x0001e2000c101106 */
[----:B------:R-:W-:-:S03]  /*446a0*/  LOP3.LUT P3, RZ, R9, 0x8000000, RZ, 0xc0, !PT ;  /* 0x0800000009ff7812 */ /* 0x000fc6000786c0ff */
[----:B0-----:R-:W2:Y:S10]  /*446b0*/  LDL.LU.64 R56, [R1+0x4c8] ;  /* 0x0004c80001387983 */ /* 0x001eb40000300a00 */
[----:B------:R0:W-:Y:S01]  /*446c0*/  @P3 STG.E.U8 desc[UR6][R54.64], R136 ;  /* 0x0000008836003986 */ /* 0x0001e2000c101106 */
[----:B------:R-:W-:-:S02]  /*446d0*/  LOP3.LUT P3, RZ, R9, 0x4000000, RZ, 0xc0, !PT ;  /* 0x0400000009ff7812 */ /* 0x000fc4000786c0ff */
[----:B------:R-:W-:Y:S01]  /*446e0*/  PRMT R0, R137, 0x7770, RZ ;  /* 0x0000777089007816 */ /* 0x000fe200000000ff */
[----:B0-----:R-:W2:Y:S01]  /*446f0*/  LDL.LU.64 R54, [R1+0x658] ;  /* 0x0006580001367983 */ /* 0x001ea20000300a00 */
[C---:B------:R-:W-:Y:S02]  /*44700*/  LOP3.LUT P5, RZ, R8.reuse, 0x400, RZ, 0xc0, !PT ;  /* 0x0000040008ff7812 */ /* 0x040fe400078ac0ff */
[C---:B------:R-:W-:Y:S02]  /*44710*/  LOP3.LUT P1, RZ, R8.reuse, 0x40, RZ, 0xc0, !PT ;  /* 0x0000004008ff7812 */ /* 0x040fe4000782c0ff */
[----:B------:R-:W-:-:S05]  /*44720*/  LOP3.LUT P0, RZ, R8, 0x10, RZ, 0xc0, !PT ;  /* 0x0000001008ff7812 */ /* 0x000fca000780c0ff */
[----:B---3--:R0:W-:Y:S01]  /*44730*/  @P3 STG.E.U8 desc[UR6][R52.64], R0 ;  /* 0x0000000034003986 */ /* 0x0081e2000c101106 */
[----:B------:R-:W-:-:S03]  /*44740*/  LOP3.LUT P3, RZ, R9, 0x2000000, RZ, 0xc0, !PT ;  /* 0x0200000009ff7812 */ /* 0x000fc6000786c0ff */
[----:B0-----:R-:W3:Y:S01]  /*44750*/  LDL.LU.64 R52, [R1+0x588] ;  /* 0x0005880001347983 */ /* 0x001ee20000300a00 */
[----:B------:R-:W-:-:S09]  /*44760*/  PRMT R0, R137, 0x7771, RZ ;  /* 0x0000777189007816 */ /* 0x000fd200000000ff */
[----:B----4-:R0:W-:Y:S02]  /*44770*/  @P3 STG.E.U8 desc[UR6][R50.64], R0 ;  /* 0x0000000032003986 */ /* 0x0101e4000c101106 */
[----:B0-----:R-:W-:Y:S02]  /*44780*/  PRMT R0, R137, 0x7772, RZ ;  /* 0x0000777289007816 */ /* 0x001fe400000000ff */
[----:B------:R-:W4:Y:S04]  /*44790*/  LDL.LU.64 R50, [R1+0x650] ;  /* 0x0006500001327983 */ /* 0x000f280000300a00 */
[----:B------:R0:W-:Y:S01]  /*447a0*/  @P5 STG.E.U8 desc[UR6][R60.64], R0 ;  /* 0x000000003c005986 */ /* 0x0001e2000c101106 */
[----:B------:R-:W-:Y:S02]  /*447b0*/  LOP3.LUT P5, RZ, R9, 0x1000000, RZ, 0xc0, !PT ;  /* 0x0100000009ff7812 */ /* 0x000fe400078ac0ff */
[----:B------:R-:W-:-:S11]  /*447c0*/  PRMT R137, R137, 0x7773, RZ ;  /* 0x0000777389897816 */ /* 0x000fd600000000ff */
[----:B------:R1:W-:Y:S01]  /*447d0*/  @P5 STG.E.U8 desc[UR6][R48.64], R137 ;  /* 0x0000008930005986 */ /* 0x0003e2000c101106 */
[----:B------:R-:W-:Y:S02]  /*447e0*/  LOP3.LUT P5, RZ, R9, 0x800000, RZ, 0xc0, !PT ;  /* 0x0080000009ff7812 */ /* 0x000fe400078ac0ff */
[C---:B0-----:R-:W-:Y:S01]  /*447f0*/  PRMT R0, R138.reuse, 0x7770, RZ ;  /* 0x000077708a007816 */ /* 0x041fe200000000ff */
[----:B-1----:R-:W4:Y:S10]  /*44800*/  LDL.LU.64 R48, [R1+0x4d0] ;  /* 0x0004d00001307983 */ /* 0x002f340000300a00 */
[----:B------:R0:W-:Y:S04]  /*44810*/  @P5 STG.E.U8 desc[UR6][R168.64], R0 ;  /* 0x00000000a8005986 */ /* 0x0001e8000c101106 */
[----:B0-----:R-:W4:Y:S01]  /*44820*/  LDL.LU.64 R168, [R1+0x648] ;  /* 0x0006480001a87983 */ /* 0x001f220000300a00 */
[----:B------:R-:W-:-:S05]  /*44830*/  PRMT R0, R138, 0x7771, RZ ;  /* 0x000077718a007816 */ /* 0x000fca00000000ff */
[----:B------:R0:W-:Y:S02]  /*44840*/  @P1 STG.E.U8 desc[UR6][R58.64], R0 ;  /* 0x000000003a001986 */ /* 0x0001e4000c101106 */
[----:B0-----:R-:W-:-:S05]  /*44850*/  PRMT R0, R138, 0x7772, RZ ;  /* 0x000077728a007816 */ /* 0x001fca00000000ff */
[----:B--2---:R0:W-:Y:S04]  /*44860*/  @P0 STG.E.U8 desc[UR6][R170.64], R0 ;  /* 0x00000000aa000986 */ /* 0x0041e8000c101106 */
[----:B0-----:R-:W2:Y:S01]  /*44870*/  LDL.LU.64 R170, [R1+0x580] ;  /* 0x0005800001aa7983 */ /* 0x001ea20000300a00 */
[C---:B------:R-:W-:Y:S02]  /*44880*/  LOP3.LUT P4, RZ, R8.reuse, 0x8, RZ, 0xc0, !PT ;  /* 0x0000000808ff7812 */ /* 0x040fe4000788c0ff */
[----:B------:R-:W-:Y:S02]  /*44890*/  LOP3.LUT P6, RZ, R8, 0x4, RZ, 0xc0, !PT ;  /* 0x0000000408ff7812 */ /* 0x000fe400078cc0ff */
[----:B------:R-:W-:Y:S02]  /*448a0*/  PRMT R138, R138, 0x7773, RZ ;  /* 0x000077738a8a7816 */ /* 0x000fe400000000ff */
[----:B------:R-:W-:-:S02]  /*448b0*/  PRMT R0, R139, 0x7770, RZ ;  /* 0x000077708b007816 */ /* 0x000fc400000000ff */
[----:B------:R-:W-:-:S05]  /*448c0*/  LOP3.LUT P2, RZ, R8, 0x1, RZ, 0xc0, !PT ;  /* 0x0000000108ff7812 */ /* 0x000fca000784c0ff */
[----:B------:R-:W-:Y:S01]  /*448d0*/  @P4 STG.E.U8 desc[UR6][R56.64], R138 ;  /* 0x0000008a38004986 */ /* 0x000fe2000c101106 */
[----:B------:R-:W-:Y:S02]  /*448e0*/  ISETP.LT.AND P4, PT, R3, UR18, !P2 ;  /* 0x0000001203007c0c */ /* 0x000fe4000d781270 */
[----:B------:R-:W-:Y:S01]  /*448f0*/  LOP3.LUT P5, RZ, R9, 0x400000, RZ, 0xc0, !PT ;  /* 0x0040000009ff7812 */ /* 0x000fe200078ac0ff */
[----:B------:R0:W-:Y:S04]  /*44900*/  @P6 STG.E.U8 desc[UR6][R54.64], R0 ;  /* 0x0000000036006986 */ /* 0x0001e8000c101106 */
[----:B0-----:R-:W2:Y:S01]  /*44910*/  LDL.LU.64 R54, [R1+0x640] ;  /* 0x0006400001367983 */ /* 0x001ea20000300a00 */
[----:B------:R-:W-:Y:S02]  /*44920*/  PRMT R0, R139, 0x7771, RZ ;  /* 0x000077718b007816 */ /* 0x000fe400000000ff */
[----:B------:R-:W-:-:S03]  /*44930*/  LOP3.LUT P3, RZ, R8, 0x2, RZ, 0xc0, !PT ;  /* 0x0000000208ff7812 */ /* 0x000fc6000786c0ff */
[----:B---3--:R0:W-:Y:S01]  /*44940*/  @P4 STG.E.U8 desc[UR6][R52.64], R0 ;  /* 0x0000000034004986 */ /* 0x0081e2000c101106 */
[----:B------:R-:W-:Y:S01]  /*44950*/  ISETP.LT.AND P4, PT, R2, UR4, !P5 ;  /* 0x0000000402007c0c */ /* 0x000fe2000ef81270 */
[----:B------:R-:W-:Y:S02]  /*44960*/  ULDC UR4, c[0x0][0x228] ;  /* 0x00008a0000047ab9 */ /* 0x000fe40000000800 */
[----:B0-----:R-:W3:Y:S01]  /*44970*/  LDL.LU.64 R52, [R1+0x4e0] ;  /* 0x0004e00001347983 */ /* 0x001ee20000300a00 */
[----:B------:R-:W-:Y:S02]  /*44980*/  PRMT R0, R139, 0x7772, RZ ;  /* 0x000077728b007816 */ /* 0x000fe400000000ff */
[----:B------:R-:W-:Y:S01]  /*44990*/  ISETP.LT.AND P5, PT, R3, UR4, !P5 ;  /* 0x0000000403007c0c */ /* 0x000fe2000efa1270 */
[----:B------:R-:W-:-:S06]  /*449a0*/  ULDC UR4, c[0x0][0x228] ;  /* 0x00008a0000047ab9 */ /* 0x000fcc0000000800 */
[----:B----4-:R0:W-:Y:S01]  /*449b0*/  @P4 STG.E.U8 desc[UR6][R50.64], R0 ;  /* 0x0000000032004986 */ /* 0x0101e2000c101106 */
[----:B------:R-:W-:-:S03]  /*449c0*/  PRMT R139, R139, 0x7773, RZ ;  /* 0x000077738b8b7816 */ /* 0x000fc600000000ff */
[----:B0-----:R-:W4:Y:S01]  /*449d0*/  LDL.LU.64 R50, [R1+0x638] ;  /* 0x0006380001327983 */ /* 0x001f220000300a00 */
[----:B------:R-:W-:-:S03]  /*449e0*/  PRMT R0, R140, 0x7770, RZ ;  /* 0x000077708c007816 */ /* 0x000fc600000000ff */
[----:B------:R0:W-:Y:S01]  /*449f0*/  @P5 STG.E.U8 desc[UR6][R48.64], R139 ;  /* 0x0000008b30005986 */ /* 0x0001e2000c101106 */
[----:B------:R-:W-:Y:S01]  /*44a00*/  ISETP.LT.AND P5, PT, R2, UR4, !P3 ;  /* 0x0000000402007c0c */ /* 0x000fe2000dfa1270 */
[----:B------:R-:W-:Y:S02]  /*44a10*/  ULDC UR4, c[0x0][0x228] ;  /* 0x00008a0000047ab9 */ /* 0x000fe40000000800 */
[----:B0-----:R-:W4:Y:S10]  /*44a20*/  LDL.LU.64 R48, [R1+0x578] ;  /* 0x0005780001307983 */ /* 0x001f340000300a00 */
[----:B------:R0:W-:Y:S01]  /*44a30*/  @P5 STG.E.U8 desc[UR6][R168.64], R0 ;  /* 0x00000000a8005986 */ /* 0x0001e2000c101106 */
[----:B------:R-:W-:Y:S01]  /*44a40*/  ISETP.LT.AND P5, PT, R3, UR4, !P3 ;  /* 0x0000000403007c0c */ /* 0x000fe2000dfa1270 */
[----:B------:R-:W-:-:S02]  /*44a50*/  ULDC UR4, c[0x0][0x228] ;  /* 0x00008a0000047ab9 */ /* 0x000fc40000000800 */
[----:B0-----:R-:W4:Y:S01]  /*44a60*/  LDL.LU.64 R168, [R1+0x630] ;  /* 0x0006300001a87983 */ /* 0x001f220000300a00 */
[----:B------:R-:W-:-:S09]  /*44a70*/  PRMT R0, R140, 0x7771, RZ ;  /* 0x000077718c007816 */ /* 0x000fd200000000ff */
[----:B--2---:R0:W-:Y:S04]  /*44a80*/  @P5 STG.E.U8 desc[UR6][R170.64], R0 ;  /* 0x00000000aa005986 */ /* 0x0041e8000c101106 */
[----:B0-----:R-:W2:Y:S01]  /*44a90*/  LDL.LU.64 R170, [R1+0x4e8] ;  /* 0x0004e80001aa7983 */ /* 0x001ea20000300a00 */
[----:B------:R-:W-:-:S04]  /*44aa0*/  LOP3.LUT P1, RZ, R8, 0x20, RZ, 0xc0, !PT ;  /* 0x0000002008ff7812 */ /* 0x000fc8000782c0ff */
[----:B------:R-:W-:Y:S01]  /*44ab0*/  ISETP.LT.AND P5, PT, R2, UR4, !P1 ;  /* 0x0000000402007c0c */ /* 0x000fe2000cfa1270 */
[----:B------:R-:W-:Y:S01]  /*44ac0*/  ULDC UR4, c[0x0][0x228] ;  /* 0x00008a0000047ab9 */ /* 0x000fe20000000800 */
[C---:B------:R-:W-:Y:S02]  /*44ad0*/  PRMT R0, R140.reuse, 0x7772, RZ ;  /* 0x000077728c007816 */ /* 0x040fe400000000ff */
[----:B------:R-:W-:Y:S02]  /*44ae0*/  PRMT R140, R140, 0x7773, RZ ;  /* 0x000077738c8c7816 */ /* 0x000fe400000000ff */
[----:B------:R-:W-:-:S07]  /*44af0*/  LOP3.LUT P2, RZ, R8, 0x200, RZ, 0xc0, !PT ;  /* 0x0000020008ff7812 */ /* 0x000fce000784c0ff */
[----:B------:R0:W-:Y:S01]  /*44b00*/  @P5 STG.E.U8 desc[UR6][R54.64], R0 ;  /* 0x0000000036005986 */ /* 0x0001e2000c101106 */
[----:B------:R-:W-:Y:S01]  /*44b10*/  ISETP.LT.AND P5, PT, R3, UR4, !P1 ;  /* 0x0000000403007c0c */ /* 0x000fe2000cfa1270 */
[----:B------:R-:W-:Y:S02]  /*44b20*/  ULDC UR4, c[0x0][0x228] ;  /* 0x00008a0000047ab9 */ /* 0x000fe40000000800 */
[----:B0-----:R-:W2:Y:S01]  /*44b30*/  LDL.LU.64 R54, [R1+0x628] ;  /* 0x0006280001367983 */ /* 0x001ea20000300a00 */
[----:B------:R-:W-:Y:S02]  /*44b40*/  PRMT R0, R141, 0x7770, RZ ;  /* 0x000077708d007816 */ /* 0x000fe400000000ff */
[----:B------:R-:W-:-:S07]  /*44b50*/  LOP3.LUT P6, RZ, R8, 0x1000, RZ, 0xc0, !PT ;  /* 0x0000100008ff7812 */ /* 0x000fce00078cc0ff */
[----:B---3--:R0:W-:Y:S01]  /*44b60*/  @P5 STG.E.U8 desc[UR6][R52.64], R140 ;  /* 0x0000008c34005986 */ /* 0x0081e2000c101106 */
[----:B------:R-:W-:Y:S01]  /*44b70*/  ISETP.LT.AND P5, PT, R2, UR4, !P2 ;  /* 0x0000000402007c0c */ /* 0x000fe2000d7a1270 */
[----:B------:R-:W-:Y:S02]  /*44b80*/  ULDC UR4, c[0x0][0x228] ;  /* 0x00008a0000047ab9 */ /* 0x000fe40000000800 */
[----:B0-----:R-:W3:Y:S10]  /*44b90*/  LDL.LU.64 R52, [R1+0x570] ;  /* 0x0005700001347983 */ /* 0x001ef40000300a00 */
[----:B----4-:R0:W-:Y:S01]  /*44ba0*/  @P5 STG.E.U8 desc[UR6][R50.64], R0 ;  /* 0x0000000032005986 */ /* 0x0101e2000c101106 */
[----:B------:R-:W-:Y:S01]  /*44bb0*/  ISETP.LT.AND P5, PT, R3, UR4, !P2 ;  /* 0x0000000403007c0c */ /* 0x000fe2000d7a1270 */
[----:B------:R-:W-:-:S02]  /*44bc0*/  ULDC UR4, c[0x0][0x228] ;  /* 0x00008a0000047ab9 */ /* 0x000fc40000000800 */
[----:B0-----:R-:W4:Y:S01]  /*44bd0*/  LDL.LU.64 R50, [R1+0x620] ;  /* 0x0006200001327983 */ /* 0x001f220000300a00 */
[----:B------:R-:W-:-:S09]  /*44be0*/  PRMT R0, R141, 0x7771, RZ ;  /* 0x000077718d007816 */ /* 0x000fd200000000ff */
[----:B------:R0:W-:Y:S01]  /*44bf0*/  @P5 STG.E.U8 desc[UR6][R48.64], R0 ;  /* 0x0000000030005986 */ /* 0x0001e2000c101106 */
[----:B------:R-:W-:Y:S01]  /*44c00*/  ISETP.LT.AND P5, PT, R2, UR4, !P6 ;  /* 0x0000000402007c0c */ /* 0x000fe2000f7a1270 */
[----:B------:R-:W-:Y:S02]  /*44c10*/  ULDC UR4, c[0x0][0x228] ;  /* 0x00008a0000047ab9 */ /* 0x000fe40000000800 */
[----:B0-----:R-:W4:Y:S01]  /*44c20*/  LDL.LU.64 R48, [R1+0x4f8] ;  /* 0x0004f80001307983 */ /* 0x001f220000300a00 */
[----:B------:R-:W-:-:S09]  /*44c30*/  PRMT R0, R141, 0x7772, RZ ;  /* 0x000077728d007816 */ /* 0x000fd200000000ff */
[----:B------:R0:W-:Y:S01]  /*44c40*/  @P5 STG.E.U8 desc[UR6][R168.64], R0 ;  /* 0x00000000a8005986 */ /* 0x0001e2000c101106 */
[----:B------:R-:W-:Y:S01]  /*44c50*/  ISETP.LT.AND P5, PT, R3, UR4, !P6 ;  /* 0x0000000403007c0c */ /* 0x000fe2000f7a1270 */
[----:B------:R-:W-:Y:S01]  /*44c60*/  ULDC UR4, c[0x0][0x228] ;  /* 0x00008a0000047ab9 */ /* 0x000fe20000000800 */
[----:B------:R-:W-:Y:S01]  /*44c70*/  PRMT R141, R141, 0x7773, RZ ;  /* 0x000077738d8d7816 */ /* 0x000fe200000000ff */
[----:B0-----:R-:W4:Y:S10]  /*44c80*/  LDL.LU.64 R168, [R1+0x618] ;  /* 0x0006180001a87983 */ /* 0x001f340000300a00 */
[----:B--2---:R0:W-:Y:S04]  /*44c90*/  @P5 STG.E.U8 desc[UR6][R170.64], R141 ;  /* 0x0000008daa005986 */ /* 0x0041e8000c101106 */
[----:B0-----:R-:W2:Y:S01]  /*44ca0*/  LDL.LU.64 R170, [R1+0x568] ;  /* 0x0005680001aa7983 */ /* 0x001ea20000300a00 */
[----:B------:R-:W-:-:S04]  /*44cb0*/  LOP3.LUT P3, RZ, R8, 0x8000, RZ, 0xc0, !PT ;  /* 0x0000800008ff7812 */ /* 0x000fc8000786c0ff */
[----:B------:R-:W-:Y:S01]  /*44cc0*/  ISETP.LT.AND P5, PT, R2, UR4, !P3 ;  /* 0x0000000402007c0c */ /* 0x000fe2000dfa1270 */
[----:B------:R-:W-:Y:S01]  /*44cd0*/  ULDC UR4, c[0x0][0x228] ;  /* 0x00008a0000047ab9 */ /* 0x000fe20000000800 */
[----:B------:R-:W-:Y:S02]  /*44ce0*/  PRMT R0, R142, 0x7770, RZ ;  /* 0x000077708e007816 */ /* 0x000fe400000000ff */
[----:B------:R-:W-:-:S09]  /*44cf0*/  LOP3.LUT P1, RZ, R8, 0x10000, RZ, 0xc0, !PT ;  /* 0x0001000008ff7812 */ /* 0x000fd2000782c0ff */
        /* <DEDUP_REMOVED lines=9> */
[----:B0-----:R-:W3:Y:S01]  /*44d90*/  LDL.LU.64 R52, [R1+0x500] ;  /* 0x0005000001347983 */ /* 0x001ee20000300a00 */
[----:B------:R-:W-:-:S09]  /*44da0*/  PRMT R0, R142, 0x7772, RZ ;  /* 0x000077728e007816 */ /* 0x000fd200000000ff */
[----:B----4-:R0:W-:Y:S01]  /*44db0*/  @P5 STG.E.U8 desc[UR6][R50.64], R0 ;  /* 0x0000000032005986 */ /* 0x0101e2000c101106 */
[----:B------:R-:W-:Y:S01]  /*44dc0*/  ISETP.LT.AND P5, PT, R3, UR4, !P1 ;  /* 0x0000000403007c0c */ /* 0x000fe2000cfa1270 */
[----:B------:R-:W-:Y:S01]  /*44dd0*/  ULDC UR4, c[0x0][0x228] ;  /* 0x00008a0000047ab9 */ /* 0x000fe20000000800 */
[----:B------:R-:W-:Y:S01]  /*44de0*/  PRMT R142, R142, 0x7773, RZ ;  /* 0x000077738e8e7816 */ /* 0x000fe200000000ff */
[----:B0-----:R-:W4:Y:S01]  /*44df0*/  LDL.LU.64 R50, [R1+0x608] ;  /* 0x0006080001327983 */ /* 0x001f220000300a00 */
[----:B------:R-:W-:-:S09]  /*44e00*/  PRMT R0, R143, 0x7770, RZ ;  /* 0x000077708f007816 */ /* 0x000fd200000000ff */
        /* <DEDUP_REMOVED lines=120> */
[----:B------:R-:W-:Y:S02]  /*45590*/  LOP3.LUT P2, RZ, R7, 0x2000, RZ, 0xc0, !PT ;  /* 0x0000200007ff7812 */ /* 0x000fe4000784c0ff */
[----:B------:R-:W-:-:S05]  /*455a0*/  PRMT R8, R149, 0x7770, RZ ;  /* 0x0000777095087816 */ /* 0x000fca00000000ff */
        /* <DEDUP_REMOVED lines=9> */
[----:B0-----:R-:W4:Y:S10]  /*45640*/  LDL.LU.64 R50, [R1+0x4a8] ;  /* 0x0004a80001327983 */ /* 0x001f340000300a00 */
[----:B------:R0:W-:Y:S01]  /*45650*/  @P5 STG.E.U8 desc[UR6][R48.64], R148 ;  /* 0x0000009430005986 */ /* 0x0001e2000c101106 */
[----:B------:R-:W-:Y:S01]  /*45660*/  ISETP.LT.AND P5, PT, R2, UR4, !P2 ;  /* 0x0000000402007c0c */ /* 0x000fe2000d7a1270 */
[----:B------:R-:W-:-:S02]  /*45670*/  ULDC UR4, c[0x0][0x228] ;  /* 0x00008a0000047ab9 */ /* 0x000fc40000000800 */
[----:B0-----:R-:W4:Y:S10]  /*45680*/  LDL.LU.64 R48, [R1+0x490] ;  /* 0x0004900001307983 */ /* 0x001f340000300a00 */
        /* <DEDUP_REMOVED lines=17> */
[C---:B------:R-:W-:Y:S02]  /*457a0*/  PRMT R8, R150.reuse, 0x7770, RZ ;  /* 0x0000777096087816 */ /* 0x040fe400000000ff */
[C---:B------:R-:W-:Y:S02]  /*457b0*/  PRMT R0, R150.reuse, 0x7771, RZ ;  /* 0x0000777196007816 */ /* 0x040fe400000000ff */
[----:B------:R-:W-:Y:S02]  /*457c0*/  LOP3.LUT P1, RZ, R7, 0x80000, RZ, 0xc0, !PT ;  /* 0x0008000007ff7812 */ /* 0x000fe4000782c0ff */
[----:B------:R-:W-:-:S02]  /*457d0*/  PRMT R10, R150, 0x7772, RZ ;  /* 0x00007772960a7816 */ /* 0x000fc400000000ff */
[----:B------:R-:W-:Y:S01]  /*457e0*/  PRMT R150, R150, 0x7773, RZ ;  /* 0x0000777396967816 */ /* 0x000fe200000000ff */
[----:B---3--:R0:W-:Y:S01]  /*457f0*/  @P5 STG.E.U8 desc[UR6][R52.64], R149 ;  /* 0x0000009534005986 */ /* 0x0081e2000c101106 */
[----:B------:R-:W-:Y:S01]  /*45800*/  ISETP.LT.AND P5, PT, R2, UR4, !P3 ;  /* 0x0000000402007c0c */ /* 0x000fe2000dfa1270 */
[----:B------:R-:W-:Y:S02]  /*45810*/  ULDC UR4, c[0x0][0x228] ;  /* 0x00008a0000047ab9 */ /* 0x000fe40000000800 */
[----:B0-----:R-:W3:Y:S10]  /*45820*/  LDL.LU.64 R52, [R1+0x3b0] ;  /* 0x0003b00001347983 */ /* 0x001ef40000300a00 */
[----:B----4-:R0:W-:Y:S01]  /*45830*/  @P5 STG.E.U8 desc[UR6][R50.64], R8 ;  /* 0x0000000832005986 */ /* 0x0101e2000c101106 */
[----:B------:R-:W-:Y:S01]  /*45840*/  ISETP.LT.AND P5, PT, R3, UR4, !P3 ;  /* 0x0000000403007c0c */ /* 0x000fe2000dfa1270 */
[----:B------:R-:W-:-:S02]  /*45850*/  ULDC UR4, c[0x0][0x228] ;  /* 0x00008a0000047ab9 */ /* 0x000fc40000000800 */
[----:B0-----:R-:W4:Y:S10]  /*45860*/  LDL.LU.64 R50, [R1+0x3a8] ;  /* 0x0003a80001327983 */ /* 0x001f340000300a00 */
[----:B------:R0:W-:Y:S01]  /*45870*/  @P5 STG.E.U8 desc[UR6][R48.64], R0 ;  /* 0x0000000030005986 */ /* 0x0001e2000c101106 */
[----:B------:R-:W-:Y:S01]  /*45880*/  ISETP.LT.AND P5, PT, R2, UR4, !P1 ;  /* 0x0000000402007c0c */ /* 0x000fe2000cfa1270 */
[----:B------:R-:W-:-:S02]  /*45890*/  ULDC UR4, c[0x0][0x228] ;  /* 0x00008a0000047ab9 */ /* 0x000fc40000000800 */
[----:B0-----:R-:W4:Y:S10]  /*458a0*/  LDL.LU.64 R48, [R1+0x3a0] ;  /* 0x0003a00001307983 */ /* 0x001f340000300a00 */
[----:B------:R0:W-:Y:S01]  /*458b0*/  @P5 STG.E.U8 desc[UR6][R168.64], R10 ;  /* 0x0000000aa8005986 */ /* 0x0001e2000c101106 */
[----:B------:R-:W-:Y:S01]  /*458c0*/  ISETP.LT.AND P5, PT, R3, UR4, !P1 ;  /* 0x0000000403007c0c */ /* 0x000fe2000cfa1270 */
[----:B------:R-:W-:-:S02]  /*458d0*/  ULDC UR4, c[0x0][0x228] ;  /* 0x00008a0000047ab9 */ /* 0x000fc40000000800 */
        /* <DEDUP_REMOVED lines=13> */
[C---:B------:R-:W-:Y:S02]  /*459b0*/  LOP3.LUT P3, RZ, R7.reuse, 0x8000000, RZ, 0xc0, !PT ;  /* 0x0800000007ff7812 */ /* 0x040fe4000786c0ff */
[C---:B------:R-:W-:Y:S02]  /*459c0*/  LOP3.LUT P1, RZ, R7.reuse, 0x10000000, RZ, 0xc0, !PT ;  /* 0x1000000007ff7812 */ /* 0x040fe4000782c0ff */
[----:B------:R-:W-:Y:S02]  /*459d0*/  LOP3.LUT P2, RZ, R7, 0x80000000, RZ, 0xc0, !PT ;  /* 0x8000000007ff7812 */ /* 0x000fe4000784c0ff */
[----:B------:R-:W-:-:S02]  /*459e0*/  PRMT R7, R151, 0x7772, RZ ;  /* 0x0000777297077816 */ /* 0x000fc400000000ff */
[----:B------:R-:W-:Y:S02]  /*459f0*/  PRMT R151, R151, 0x7773, RZ ;  /* 0x0000777397977816 */ /* 0x000fe400000000ff */
        /* <DEDUP_REMOVED lines=20> */
[----:B------:R-:W-:Y:S01]  /*45b40*/  ISETP.LT.AND P5, PT, R2, UR4, !P1 ;  /* 0x0000000402007c0c */ /* 0x000fe2000cfa1270 */
[----:B------:R-:W-:Y:S01]  /*45b50*/  ULDC UR4, c[0x0][0x228] ;  /* 0x00008a0000047ab9 */ /* 0x000fe20000000800 */
[----:B------:R-:W-:-:S02]  /*45b60*/  PRMT R7, R152, 0x7772, RZ ;  /* 0x0000777298077816 */ /* 0x000fc400000000ff */
[----:B------:R-:W-:Y:S02]  /*45b70*/  PRMT R152, R152, 0x7773, RZ ;  /* 0x0000777398987816 */ /* 0x000fe400000000ff */
[----:B------:R-:W-:-:S07]  /*45b80*/  PRMT R8, R153, 0x7770, RZ ;  /* 0x0000777099087816 */ /* 0x000fce00000000ff */
[----:B------:R0:W-:Y:S01]  /*45b90*/  @P5 STG.E.U8 desc[UR6][R54.64], R7 ;  /* 0x0000000736005986 */ /* 0x0001e2000c101106 */
[----:B------:R-:W-:Y:S01]  /*45ba0*/  ISETP.LT.AND P5, PT, R3, UR4, !P1 ;  /* 0x0000000403007c0c */ /* 0x000fe2000cfa1270 */
[----:B------:R-:W-:Y:S02]  /*45bb0*/  ULDC UR4, c[0x0][0x228] ;  /* 0x00008a0000047ab9 */ /* 0x000fe40000000800 */
[----:B0-----:R-:W2:Y:S01]  /*45bc0*/  LDL.LU.64 R54, [R1+0x358] ;  /* 0x0003580001367983 */ /* 0x001ea20000300a00 */
[C---:B------:R-:W-:Y:S02]  /*45bd0*/  PRMT R0, R153.reuse, 0x7771, RZ ;  /* 0x0000777199007816 */ /* 0x040fe400000000ff */
[----:B------:R-:W-:Y:S02]  /*45be0*/  LOP3.LUT P6, RZ, R6, 0x2, RZ, 0xc0, !PT ;  /* 0x0000000206ff7812 */ /* 0x000fe400078cc0ff */
[C---:B------:R-:W-:Y:S02]  /*45bf0*/  PRMT R7, R153.reuse, 0x7772, RZ ;  /* 0x0000777299077816 */ /* 0x040fe400000000ff */
[----:B------:R-:W-:-:S03]  /*45c00*/  PRMT R153, R153, 0x7773, RZ ;  /* 0x0000777399997816 */ /* 0x000fc600000000ff */
        /* <DEDUP_REMOVED lines=29> */
[----:B------:R-:W-:Y:S02]  /*45de0*/  PRMT R154, R154, 0x7773, RZ ;  /* 0x000077739a9a7816 */ /* 0x000fe400000000ff */
[----:B------:R-:W-:Y:S02]  /*45df0*/  LOP3.LUT P2, RZ, R6, 0x80, RZ, 0xc0, !PT ;  /* 0x0000008006ff7812 */ /* 0x000fe4000784c0ff */
        /* <DEDUP_REMOVED lines=100> */
[C---:B------:R-:W-:Y:S02]  /*46440*/  PRMT R0, R159.reuse, 0x7771, RZ ;  /* 0x000077719f007816 */ /* 0x040fe400000000ff */
[C---:B------:R-:W-:Y:S02]  /*46450*/  PRMT R7, R159.reuse, 0x7772, RZ ;  /* 0x000077729f077816 */ /* 0x040fe400000000ff */
        /* <DEDUP_REMOVED lines=19> */
[----:B------:R-:W-:Y:S01]  /*46590*/  ISETP.LT.AND P5, PT, R2, UR4, !P3 ;  /* 0x0000000402007c0c */ /* 0x000fe2000dfa1270 */
[----:B------:R-:W-:Y:S01]  /*465a0*/  ULDC UR4, c[0x0][0x228] ;  /* 0x00008a0000047ab9 */ /* 0x000fe20000000800 */
[----:B------:R-:W-:-:S02]  /*465b0*/  PRMT R6, R160, 0x7770, RZ ;  /* 0x00007770a0067816 */ /* 0x000fc400000000ff */
[C---:B------:R-:W-:Y:S02]  /*465c0*/  PRMT R0, R160.reuse, 0x7771, RZ ;  /* 0x00007771a0007816 */ /* 0x040fe400000000ff */
[----:B------:R-:W-:-:S07]  /*465d0*/  PRMT R7, R160, 0x7772, RZ ;  /* 0x00007772a0077816 */ /* 0x000fce00000000ff */
        /* <DEDUP_REMOVED lines=128> */
[C---:B------:R-:W-:Y:S02]  /*46de0*/  LOP3.LUT P1, RZ, R5.reuse, 0x4000000, RZ, 0xc0, !PT ;  /* 0x0400000005ff7812 */ /* 0x040fe4000782c0ff */
[C---:B------:R-:W-:Y:S02]  /*46df0*/  LOP3.LUT P2, RZ, R5.reuse, 0x20000000, RZ, 0xc0, !PT ;  /* 0x2000000005ff7812 */ /* 0x040fe4000784c0ff */
[----:B------:R-:W-:Y:S02]  /*46e00*/  LOP3.LUT P6, RZ, R5, 0x40000000, RZ, 0xc0, !PT ;  /* 0x4000000005ff7812 */ /* 0x000fe400078cc0ff */
[C---:B------:R-:W-:Y:S02]  /*46e10*/  PRMT R5, R166.reuse, 0x7770, RZ ;  /* 0x00007770a6057816 */ /* 0x040fe400000000ff */
[----:B------:R-:W-:-:S03]  /*46e20*/  PRMT R0, R166, 0x7771, RZ ;  /* 0x00007771a6007816 */ /* 0x000fc600000000ff */
[----:B------:R0:W-:Y:S01]  /*46e30*/  @P5 STG.E.U8 desc[UR6][R54.64], R5 ;  /* 0x0000000536005986 */ /* 0x0001e2000c101106 */
[----:B------:R-:W-:Y:S01]  /*46e40*/  ISETP.LT.AND P5, PT, R3, UR4, !P3 ;  /* 0x0000000403007c0c */ /* 0x000fe2000dfa1270 */
[----:B------:R-:W-:Y:S02]  /*46e50*/  ULDC UR4, c[0x0][0x228] ;  /* 0x00008a0000047ab9 */ /* 0x000fe40000000800 */
[----:B0-----:R-:W2:Y:S01]  /*46e60*/  LDL.LU.64 R54, [R1+0x1a8] ;  /* 0x0001a80001367983 */ /* 0x001ea20000300a00 */
[C---:B------:R-:W-:Y:S02]  /*46e70*/  PRMT R6, R166.reuse, 0x7772, RZ ;  /* 0x00007772a6067816 */ /* 0x040fe400000000ff */
[----:B------:R-:W-:Y:S02]  /*46e80*/  PRMT R166, R166, 0x7773, RZ ;  /* 0x00007773a6a67816 */ /* 0x000fe400000000ff */
        /* <DEDUP_REMOVED lines=16> */
[C---:B------:R-:W-:Y:S01]  /*46f90*/  PRMT R0, R167.reuse, 0x7771, RZ ;  /* 0x00007771a7007816 */ /* 0x040fe200000000ff */
[----:B0-----:R-:W4:Y:S10]  /*46fa0*/  LDL.LU.64 R168, [R1+0x188] ;  /* 0x0001880001a87983 */ /* 0x001f340000300a00 */
[----:B--2---:R0:W-:Y:S04]  /*46fb0*/  @P5 STG.E.U8 desc[UR6][R170.64], R0 ;  /* 0x00000000aa005986 */ /* 0x0041e8000c101106 */
[----:B0-----:R-:W2:Y:S01]  /*46fc0*/  LDL.LU.64 R170, [R1+0x180] ;  /* 0x0001800001aa7983 */ /* 0x001ea20000300a00 */
[----:B------:R-:W-:Y:S01]  /*46fd0*/  ISETP.LT.AND P5, PT, R2, UR4, !P6 ;  /* 0x0000000402007c0c */ /* 0x000fe2000f7a1270 */
[----:B------:R-:W-:Y:S01]  /*46fe0*/  ULDC UR4, c[0x0][0x228] ;  /* 0x00008a0000047ab9 */ /* 0x000fe20000000800 */
[----:B------:R-:W-:-:S02]  /*46ff0*/  PRMT R6, R167, 0x7772, RZ ;  /* 0x00007772a7067816 */ /* 0x000fc400000000ff */
        /* <DEDUP_REMOVED lines=59> */
[----:B0-----:R-:W4:Y:S04]  /*473b0*/  LDL.LU.64 R168, [R1+0x128] ;  /* 0x0001280001a87983 */ /* 0x001f280000300a00 */
[----:B------:R-:W4:Y:S06]  /*473c0*/  LDL.LU.64 R56, [R1+0x120] ;  /* 0x0001200001387983 */ /* 0x000f2c0000300a00 */
[----:B--2---:R0:W-:Y:S04]  /*473d0*/  @P5 STG.E.U8 desc[UR6][R170.64], R0 ;  /* 0x00000000aa005986 */ /* 0x0041e8000c101106 */
[----:B0-----:R-:W2:Y:S01]  /*473e0*/  LDL.LU R171, [R1+0xe48] ;  /* 0x000e480001ab7983 */ /* 0x001ea20000300800 */
[----:B------:R-:W-:-:S04]  /*473f0*/  LOP3.LUT P1, RZ, R4, 0x800, RZ, 0xc0, !PT ;  /* 0x0000080004ff7812 */ /* 0x000fc8000782c0ff */
[----:B------:R-:W-:Y:S01]  /*47400*/  ISETP.LT.AND P5, PT, R2, UR4, !P1 ;  /* 0x0000000402007c0c */ /* 0x000fe2000cfa1270 */
[----:B------:R-:W-:Y:S01]  /*47410*/  ULDC UR4, c[0x0][0x228] ;  /* 0x00008a0000047ab9 */ /* 0x000fe20000000800 */
[C---:B------:R-:W-:Y:S02]  /*47420*/  LOP3.LUT P2, RZ, R4.reuse, 0x2000, RZ, 0xc0, !PT ;  /* 0x0000200004ff7812 */ /* 0x040fe4000784c0ff */
[C---:B------:R-:W-:Y:S02]  /*47430*/  LOP3.LUT P6, RZ, R4.reuse, 0x10000, RZ, 0xc0, !PT ;  /* 0x0001000004ff7812 */ /* 0x040fe400078cc0ff */
[C---:B------:R-:W-:Y:S02]  /*47440*/  LOP3.LUT P3, RZ, R4.reuse, 0x80000, RZ, 0xc0, !PT ;  /* 0x0008000004ff7812 */ /* 0x040fe4000786c0ff */
[----:B------:R-:W-:Y:S02]  /*47450*/  LOP3.LUT P4, RZ, R4, 0x100000, RZ, 0xc0, !PT ;  /* 0x0010000004ff7812 */ /* 0x000fe4000788c0ff */
[----:B------:R-:W-:-:S02]  /*47460*/  PRMT R4, R174, 0x7772, RZ ;  /* 0x00007772ae047816 */ /* 0x000fc400000000ff */
[----:B------:R-:W-:-:S03]  /*47470*/  PRMT R174, R174, 0x7773, RZ ;  /* 0x00007773aeae7816 */ /* 0x000fc600000000ff */
[----:B------:R0:W-:Y:S01]  /*47480*/  @P5 STG.E.U8 desc[UR6][R54.64], R4 ;  /* 0x0000000436005986 */ /* 0x0001e2000c101106 */
[----:B------:R-:W-:Y:S01]  /*47490*/  ISETP.LT.AND P5, PT, R3, UR4, !P1 ;  /* 0x0000000403007c0c */ /* 0x000fe2000cfa1270 */
[----:B------:R-:W-:Y:S02]  /*474a0*/  ULDC UR4, c[0x0][0x228] ;  /* 0x00008a0000047ab9 */ /* 0x000fe40000000800 */
[----:B0-----:R-:W2:Y:S01]  /*474b0*/  LDL.LU.64 R54, [R1+0x118] ;  /* 0x0001180001367983 */ /* 0x001ea20000300a00 */
[C---:B------:R-:W-:Y:S02]  /*474c0*/  PRMT R5, R175.reuse, 0x7770, RZ ;  /* 0x00007770af057816 */ /* 0x040fe400000000ff */
[C---:B------:R-:W-:Y:S02]  /*474d0*/  PRMT R0, R175.reuse, 0x7771, RZ ;  /* 0x00007771af007816 */ /* 0x040fe400000000ff */
        /* <DEDUP_REMOVED lines=13> */
[----:B------:R0:W-:Y:S04]  /*475b0*/  @P5 STG.E.U8 desc[UR6][R168.64], R8 ;  /* 0x00000008a8005986 */ /* 0x0001e8000c101106 */
[----:B0-----:R-:W4:Y:S04]  /*475c0*/  LDL.LU.64 R168, [R1+0xf8] ;  /* 0x0000f80001a87983 */ /* 0x001f280000300a00 */
[----:B--2---:R0:W1:Y:S04]  /*475d0*/  LDS.128 R4, [R171] ;  /* 0x00000000ab047984 */ /* 0x0040680000000c00 */
[----:B0-----:R-:W2:Y:S01]  /*475e0*/  LDL.LU.64 R170, [R1+0xf0] ;  /* 0x0000f00001aa7983 */ /* 0x001ea20000300a00 */
[----:B------:R-:W-:Y:S01]  /*475f0*/  ISETP.LT.AND P5, PT, R3, UR4, !P6 ;  /* 0x0000000403007c0c */ /* 0x000fe2000f7a1270 */
[----:B------:R-:W-:Y:S01]  /*47600*/  ULDC UR4, c[0x0][0x228] ;  /* 0x00008a0000047ab9 */ /* 0x000fe20000000800 */
[----:B------:R-:W-:Y:S01]  /*47610*/  PRMT R175, R175, 0x7773, RZ ;  /* 0x00007773afaf7816 */ /* 0x000fe200000000ff */
[----:B------:R-:W2:Y:S01]  /*47620*/  LDL.LU.64 R60, [R1+0xe8] ;  /* 0x0000e800013c7983 */ /* 0x000ea20000300a00 */
[----:B------:R-:W-:-:S03]  /*47630*/  LOP3.LUT P0, RZ, R9, 0x200000, RZ, 0xc0, !PT ;  /* 0x0020000009ff7812 */ /* 0x000fc6000780c0ff */
[----:B------:R-:W2:Y:S06]  /*47640*/  LDL.LU.64 R58, [R1+0xe0] ;  /* 0x0000e000013a7983 */ /* 0x000eac0000300a00 */
[----:B------:R0:W-:Y:S01]  /*47650*/  @P5 STG.E.U8 desc[UR6][R56.64], R175 ;  /* 0x000000af38005986 */ /* 0x0001e2000c101106 */
[----:B------:R-:W-:Y:S01]  /*47660*/  ISETP.LT.AND P5, PT, R2, UR4, !P3 ;  /* 0x0000000402007c0c */ /* 0x000fe2000dfa1270 */
[----:B------:R-:W-:Y:S02]  /*47670*/  ULDC UR4, c[0x0][0x228] ;  /* 0x00008a0000047ab9 */ /* 0x000fe40000000800 */
[----:B0-----:R-:W2:Y:S01]  /*47680*/  LDL.LU.64 R56, [R1+0xd8] ;  /* 0x0000d80001387983 */ /* 0x001ea20000300a00 */
[----:B-1----:R-:W-:-:S09]  /*47690*/  PRMT R0, R4, 0x7770, RZ ;  /* 0x0000777004007816 */ /* 0x002fd200000000ff */
[----:B------:R0:W-:Y:S01]  /*476a0*/  @P5 STG.E.U8 desc[UR6][R54.64], R0 ;  /* 0x0000000036005986 */ /* 0x0001e2000c101106 */
[----:B------:R-:W-:Y:S01]  /*476b0*/  ISETP.LT.AND P5, PT, R3, UR4, !P3 ;  /* 0x0000000403007c0c */ /* 0x000fe2000dfa1270 */
[----:B------:R-:W-:Y:S01]  /*476c0*/  ULDC UR4, c[0x0][0x228] ;  /* 0x00008a0000047ab9 */ /* 0x000fe20000000800 */
[C---:B------:R-:W-:Y:S02]  /*476d0*/  PRMT R8, R4.reuse, 0x7771, RZ ;  /* 0x0000777104087816 */ /* 0x040fe400000000ff */
[C---:B------:R-:W-:Y:S02]  /*476e0*/  PRMT R10, R4.reuse, 0x7772, RZ ;  /* 0x00007772040a7816 */ /* 0x040fe400000000ff */
[----:B------:R-:W-:Y:S02]  /*476f0*/  PRMT R4, R4, 0x7773, RZ ;  /* 0x0000777304047816 */ /* 0x000fe400000000ff */
[C---:B0-----:R-:W-:Y:S01]  /*47700*/  PRMT R0, R5.reuse, 0x7770, RZ ;  /* 0x0000777005007816 */ /* 0x041fe200000000ff */
[----:B------:R-:W2:Y:S04]  /*47710*/  LDL.LU.64 R54, [R1+0xd0] ;  /* 0x0000d00001367983 */ /* 0x000ea80000300a00 */
[----:B---3--:R0:W-:Y:S01]  /*47720*/  @P5 STG.E.U8 desc[UR6][R52.64], R8 ;  /* 0x0000000834005986 */ /* 0x0081e2000c101106 */
[----:B------:R-:W-:Y:S01]  /*47730*/  ISETP.LT.AND P5, PT, R2, UR4, !P4 ;  /* 0x0000000402007c0c */ /* 0x000fe2000e7a1270 */
[----:B------:R-:W-:Y:S01]  /*47740*/  ULDC UR4, c[0x0][0x228] ;  /* 0x00008a0000047ab9 */ /* 0x000fe20000000800 */
[----:B0-----:R-:W-:Y:S01]  /*47750*/  PRMT R8, R5, 0x7771, RZ ;  /* 0x0000777105087816 */ /* 0x001fe200000000ff */
[----:B------:R-:W3:Y:S10]  /*47760*/  LDL.LU.64 R52, [R1+0xc8] ;  /* 0x0000c80001347983 */ /* 0x000ef40000300a00 */
[----:B----4-:R0:W-:Y:S01]  /*47770*/  @P5 STG.E.U8 desc[UR6][R50.64], R10 ;  /* 0x0000000a32005986 */ /* 0x0101e2000c101106 */
[----:B------:R-:W-:Y:S01]  /*47780*/  ISETP.LT.AND P5, PT, R3, UR4, !P4 ;  /* 0x0000000403007c0c */ /* 0x000fe2000e7a1270 */
[----:B------:R-:W-:-:S02]  /*47790*/  ULDC UR4, c[0x0][0x228] ;  /* 0x00008a0000047ab9 */ /* 0x000fc40000000800 */
[----:B0-----:R-:W4:Y:S10]  /*477a0*/  LDL.LU.64 R50, [R1+0xc0] ;  /* 0x0000c00001327983 */ /* 0x001f340000300a00 */
[----:B------:R0:W-:Y:S01]  /*477b0*/  @P5 STG.E.U8 desc[UR6][R48.64], R4 ;  /* 0x0000000430005986 */ /* 0x0001e2000c101106 */
[----:B------:R-:W-:Y:S01]  /*477c0*/  ISETP.LT.AND P5, PT, R2, UR4, !P0 ;  /* 0x0000000402007c0c */ /* 0x000fe2000c7a1270 */
[----:B------:R-:W-:-:S02]  /*477d0*/  ULDC UR4, c[0x0][0x228] ;  /* 0x00008a0000047ab9 */ /* 0x000fc40000000800 */
[----:B------:R-:W-:Y:S01]  /*477e0*/  ISETP.LT.AND P0, PT, R3, UR4, !P0 ;  /* 0x0000000403007c0c */ /* 0x000fe2000c701270 */
[----:B------:R-:W-:Y:S01]  /*477f0*/  ULDC UR4, c[0x0][0x228] ;  /* 0x00008a0000047ab9 */ /* 0x000fe20000000800 */
[----:B0-----:R-:W4:Y:S08]  /*47800*/  LDL.LU.64 R48, [R1+0xb8] ;  /* 0x0000b80001307983 */ /* 0x001f300000300a00 */
[----:B------:R0:W-:Y:S04]  /*47810*/  @P5 STG.E.U8 desc[UR6][R168.64], R0 ;  /* 0x00000000a8005986 */ /* 0x0001e8000c101106 */
[----:B0-----:R-:W4:Y:S04]  /*47820*/  LDL.LU.64 R168, [R1+0xb0] ;  /* 0x0000b00001a87983 */ /* 0x001f280000300a00 */
[----:B--2---:R0:W-:Y:S04]  /*47830*/  @P0 STG.E.U8 desc[UR6][R170.64], R8 ;  /* 0x00000008aa000986 */ /* 0x0041e8000c101106 */
[----:B0-----:R-:W2:Y:S01]  /*47840*/  LDL.LU.64 R170, [R1+0xa8] ;  /* 0x0000a80001aa7983 */ /* 0x001ea20000300a00 */
[----:B------:R-:W-:-:S04]  /*47850*/  LOP3.LUT P1, RZ, R9, 0x100000, RZ, 0xc0, !PT ;  /* 0x0010000009ff7812 */ /* 0x000fc8000782c0ff */
[C---:B------:R-:W-:Y:S01]  /*47860*/  ISETP.LT.AND P5, PT, R2.reuse, UR4, !P1 ;  /* 0x0000000402007c0c */ /* 0x040fe2000cfa1270 */
[----:B------:R-:W-:Y:S01]  /*47870*/  ULDC UR4, c[0x0][0x228] ;  /* 0x00008a0000047ab9 */ /* 0x000fe20000000800 */
[----:B------:R-:W-:Y:S02]  /*47880*/  LOP3.LUT P2, RZ, R9, 0x80000, RZ, 0xc0, !PT ;  /* 0x0008000009ff7812 */ /* 0x000fe4000784c0ff */
[----:B------:R-:W-:Y:S01]  /*47890*/  ISETP.LT.AND P1, PT, R3, UR5, !P1 ;  /* 0x0000000503007c0c */ /* 0x000fe2000cf21270 */
[----:B------:R-:W-:Y:S01]  /*478a0*/  ULDC UR5, c[0x0][0x228] ;  /* 0x00008a0000057ab9 */ /* 0x000fe20000000800 */
[----:B------:R-:W-:Y:S01]  /*478b0*/  ISETP.LT.AND P0, PT, R2, UR4, !P2 ;  /* 0x0000000402007c0c */ /* 0x000fe2000d701270 */
[----:B------:R-:W-:Y:S01]  /*478c0*/  ULDC UR4, c[0x0][0x228] ;  /* 0x00008a0000047ab9 */ /* 0x000fe20000000800 */
[----:B------:R-:W-:Y:S02]  /*478d0*/  PRMT R4, R5, 0x7772, RZ ;  /* 0x0000777205047816 */ /* 0x000fe400000000ff */
[----:B------:R-:W-:-:S02]  /*478e0*/  LOP3.LUT P3, RZ, R9, 0x20000, RZ, 0xc0, !PT ;  /* 0x0002000009ff7812 */ /* 0x000fc4000786c0ff */
[----:B------:R-:W-:Y:S01]  /*478f0*/  PRMT R5, R5, 0x7773, RZ ;  /* 0x0000777305057816 */ /* 0x000fe200000000ff */
[----:B------:R-:W-:Y:S01]  /*47900*/  @P5 STG.E.U8 desc[UR6][R60.64], R4 ;  /* 0x000000043c005986 */ /* 0x000fe2000c101106 */
[----:B------:R-:W-:Y:S01]  /*47910*/  ISETP.LT.AND P5, PT, R2, UR4, !P3 ;  /* 0x0000000402007c0c */ /* 0x000fe2000dfa1270 */
[----:B------:R-:W-:Y:S01]  /*47920*/  ULDC UR4, c[0x0][0x228] ;  /* 0x00008a0000047ab9 */ /* 0x000fe20000000800 */
[C---:B------:R-:W-:Y:S02]  /*47930*/  LOP3.LUT P4, RZ, R9.reuse, 0x10000, RZ, 0xc0, !PT ;  /* 0x0001000009ff7812 */ /* 0x040fe4000788c0ff */
[----:B------:R-:W-:Y:S01]  /*47940*/  PRMT R0, R6, 0x7770, RZ ;  /* 0x0000777006007816 */ /* 0x000fe200000000ff */
[----:B------:R-:W-:Y:S01]  /*47950*/  @P1 STG.E.U8 desc[UR6][R58.64], R5 ;  /* 0x000000053a001986 */ /* 0x000fe2000c101106 */
[----:B------:R-:W-:Y:S02]  /*47960*/  LOP3.LUT P6, RZ, R9, 0x40000, RZ, 0xc0, !PT ;  /* 0x0004000009ff7812 */ /* 0x000fe400078cc0ff */
[C---:B------:R-:W-:Y:S01]  /*47970*/  ISETP.LT.AND P2, PT, R3.reuse, UR4, !P2 ;  /* 0x0000000403007c0c */ /* 0x040fe2000d741270 */
[----:B------:R-:W-:Y:S01]  /*47980*/  ULDC UR4, c[0x0][0x228] ;  /* 0x00008a0000047ab9 */ /* 0x000fe20000000800 */
[----:B------:R-:W-:Y:S01]  /*47990*/  ISETP.LT.AND P1, PT, R2, UR5, !P4 ;  /* 0x0000000502007c0c */ /* 0x000fe2000e721270 */
[----:B------:R0:W-:Y:S01]  /*479a0*/  @P0 STG.E.U8 desc[UR6][R56.64], R0 ;  /* 0x0000000038000986 */ /* 0x0001e2000c101106 */
[----:B------:R-:W-:Y:S01]  /*479b0*/  ULDC UR5, c[0x0][0x228] ;  /* 0x00008a0000057ab9 */ /* 0x000fe20000000800 */
[----:B------:R-:W-:-:S02]  /*479c0*/  ISETP.LT.AND P3, PT, R3, UR4, !P3 ;  /* 0x0000000403007c0c */ /* 0x000fc4000df61270 */
[----:B------:R-:W-:Y:S01]  /*479d0*/  ISETP.LT.AND P0, PT, R2, UR8, !P6 ;  /* 0x0000000802007c0c */ /* 0x000fe2000f701270 */
[----:B------:R-:W-:Y:S01]  /*479e0*/  ULDC UR8, c[0x0][0x228] ;  /* 0x00008a0000087ab9 */ /* 0x000fe20000000800 */
[C---:B------:R-:W-:Y:S02]  /*479f0*/  ISETP.LT.AND P4, PT, R3.reuse, UR5, !P4 ;  /* 0x0000000503007c0c */ /* 0x040fe4000e781270 */
[----:B------:R-:W-:Y:S02]  /*47a00*/  ISETP.LT.AND P6, PT, R3, UR8, !P6 ;  /* 0x0000000803007c0c */ /* 0x000fe4000f7c1270 */
[C---:B------:R-:W-:Y:S02]  /*47a10*/  PRMT R2, R6.reuse, 0x7772, RZ ;  /* 0x0000777206027816 */ /* 0x040fe400000000ff */
[C---:B0-----:R-:W-:Y:S02]  /*47a20*/  PRMT R0, R6.reuse, 0x7771, RZ ;  /* 0x0000777106007816 */ /* 0x041fe400000000ff */
[----:B------:R-:W-:-:S02]  /*47a30*/  PRMT R6, R6, 0x7773, RZ ;  /* 0x0000777306067816 */ /* 0x000fc400000000ff */
[C---:B------:R-:W-:Y:S01]  /*47a40*/  PRMT R3, R7.reuse, 0x7770, RZ ;  /* 0x0000777007037816 */ /* 0x040fe200000000ff */
[----:B------:R0:W-:Y:S01]  /*47a50*/  @P2 STG.E.U8 desc[UR6][R54.64], R0 ;  /* 0x0000000036002986 */ /* 0x0001e2000c101106 */
[C---:B------:R-:W-:Y:S02]  /*47a60*/  PRMT R4, R7.reuse, 0x7771, RZ ;  /* 0x0000777107047816 */ /* 0x040fe400000000ff */
[C---:B------:R-:W-:Y:S02]  /*47a70*/  PRMT R5, R7.reuse, 0x7772, RZ ;  /* 0x0000777207057816 */ /* 0x040fe400000000ff */
[----:B------:R-:W-:Y:S01]  /*47a80*/  PRMT R7, R7, 0x7773, RZ ;  /* 0x0000777307077816 */ /* 0x000fe200000000ff */
[----:B---3--:R0:W-:Y:S04]  /*47a90*/  @P5 STG.E.U8 desc[UR6][R52.64], R2 ;  /* 0x0000000234005986 */ /* 0x0081e8000c101106 */
[----:B----4-:R0:W-:Y:S04]  /*47aa0*/  @P3 STG.E.U8 desc[UR6][R50.64], R6 ;  /* 0x0000000632003986 */ /* 0x0101e8000c101106 */
[----:B------:R0:W-:Y:S04]  /*47ab0*/  @P1 STG.E.U8 desc[UR6][R48.64], R3 ;  /* 0x0000000330001986 */ /* 0x0001e8000c101106 */
[----:B------:R0:W-:Y:S04]  /*47ac0*/  @P4 STG.E.U8 desc[UR6][R168.64], R4 ;  /* 0x00000004a8004986 */ /* 0x0001e8000c101106 */
[----:B--2---:R0:W-:Y:S01]  /*47ad0*/  @P0 STG.E.U8 desc[UR6][R170.64], R5 ;  /* 0x00000005aa000986 */ /* 0x0041e2000c101106 */
[----:B------:R-:W-:Y:S05]  /*47ae0*/  @!P6 EXIT ;  /* 0x000000000000e94d */ /* 0x000fea0003800000 */
[----:B0-----:R-:W2:Y:S04]  /*47af0*/  LDL.LU.64 R170, [R1+0xa0] ;  /* 0x0000a00001aa7983 */ /* 0x001ea80000300a00 */
[----:B--2---:R-:W-:Y:S01]  /*47b00*/  STG.E.U8 desc[UR6][R170.64], R7 ;  /* 0x00000007aa007986 */ /* 0x004fe2000c101106 */
[----:B------:R-:W-:Y:S05]  /*47b10*/  EXIT ;  /* 0x000000000000794d */ /* 0x000fea0003800000 */
.L_x_3:
[----:B------:R-:W-:-:S00]  /*47b20*/  BRA `(.L_x_3) ;  /* 0xfffffffc00fc7947 */ /* 0x000fc0000383ffff */
[----:B------:R-:W-:-:S00]  /*47b30*/  NOP ;  /* 0x0000000000007918 */ /* 0x000fc00000000000 */
        /* <DEDUP_REMOVED lines=12> */
.L_x_4:


//--------------------- .nv.shared.matmul_kernel  --------------------------
	.section	.nv.shared.matmul_kernel,"aw",@nobits
	.sectionflags	@""
	.align	16
	.zero		1024


//--------------------- .nv.shared.reserved.0     --------------------------
	.section	.nv.shared.reserved.0,"aw",@nobits
	.weak		__nv_reservedSMEM_offset_0_alias
	.size		__nv_reservedSMEM_offset_0_alias, 0, 0
	.other		__nv_reservedSMEM_offset_0_alias,@"STO_CUDA_RESERVED_SHARED STV_DEFAULT"
__nv_reservedSMEM_offset_0_alias:
	.zero		0


//--------------------- .nv.constant0.matmul_kernel --------------------------
	.section	.nv.constant0.matmul_kernel,"a",@progbits
	.sectionflags	@""
	.align	4
.nv.constant0.matmul_kernel:
	.zero		608


//--------------------- SYMBOLS --------------------------

	.type		.nv.reservedSmem.offset0,@object
	.size		.nv.reservedSmem.offset0,0x4
